// auto-generated by cutlass_sweep.gemm — config: {"arch": "sm_100", "cluster_m": 2, "cluster_n": 2, "dtype": "tf32", "stages": 0, "tile_k": 64, "tile_m": 256, "tile_n": 256}
#include "cutlass/cutlass.h"
#include "cutlass/gemm/collective/collective_builder.hpp"
#include "cutlass/gemm/device/gemm_universal_adapter.h"
#include "cutlass/gemm/kernel/gemm_universal.hpp"
#include "cutlass/epilogue/collective/collective_builder.hpp"

using ElemA = cutlass::tfloat32_t;
using ElemB = cutlass::tfloat32_t;
using ElemCD = cutlass::tfloat32_t;
using Acc  = float;
using TileShape    = cute::Shape<cute::_256, cute::_256, cute::_64>;
using ClusterShape = cute::Shape<cute::_2, cute::_2, cute::_1>;

using CollectiveEpilogue = typename cutlass::epilogue::collective::CollectiveBuilder<
    cutlass::arch::Sm100, cutlass::arch::OpClassTensorOp,
    TileShape, ClusterShape,
    cutlass::epilogue::collective::EpilogueTileAuto,
    Acc, Acc,
    ElemCD, cutlass::layout::RowMajor, 128 / cutlass::sizeof_bits<ElemCD>::value,
    ElemCD, cutlass::layout::RowMajor, 128 / cutlass::sizeof_bits<ElemCD>::value,
    cutlass::epilogue::collective::EpilogueScheduleAuto
  >::CollectiveOp;

using CollectiveMainloop = typename cutlass::gemm::collective::CollectiveBuilder<
    cutlass::arch::Sm100, cutlass::arch::OpClassTensorOp,
    ElemA, cutlass::layout::RowMajor, 128 / cutlass::sizeof_bits<ElemA>::value,
    ElemB, cutlass::layout::ColumnMajor, 128 / cutlass::sizeof_bits<ElemB>::value,
    Acc,
    TileShape, ClusterShape,
    cutlass::gemm::collective::StageCountAutoCarveout<static_cast<int>(sizeof(typename CollectiveEpilogue::SharedStorage))>,
    cutlass::gemm::collective::KernelScheduleAuto
  >::CollectiveOp;

using GemmKernel = cutlass::gemm::kernel::GemmUniversal<
    cute::Shape<int,int,int,int>,
    CollectiveMainloop,
    CollectiveEpilogue
>;
using Gemm = cutlass::gemm::device::GemmUniversalAdapter<GemmKernel>;

// Force the device kernel symbol into the cubin without needing a host main.
auto* _anchor = &cutlass::device_kernel<GemmKernel>;


// ===== COMPILED SASS (sm_100a) =====

	.target	sm_100a

	.elftype	@"ET_EXEC"


//--------------------- .note.nv.tkinfo           --------------------------
	.section	.note.nv.tkinfo,"",@"SHT_NOTE"
	.sectionflags	@"SHF_NOTE_NV_TKINFO"
	.tkinfo
        /*0018*/ 	.word	0x00000002
        /*0030*/ 	.string	""
        /*0030*/ 	.string	"ptxas"
        /*0030*/ 	.string	"Cuda compilation tools, release 13.0, V13.0.88"
        /*0030*/ 	.string	"Build cuda_13.0.r13.0/compiler.36424714_0"
        /*0030*/ 	.string	"-arch sm_100a -m 64 "



//--------------------- .note.nv.cuinfo           --------------------------
	.section	.note.nv.cuinfo,"",@"SHT_NOTE"
	.sectionflags	@"SHF_NOTE_NV_CUINFO"
        /*0018*/ 	.short	0x0002
        /*001a*/ 	.short	0x0064
        /*001c*/ 	.short	0x0082
	.zero		2


//--------------------- .nv.info                  --------------------------
	.section	.nv.info,"",@"SHT_CUDA_INFO"
	.align	4


	//----- nvinfo : EIATTR_REGCOUNT
	.align		4
        /*0000*/ 	.byte	0x04, 0x2f
        /*0002*/ 	.short	(.L_19 - .L_18)
	.align		4
.L_18:
        /*0004*/ 	.word	index@(_ZN7cutlass13device_kernelINS_4gemm6kernel13GemmUniversalIN4cute5tupleIJiiiiEEENS1_10collective13CollectiveMmaINS1_35MainloopSm100TmaUmmaWarpSpecializedILi2ELi2ELi2ENS5_IJNS4_1CILi2EEESB_NSA_ILi1EEEEEEEENS5_IJNSA_ILi256EEESF_NSA_ILi64EEEEEENS_10tfloat32_tENS5_IJlSC_lEEESI_SJ_NS4_8TiledMMAINS4_8MMA_AtomIJNS4_23SM100_MMA_TF32_2x1SM_SSISI_SI_fLi256ELi256ELNS4_4UMMA5MajorE0ELSO_0ELNSN_7ScaleInE0ELSP_0EEEEEENS4_6LayoutINS5_IJSC_SC_SC_EEENS5_IJNSA_ILi0EEESU_SU_EEEEENS5_IJNS4_10UnderscoreESX_SX_EEEEENS4_28SM100_TMA_2SM_LOAD_MULTICASTENS4_14ComposedLayoutINS4_7SwizzleILi3ELi4ELi3EEENS4_18smem_ptr_flag_bitsILi32EEENSS_INS5_IJNSA_ILi8EEENSA_ILi32EEEEEENS5_IJS17_SC_EEEEEEEvNS4_8identityENS4_18SM100_TMA_2SM_LOADES1B_vS1C_EENS_8epilogue10collective18CollectiveEpilogueINS1F_23Sm100TmaWarpSpecializedILi4ELi2ELi32ELb1ELb0EEEJNS5_IJNSA_ILi128EEESF_SG_EEENS5_IJNSS_IS1K_SC_EENSS_IS17_SC_EEEEESI_SJ_SI_SJ_NS1F_6fusion15FusionCallbacksIS1J_NS1P_17LinearCombinationISI_fSI_fLNS_15FloatRoundStyleE2EEES1L_S1O_JEEENS4_5SM1004TMEM4LOAD26SM100_TMEM_LOAD_32dp32b32xENS4_13SM90_TMA_LOADES1B_NS4_39AutoVectorizingCopyWithAssumedAlignmentILi128EEENS4_14SM90_TMA_STOREES1B_S21_S21_EEEvvEEEEvNT_6ParamsE)
        /*0008*/ 	.word	0x00000080


	//----- nvinfo : EIATTR_FRAME_SIZE
	.align		4
.L_19:
        /*000c*/ 	.byte	0x04, 0x11
        /*000e*/ 	.short	(.L_21 - .L_20)
	.align		4
.L_20:
        /*0010*/ 	.word	index@($__internal_2_$__cuda_sm10x_tcgen05_guardrail_trap_unallocated_columns_being_dealloced)
        /*0014*/ 	.word	0x00000000


	//----- nvinfo : EIATTR_FRAME_SIZE
	.align		4
.L_21:
        /*0018*/ 	.byte	0x04, 0x11
        /*001a*/ 	.short	(.L_23 - .L_22)
	.align		4
.L_22:
        /*001c*/ 	.word	index@($__internal_1_$__cuda_sm10x_tcgen05_guardrail_trap_phase_invalid_during_alloc)
        /*0020*/ 	.word	0x00000000


	//----- nvinfo : EIATTR_FRAME_SIZE
	.align		4
.L_23:
        /*0024*/ 	.byte	0x04, 0x11
        /*0026*/ 	.short	(.L_25 - .L_24)
	.align		4
.L_24:
        /*0028*/ 	.word	index@($__internal_0_$__cuda_sm10x_tcgen05_guardrail_trap_col_being_dealloced_not_returned_by_alloc)
        /*002c*/ 	.word	0x00000000


	//----- nvinfo : EIATTR_FRAME_SIZE
	.align		4
.L_25:
        /*0030*/ 	.byte	0x04, 0x11
        /*0032*/ 	.short	(.L_27 - .L_26)
	.align		4
.L_26:
        /*0034*/ 	.word	index@(_ZN7cutlass13device_kernelINS_4gemm6kernel13GemmUniversalIN4cute5tupleIJiiiiEEENS1_10collective13CollectiveMmaINS1_35MainloopSm100TmaUmmaWarpSpecializedILi2ELi2ELi2ENS5_IJNS4_1CILi2EEESB_NSA_ILi1EEEEEEEENS5_IJNSA_ILi256EEESF_NSA_ILi64EEEEEENS_10tfloat32_tENS5_IJlSC_lEEESI_SJ_NS4_8TiledMMAINS4_8MMA_AtomIJNS4_23SM100_MMA_TF32_2x1SM_SSISI_SI_fLi256ELi256ELNS4_4UMMA5MajorE0ELSO_0ELNSN_7ScaleInE0ELSP_0EEEEEENS4_6LayoutINS5_IJSC_SC_SC_EEENS5_IJNSA_ILi0EEESU_SU_EEEEENS5_IJNS4_10UnderscoreESX_SX_EEEEENS4_28SM100_TMA_2SM_LOAD_MULTICASTENS4_14ComposedLayoutINS4_7SwizzleILi3ELi4ELi3EEENS4_18smem_ptr_flag_bitsILi32EEENSS_INS5_IJNSA_ILi8EEENSA_ILi32EEEEEENS5_IJS17_SC_EEEEEEEvNS4_8identityENS4_18SM100_TMA_2SM_LOADES1B_vS1C_EENS_8epilogue10collective18CollectiveEpilogueINS1F_23Sm100TmaWarpSpecializedILi4ELi2ELi32ELb1ELb0EEEJNS5_IJNSA_ILi128EEESF_SG_EEENS5_IJNSS_IS1K_SC_EENSS_IS17_SC_EEEEESI_SJ_SI_SJ_NS1F_6fusion15FusionCallbacksIS1J_NS1P_17LinearCombinationISI_fSI_fLNS_15FloatRoundStyleE2EEES1L_S1O_JEEENS4_5SM1004TMEM4LOAD26SM100_TMEM_LOAD_32dp32b32xENS4_13SM90_TMA_LOADES1B_NS4_39AutoVectorizingCopyWithAssumedAlignmentILi128EEENS4_14SM90_TMA_STOREES1B_S21_S21_EEEvvEEEEvNT_6ParamsE)
        /*0038*/ 	.word	0x00000000


	//----- nvinfo : EIATTR_MIN_STACK_SIZE
	.align		4
.L_27:
        /*003c*/ 	.byte	0x04, 0x12
        /*003e*/ 	.short	(.L_29 - .L_28)
	.align		4
.L_28:
        /*0040*/ 	.word	index@(_ZN7cutlass13device_kernelINS_4gemm6kernel13GemmUniversalIN4cute5tupleIJiiiiEEENS1_10collective13CollectiveMmaINS1_35MainloopSm100TmaUmmaWarpSpecializedILi2ELi2ELi2ENS5_IJNS4_1CILi2EEESB_NSA_ILi1EEEEEEEENS5_IJNSA_ILi256EEESF_NSA_ILi64EEEEEENS_10tfloat32_tENS5_IJlSC_lEEESI_SJ_NS4_8TiledMMAINS4_8MMA_AtomIJNS4_23SM100_MMA_TF32_2x1SM_SSISI_SI_fLi256ELi256ELNS4_4UMMA5MajorE0ELSO_0ELNSN_7ScaleInE0ELSP_0EEEEEENS4_6LayoutINS5_IJSC_SC_SC_EEENS5_IJNSA_ILi0EEESU_SU_EEEEENS5_IJNS4_10UnderscoreESX_SX_EEEEENS4_28SM100_TMA_2SM_LOAD_MULTICASTENS4_14ComposedLayoutINS4_7SwizzleILi3ELi4ELi3EEENS4_18smem_ptr_flag_bitsILi32EEENSS_INS5_IJNSA_ILi8EEENSA_ILi32EEEEEENS5_IJS17_SC_EEEEEEEvNS4_8identityENS4_18SM100_TMA_2SM_LOADES1B_vS1C_EENS_8epilogue10collective18CollectiveEpilogueINS1F_23Sm100TmaWarpSpecializedILi4ELi2ELi32ELb1ELb0EEEJNS5_IJNSA_ILi128EEESF_SG_EEENS5_IJNSS_IS1K_SC_EENSS_IS17_SC_EEEEESI_SJ_SI_SJ_NS1F_6fusion15FusionCallbacksIS1J_NS1P_17LinearCombinationISI_fSI_fLNS_15FloatRoundStyleE2EEES1L_S1O_JEEENS4_5SM1004TMEM4LOAD26SM100_TMEM_LOAD_32dp32b32xENS4_13SM90_TMA_LOADES1B_NS4_39AutoVectorizingCopyWithAssumedAlignmentILi128EEENS4_14SM90_TMA_STOREES1B_S21_S21_EEEvvEEEEvNT_6ParamsE)
        /*0044*/ 	.word	0x00000000
.L_29:


//--------------------- .nv.compat                --------------------------
	.section	.nv.compat,"",@"SHT_CUDA_COMPAT_INFO"
	.align	4
        /*0000*/ 	.byte	0x02, 0x09, 0x01, 0x00, 0x02, 0x02, 0x02, 0x00, 0x02, 0x05, 0x05, 0x00, 0x03, 0x07, 0x01, 0x01
        /*0010*/ 	.byte	0x02, 0x03, 0x01, 0x00, 0x02, 0x06, 0x01, 0x00, 0x04, 0x0b, 0x08, 0x00, 0x09, 0x00, 0x00, 0x00
        /*0020*/ 	.byte	0x00, 0x00, 0x00, 0x00


//--------------------- .nv.info._ZN7cutlass13device_kernelINS_4gemm6kernel13GemmUniversalIN4cute5tupleIJiiiiEEENS1_10collective13CollectiveMmaINS1_35MainloopSm100TmaUmmaWarpSpecializedILi2ELi2ELi2ENS5_IJNS4_1CILi2EEESB_NSA_ILi1EEEEEEEENS5_IJNSA_ILi256EEESF_NSA_ILi64EEEEEENS_10tfloat32_tENS5_IJlSC_lEEESI_SJ_NS4_8TiledMMAINS4_8MMA_AtomIJNS4_23SM100_MMA_TF32_2x1SM_SSISI_SI_fLi256ELi256ELNS4_4UMMA5MajorE0ELSO_0ELNSN_7ScaleInE0ELSP_0EEEEEENS4_6LayoutINS5_IJSC_SC_SC_EEENS5_IJNSA_ILi0EEESU_SU_EEEEENS5_IJNS4_10UnderscoreESX_SX_EEEEENS4_28SM100_TMA_2SM_LOAD_MULTICASTENS4_14ComposedLayoutINS4_7SwizzleILi3ELi4ELi3EEENS4_18smem_ptr_flag_bitsILi32EEENSS_INS5_IJNSA_ILi8EEENSA_ILi32EEEEEENS5_IJS17_SC_EEEEEEEvNS4_8identityENS4_18SM100_TMA_2SM_LOADES1B_vS1C_EENS_8epilogue10collective18CollectiveEpilogueINS1F_23Sm100TmaWarpSpecializedILi4ELi2ELi32ELb1ELb0EEEJNS5_IJNSA_ILi128EEESF_SG_EEENS5_IJNSS_IS1K_SC_EENSS_IS17_SC_EEEEESI_SJ_SI_SJ_NS1F_6fusion15FusionCallbacksIS1J_NS1P_17LinearCombinationISI_fSI_fLNS_15FloatRoundStyleE2EEES1L_S1O_JEEENS4_5SM1004TMEM4LOAD26SM100_TMEM_LOAD_32dp32b32xENS4_13SM90_TMA_LOADES1B_NS4_39AutoVectorizingCopyWithAssumedAlignmentILi128EEENS4_14SM90_TMA_STOREES1B_S21_S21_EEEvvEEEEvNT_6ParamsE --------------------------
	.section	.nv.info._ZN7cutlass13device_kernelINS_4gemm6kernel13GemmUniversalIN4cute5tupleIJiiiiEEENS1_10collective13CollectiveMmaINS1_35MainloopSm100TmaUmmaWarpSpecializedILi2ELi2ELi2ENS5_IJNS4_1CILi2EEESB_NSA_ILi1EEEEEEEENS5_IJNSA_ILi256EEESF_NSA_ILi64EEEEEENS_10tfloat32_tENS5_IJlSC_lEEESI_SJ_NS4_8TiledMMAINS4_8MMA_AtomIJNS4_23SM100_MMA_TF32_2x1SM_SSISI_SI_fLi256ELi256ELNS4_4UMMA5MajorE0ELSO_0ELNSN_7ScaleInE0ELSP_0EEEEEENS4_6LayoutINS5_IJSC_SC_SC_EEENS5_IJNSA_ILi0EEESU_SU_EEEEENS5_IJNS4_10UnderscoreESX_SX_EEEEENS4_28SM100_TMA_2SM_LOAD_MULTICASTENS4_14ComposedLayoutINS4_7SwizzleILi3ELi4ELi3EEENS4_18smem_ptr_flag_bitsILi32EEENSS_INS5_IJNSA_ILi8EEENSA_ILi32EEEEEENS5_IJS17_SC_EEEEEEEvNS4_8identityENS4_18SM100_TMA_2SM_LOADES1B_vS1C_EENS_8epilogue10collective18CollectiveEpilogueINS1F_23Sm100TmaWarpSpecializedILi4ELi2ELi32ELb1ELb0EEEJNS5_IJNSA_ILi128EEESF_SG_EEENS5_IJNSS_IS1K_SC_EENSS_IS17_SC_EEEEESI_SJ_SI_SJ_NS1F_6fusion15FusionCallbacksIS1J_NS1P_17LinearCombinationISI_fSI_fLNS_15FloatRoundStyleE2EEES1L_S1O_JEEENS4_5SM1004TMEM4LOAD26SM100_TMEM_LOAD_32dp32b32xENS4_13SM90_TMA_LOADES1B_NS4_39AutoVectorizingCopyWithAssumedAlignmentILi128EEENS4_14SM90_TMA_STOREES1B_S21_S21_EEEvvEEEEvNT_6ParamsE,"",@"SHT_CUDA_INFO"
	.sectionflags	@""
	.align	4


	//----- nvinfo : EIATTR_CUDA_API_VERSION
	.align		4
        /*0000*/ 	.byte	0x04, 0x37
        /*0002*/ 	.short	(.L_31 - .L_30)
.L_30:
        /*0004*/ 	.word	0x00000082


	//----- nvinfo : EIATTR_KPARAM_INFO
	.align		4
.L_31:
        /*0008*/ 	.byte	0x04, 0x17
        /*000a*/ 	.short	(.L_33 - .L_32)
.L_32:
        /*000c*/ 	.word	0x00000000
        /*0010*/ 	.short	0x0000
        /*0012*/ 	.short	0x0000
        /*0014*/ 	.byte	0x00, 0xf0, 0x01, 0x20


	//----- nvinfo : EIATTR_AT_ENTRY_FRAGMENTS
	.align		4
.L_33:
        /*0018*/ 	.byte	0x04, 0x4f
        /*001a*/ 	.short	(.L_35 - .L_34)


	//   ....[0]....
.L_34:
        /*001c*/ 	.word	0x00000007


	//----- nvinfo : EIATTR_RESERVED_SMEM_USED
	.align		4
.L_35:
        /*0020*/ 	.byte	0x01, 0x41
	.zero		2


	//----- nvinfo : EIATTR_SPARSE_MMA_MASK
	.align		4
        /*0024*/ 	.byte	0x03, 0x50
        /*0026*/ 	.short	0x0000


	//----- nvinfo : EIATTR_TCGEN05_2CTA_USED
	.align		4
        /*0028*/ 	.byte	0x01, 0x52
	.zero		2


	//----- nvinfo : EIATTR_MAXREG_COUNT
	.align		4
        /*002c*/ 	.byte	0x03, 0x1b
        /*002e*/ 	.short	0x00ff


	//----- nvinfo : EIATTR_NUM_BARRIERS
	.align		4
        /*0030*/ 	.byte	0x02, 0x4c
        /*0032*/ 	.byte	0x07
	.zero		1


	//----- nvinfo : EIATTR_EXTERNS
	.align		4
        /*0034*/ 	.byte	0x04, 0x0f
        /*0036*/ 	.short	(.L_37 - .L_36)


	//   ....[0]....
	.align		4
.L_36:
        /*0038*/ 	.word	index@(__assertfail)


	//----- nvinfo : EIATTR_MERCURY_ISA_VERSION
	.align		4
.L_37:
        /*003c*/ 	.byte	0x03, 0x5f
        /*003e*/ 	.short	0x0101


	//----- nvinfo : EIATTR_INT_WARP_WIDE_INSTR_OFFSETS
	.align		4
        /*0040*/ 	.byte	0x04, 0x31
        /*0042*/ 	.short	(.L_39 - .L_38)


	//   ....[0]....
.L_38:
        /*0044*/ 	.word	0x00000cf0


	//   ....[1]....
        /*0048*/ 	.word	0x00000d90


	//   ....[2]....
        /*004c*/ 	.word	0x00004420


	//   ....[3]....
        /*0050*/ 	.word	0x00004440


	//   ....[4]....
        /*0054*/ 	.word	0x00004470


	//   ....[5]....
        /*0058*/ 	.word	0x00004fa0


	//   ....[6]....
        /*005c*/ 	.word	0x00005010


	//   ....[7]....
        /*0060*/ 	.word	0x00005100


	//   ....[8]....
        /*0064*/ 	.word	0x00005180


	//   ....[9]....
        /*0068*/ 	.word	0x00005270


	//   ....[10]....
        /*006c*/ 	.word	0x000052f0


	//   ....[11]....
        /*0070*/ 	.word	0x000053f0


	//   ....[12]....
        /*0074*/ 	.word	0x00005480


	//   ....[13]....
        /*0078*/ 	.word	0x00005580


	//   ....[14]....
        /*007c*/ 	.word	0x00005600


	//   ....[15]....
        /*0080*/ 	.word	0x00005700


	//   ....[16]....
        /*0084*/ 	.word	0x00005780


	//   ....[17]....
        /*0088*/ 	.word	0x00005880


	//   ....[18]....
        /*008c*/ 	.word	0x00005900


	//   ....[19]....
        /*0090*/ 	.word	0x000059f0


	//   ....[20]....
        /*0094*/ 	.word	0x00005a80


	//----- nvinfo : EIATTR_COOP_GROUP_MASK_REGIDS
	.align		4
.L_39:
        /*0098*/ 	.byte	0x04, 0x29
        /*009a*/ 	.short	(.L_41 - .L_40)


	//   ....[0]....
.L_40:
        /*009c*/ 	.word	0xffffffff


	//   ....[1]....
        /*00a0*/ 	.word	0xffffffff


	//   ....[2]....
        /*00a4*/ 	.word	0xffffffff


	//   ....[3]....
        /*00a8*/ 	.word	0xffffffff


	//   ....[4]....
        /*00ac*/ 	.word	0xffffffff


	//   ....[5]....
        /*00b0*/ 	.word	0xffffffff


	//   ....[6]....
        /*00b4*/ 	.word	0xffffffff


	//   ....[7]....
        /*00b8*/ 	.word	0xffffffff


	//   ....[8]....
        /*00bc*/ 	.word	0xffffffff


	//   ....[9]....
        /*00c0*/ 	.word	0xffffffff


	//   ....[10]....
        /*00c4*/ 	.word	0xffffffff


	//   ....[11]....
        /*00c8*/ 	.word	0xffffffff


	//   ....[12]....
        /*00cc*/ 	.word	0xffffffff


	//   ....[13]....
        /*00d0*/ 	.word	0xffffffff


	//----- nvinfo : EIATTR_COOP_GROUP_INSTR_OFFSETS
	.align		4
.L_41:
        /*00d4*/ 	.byte	0x04, 0x28
        /*00d6*/ 	.short	(.L_43 - .L_42)


	//   ....[0]....
.L_42:
        /*00d8*/ 	.word	0x000000b0


	//   ....[1]....
        /*00dc*/ 	.word	0x00000520


	//   ....[2]....
        /*00e0*/ 	.word	0x000006a0


	//   ....[3]....
        /*00e4*/ 	.word	0x00000830


	//   ....[4]....
        /*00e8*/ 	.word	0x00000920


	//   ....[5]....
        /*00ec*/ 	.word	0x00000a80


	//   ....[6]....
        /*00f0*/ 	.word	0x00000bd0


	//   ....[7]....
        /*00f4*/ 	.word	0x00000e10


	//   ....[8]....
        /*00f8*/ 	.word	0x000023c0


	//   ....[9]....
        /*00fc*/ 	.word	0x00003160


	//   ....[10]....
        /*0100*/ 	.word	0x00003630


	//   ....[11]....
        /*0104*/ 	.word	0x00003660


	//   ....[12]....
        /*0108*/ 	.word	0x00004320


	//   ....[13]....
        /*010c*/ 	.word	0x00004530


	//----- nvinfo : EIATTR_VRC_CTA_INIT_COUNT
	.align		4
.L_43:
        /*0110*/ 	.byte	0x02, 0x4a
        /*0112*/ 	.byte	0x80
	.zero		1


	//----- nvinfo : EIATTR_SYSCALL_OFFSETS
	.align		4
        /*0114*/ 	.byte	0x04, 0x46
        /*0116*/ 	.short	(.L_45 - .L_44)


	//   ....[0]....
.L_44:
        /*0118*/ 	.word	0x00006750


	//   ....[1]....
        /*011c*/ 	.word	0x00006840


	//   ....[2]....
        /*0120*/ 	.word	0x00007210


	//   ....[3]....
        /*0124*/ 	.word	0x00008060


	//   ....[4]....
        /*0128*/ 	.word	0x00008e80


	//   ....[5]....
        /*012c*/ 	.word	0x00009cd0


	//   ....[6]....
        /*0130*/ 	.word	0x0000ab30


	//   ....[7]....
        /*0134*/ 	.word	0x0000b9c0


	//   ....[8]....
        /*0138*/ 	.word	0x0000c820


	//   ....[9]....
        /*013c*/ 	.word	0x0000d630


	//----- nvinfo : EIATTR_MBARRIER_INSTR_OFFSETS
	.align		4
.L_45:
        /*0140*/ 	.byte	0x04, 0x39
        /*0142*/ 	.short	(.L_47 - .L_46)


	//   ....[0]....
.L_46:
        /*0144*/ 	.word	0x00000650
        /*0148*/ 	.word	0x000000ff
        /*014c*/ 	.word	0x00000000
        /*0150*/ 	.short	0x0100
        /*0152*/ 	.byte	0x04
	.zero		1


	//   ....[1]....
        /*0154*/ 	.word	0x00000660
        /*0158*/ 	.word	0x000000ff
        /*015c*/ 	.word	0x00000010
        /*0160*/ 	.short	0x0100
        /*0162*/ 	.byte	0x04
	.zero		1


	//   ....[2]....
        /*0164*/ 	.word	0x00000670
        /*0168*/ 	.word	0x000000ff
        /*016c*/ 	.word	0x00000008
        /*0170*/ 	.short	0x0100
        /*0172*/ 	.byte	0x04
	.zero		1


	//   ....[3]....
        /*0174*/ 	.word	0x00000680
        /*0178*/ 	.word	0x000000ff
        /*017c*/ 	.word	0x00000018
        /*0180*/ 	.short	0x0100
        /*0182*/ 	.byte	0x04
	.zero		1


	//   ....[4]....
        /*0184*/ 	.word	0x000007a0
        /*0188*/ 	.word	0x000000ff
        /*018c*/ 	.word	0x00000020
        /*0190*/ 	.short	0x0100
        /*0192*/ 	.byte	0x04
	.zero		1


	//   ....[5]....
        /*0194*/ 	.word	0x000007b0
        /*0198*/ 	.word	0x000000ff
        /*019c*/ 	.word	0x00000040
        /*01a0*/ 	.short	0x0100
        /*01a2*/ 	.byte	0x04
	.zero		1


	//   ....[6]....
        /*01a4*/ 	.word	0x000007c0
        /*01a8*/ 	.word	0x000000ff
        /*01ac*/ 	.word	0x00000028
        /*01b0*/ 	.short	0x0100
        /*01b2*/ 	.byte	0x04
	.zero		1


	//   ....[7]....
        /*01b4*/ 	.word	0x000007d0
        /*01b8*/ 	.word	0x000000ff
        /*01bc*/ 	.word	0x00000048
        /*01c0*/ 	.short	0x0100
        /*01c2*/ 	.byte	0x04
	.zero		1


	//   ....[8]....
        /*01c4*/ 	.word	0x000007e0
        /*01c8*/ 	.word	0x000000ff
        /*01cc*/ 	.word	0x00000030
        /*01d0*/ 	.short	0x0100
        /*01d2*/ 	.byte	0x04
	.zero		1


	//   ....[9]....
        /*01d4*/ 	.word	0x000007f0
        /*01d8*/ 	.word	0x000000ff
        /*01dc*/ 	.word	0x00000050
        /*01e0*/ 	.short	0x0100
        /*01e2*/ 	.byte	0x04
	.zero		1


	//   ....[10]....
        /*01e4*/ 	.word	0x00000800
        /*01e8*/ 	.word	0x000000ff
        /*01ec*/ 	.word	0x00000038
        /*01f0*/ 	.short	0x0100
        /*01f2*/ 	.byte	0x04
	.zero		1


	//   ....[11]....
        /*01f4*/ 	.word	0x00000810
        /*01f8*/ 	.word	0x000000ff
        /*01fc*/ 	.word	0x00000058
        /*0200*/ 	.short	0x0100
        /*0202*/ 	.byte	0x04
	.zero		1


	//   ....[12]....
        /*0204*/ 	.word	0x000008f0
        /*0208*/ 	.word	0x000000ff
        /*020c*/ 	.word	0x00000060
        /*0210*/ 	.short	0x0100
        /*0212*/ 	.byte	0x06
	.zero		1


	//   ....[13]....
        /*0214*/ 	.word	0x00000900
        /*0218*/ 	.word	0x000000ff
        /*021c*/ 	.word	0x00000068
        /*0220*/ 	.short	0x0100
        /*0222*/ 	.byte	0x06
	.zero		1


	//   ....[14]....
        /*0224*/ 	.word	0x00000a30
        /*0228*/ 	.word	0x000000ff
        /*022c*/ 	.word	0x00000070
        /*0230*/ 	.short	0x0100
        /*0232*/ 	.byte	0x06
	.zero		1


	//   ....[15]....
        /*0234*/ 	.word	0x00000a40
        /*0238*/ 	.word	0x000000ff
        /*023c*/ 	.word	0x00000080
        /*0240*/ 	.short	0x0100
        /*0242*/ 	.byte	0x06
	.zero		1


	//   ....[16]....
        /*0244*/ 	.word	0x00000a50
        /*0248*/ 	.word	0x000000ff
        /*024c*/ 	.word	0x00000078
        /*0250*/ 	.short	0x0100
        /*0252*/ 	.byte	0x06
	.zero		1


	//   ....[17]....
        /*0254*/ 	.word	0x00000a60
        /*0258*/ 	.word	0x000000ff
        /*025c*/ 	.word	0x00000088
        /*0260*/ 	.short	0x0100
        /*0262*/ 	.byte	0x06
	.zero		1


	//   ....[18]....
        /*0264*/ 	.word	0x00000b80
        /*0268*/ 	.word	0x000000ff
        /*026c*/ 	.word	0x00000090
        /*0270*/ 	.short	0x0100
        /*0272*/ 	.byte	0x04
	.zero		1


	//   ....[19]....
        /*0274*/ 	.word	0x00000b90
        /*0278*/ 	.word	0x000000ff
        /*027c*/ 	.word	0x000000a0
        /*0280*/ 	.short	0x0100
        /*0282*/ 	.byte	0x04
	.zero		1


	//   ....[20]....
        /*0284*/ 	.word	0x00000ba0
        /*0288*/ 	.word	0x000000ff
        /*028c*/ 	.word	0x00000098
        /*0290*/ 	.short	0x0100
        /*0292*/ 	.byte	0x04
	.zero		1


	//   ....[21]....
        /*0294*/ 	.word	0x00000bb0
        /*0298*/ 	.word	0x000000ff
        /*029c*/ 	.word	0x000000a8
        /*02a0*/ 	.short	0x0100
        /*02a2*/ 	.byte	0x04
	.zero		1


	//   ....[22]....
        /*02a4*/ 	.word	0x00000ca0
        /*02a8*/ 	.word	0x000000ff
        /*02ac*/ 	.word	0x000000b0
        /*02b0*/ 	.short	0x0100
        /*02b2*/ 	.byte	0x04
	.zero		1


	//   ....[23]....
        /*02b4*/ 	.word	0x00000cb0
        /*02b8*/ 	.word	0x000000ff
        /*02bc*/ 	.word	0x000000c0
        /*02c0*/ 	.short	0x0100
        /*02c2*/ 	.byte	0x04
	.zero		1


	//   ....[24]....
        /*02c4*/ 	.word	0x00000cc0
        /*02c8*/ 	.word	0x000000ff
        /*02cc*/ 	.word	0x000000b8
        /*02d0*/ 	.short	0x0100
        /*02d2*/ 	.byte	0x04
	.zero		1


	//   ....[25]....
        /*02d4*/ 	.word	0x00000cd0
        /*02d8*/ 	.word	0x000000ff
        /*02dc*/ 	.word	0x000000c8
        /*02e0*/ 	.short	0x0100
        /*02e2*/ 	.byte	0x04
	.zero		1


	//   ....[26]....
        /*02e4*/ 	.word	0x00000dd0
        /*02e8*/ 	.word	0x000000ff
        /*02ec*/ 	.word	0x000000d0
        /*02f0*/ 	.short	0x0100
        /*02f2*/ 	.byte	0x06
	.zero		1


	//   ....[27]....
        /*02f4*/ 	.word	0x000019a0
        /*02f8*/ 	.word	0x00000003
        /*02fc*/ 	.word	0x000000c0
        /*0300*/ 	.short	0x010a
        /*0302*/ 	.byte	0xff
	.zero		1


	//   ....[28]....
        /*0304*/ 	.word	0x000019d0
        /*0308*/ 	.word	0x00000003
        /*030c*/ 	.word	0x000000b0
        /*0310*/ 	.short	0x0101
        /*0312*/ 	.byte	0xff
	.zero		1


	//   ....[29]....
        /*0314*/ 	.word	0x00001a90
        /*0318*/ 	.word	0x000000ff
        /*031c*/ 	.word	0x00000010
        /*0320*/ 	.short	0x010a
        /*0322*/ 	.byte	0x04
	.zero		1


	//   ....[30]....
        /*0324*/ 	.word	0x00001b60
        /*0328*/ 	.word	0x000000ff
        /*032c*/ 	.word	0x00000010
        /*0330*/ 	.short	0x010a
        /*0332*/ 	.byte	0x05
	.zero		1


	//   ....[31]....
        /*0334*/ 	.word	0x00001cc0
        /*0338*/ 	.word	0x000000ff
        /*033c*/ 	.word	0x00000010
        /*0340*/ 	.short	0x010a
        /*0342*/ 	.byte	0x04
	.zero		1


	//   ....[32]....
        /*0344*/ 	.word	0x00001f50
        /*0348*/ 	.word	0x000000ff
        /*034c*/ 	.word	0x00000068
        /*0350*/ 	.short	0x0101
        /*0352*/ 	.byte	0x15
	.zero		1


	//   ....[33]....
        /*0354*/ 	.word	0x00001f70
        /*0358*/ 	.word	0x000000ff
        /*035c*/ 	.word	0x00000010
        /*0360*/ 	.short	0x010a
        /*0362*/ 	.byte	0x04
	.zero		1


	//   ....[34]....
        /*0364*/ 	.word	0x00001ff0
        /*0368*/ 	.word	0x000000ff
        /*036c*/ 	.word	0x00000010
        /*0370*/ 	.short	0x010a
        /*0372*/ 	.byte	0x06
	.zero		1


	//   ....[35]....
        /*0374*/ 	.word	0x00002130
        /*0378*/ 	.word	0x000000ff
        /*037c*/ 	.word	0x00000010
        /*0380*/ 	.short	0x010a
        /*0382*/ 	.byte	0x04
	.zero		1


	//   ....[36]....
        /*0384*/ 	.word	0x000023f0
        /*0388*/ 	.word	0x00000003
        /*038c*/ 	.word	0x00000070
        /*0390*/ 	.short	0x010a
        /*0392*/ 	.byte	0xff
	.zero		1


	//   ....[37]....
        /*0394*/ 	.word	0x00002540
        /*0398*/ 	.word	0x00000000
        /*039c*/ 	.word	0x00000000
        /*03a0*/ 	.short	0x0101
        /*03a2*/ 	.byte	0xff
	.zero		1


	//   ....[38]....
        /*03a4*/ 	.word	0x00002b00
        /*03a8*/ 	.word	0x000000ff
        /*03ac*/ 	.word	0x00000000
        /*03b0*/ 	.short	0x010a
        /*03b2*/ 	.byte	0x04
	.zero		1


	//   ....[39]....
        /*03b4*/ 	.word	0x00002ba0
        /*03b8*/ 	.word	0x00000000
        /*03bc*/ 	.word	0x00000000
        /*03c0*/ 	.short	0x010a
        /*03c2*/ 	.byte	0xff
	.zero		1


	//   ....[40]....
        /*03c4*/ 	.word	0x00002cc0
        /*03c8*/ 	.word	0x00000000
        /*03cc*/ 	.word	0x000000b0
        /*03d0*/ 	.short	0x010a
        /*03d2*/ 	.byte	0xff
	.zero		1


	//   ....[41]....
        /*03d4*/ 	.word	0x00002d30
        /*03d8*/ 	.word	0x00000004
        /*03dc*/ 	.word	0x00000000
        /*03e0*/ 	.short	0x0101
        /*03e2*/ 	.byte	0xff
	.zero		1


	//   ....[42]....
        /*03e4*/ 	.word	0x00002d50
        /*03e8*/ 	.word	0x000000ff
        /*03ec*/ 	.word	0x00000080
        /*03f0*/ 	.short	0x010a
        /*03f2*/ 	.byte	0x04
	.zero		1


	//   ....[43]....
        /*03f4*/ 	.word	0x00002e70
        /*03f8*/ 	.word	0x00000000
        /*03fc*/ 	.word	0x00000070
        /*0400*/ 	.short	0x010a
        /*0402*/ 	.byte	0xff
	.zero		1


	//   ....[44]....
        /*0404*/ 	.word	0x00002f70
        /*0408*/ 	.word	0x00000000
        /*040c*/ 	.word	0x00000000
        /*0410*/ 	.short	0x0101
        /*0412*/ 	.byte	0xff
	.zero		1


	//   ....[45]....
        /*0414*/ 	.word	0x00003000
        /*0418*/ 	.word	0x000000ff
        /*041c*/ 	.word	0x00000080
        /*0420*/ 	.short	0x0106
        /*0422*/ 	.byte	0x04
	.zero		1


	//   ....[46]....
        /*0424*/ 	.word	0x00003020
        /*0428*/ 	.word	0x000000ff
        /*042c*/ 	.word	0x00000080
        /*0430*/ 	.short	0x010a
        /*0432*/ 	.byte	0x04
	.zero		1


	//   ....[47]....
        /*0434*/ 	.word	0x000030b0
        /*0438*/ 	.word	0x000000ff
        /*043c*/ 	.word	0x00000080
        /*0440*/ 	.short	0x0106
        /*0442*/ 	.byte	0x07
	.zero		1


	//   ....[48]....
        /*0444*/ 	.word	0x000030f0
        /*0448*/ 	.word	0x00000000
        /*044c*/ 	.word	0x00000080
        /*0450*/ 	.short	0x010a
        /*0452*/ 	.byte	0xff
	.zero		1


	//   ....[49]....
        /*0454*/ 	.word	0x00003330
        /*0458*/ 	.word	0x000000ff
        /*045c*/ 	.word	0x00000008
        /*0460*/ 	.short	0x010a
        /*0462*/ 	.byte	0x05
	.zero		1


	//   ....[50]....
        /*0464*/ 	.word	0x00003350
        /*0468*/ 	.word	0x000000ff
        /*046c*/ 	.word	0x00000008
        /*0470*/ 	.short	0x010a
        /*0472*/ 	.byte	0x05
	.zero		1


	//   ....[51]....
        /*0474*/ 	.word	0x000034e0
        /*0478*/ 	.word	0x000000ff
        /*047c*/ 	.word	0x00000008
        /*0480*/ 	.short	0x010a
        /*0482*/ 	.byte	0x05
	.zero		1


	//   ....[52]....
        /*0484*/ 	.word	0x00003500
        /*0488*/ 	.word	0x000000ff
        /*048c*/ 	.word	0x00000008
        /*0490*/ 	.short	0x010a
        /*0492*/ 	.byte	0x05
	.zero		1


	//   ....[53]....
        /*0494*/ 	.word	0x000035c0
        /*0498*/ 	.word	0x000000ff
        /*049c*/ 	.word	0x00000000
        /*04a0*/ 	.short	0x0101
        /*04a2*/ 	.byte	0x04
	.zero		1


	//   ....[54]....
        /*04a4*/ 	.word	0x00003980
        /*04a8*/ 	.word	0x00000000
        /*04ac*/ 	.word	0x00000070
        /*04b0*/ 	.short	0x010a
        /*04b2*/ 	.byte	0xff
	.zero		1


	//   ....[55]....
        /*04b4*/ 	.word	0x00003a40
        /*04b8*/ 	.word	0x00000000
        /*04bc*/ 	.word	0x00000000
        /*04c0*/ 	.short	0x0101
        /*04c2*/ 	.byte	0xff
	.zero		1


	//   ....[56]....
        /*04c4*/ 	.word	0x00003b00
        /*04c8*/ 	.word	0x000000ff
        /*04cc*/ 	.word	0x00000000
        /*04d0*/ 	.short	0x010a
        /*04d2*/ 	.byte	0x04
	.zero		1


	//   ....[57]....
        /*04d4*/ 	.word	0x00003b10
        /*04d8*/ 	.word	0x000000ff
        /*04dc*/ 	.word	0x000000a0
        /*04e0*/ 	.short	0x010a
        /*04e2*/ 	.byte	0x2e
	.zero		1


	//   ....[58]....
        /*04e4*/ 	.word	0x00003bc0
        /*04e8*/ 	.word	0x000000ff
        /*04ec*/ 	.word	0x00000000
        /*04f0*/ 	.short	0x010a
        /*04f2*/ 	.byte	0x07
	.zero		1


	//   ....[59]....
        /*04f4*/ 	.word	0x00003cf0
        /*04f8*/ 	.word	0x000000ff
        /*04fc*/ 	.word	0x00000000
        /*0500*/ 	.short	0x010a
        /*0502*/ 	.byte	0x04
	.zero		1


	//   ....[60]....
        /*0504*/ 	.word	0x00004130
        /*0508*/ 	.word	0x000000ff
        /*050c*/ 	.word	0x00000000
        /*0510*/ 	.short	0x010a
        /*0512*/ 	.byte	0x04
	.zero		1


	//   ....[61]....
        /*0514*/ 	.word	0x000041d0
        /*0518*/ 	.word	0x00000000
        /*051c*/ 	.word	0x00000000
        /*0520*/ 	.short	0x010a
        /*0522*/ 	.byte	0xff
	.zero		1


	//   ....[62]....
        /*0524*/ 	.word	0x00004210
        /*0528*/ 	.word	0x00000000
        /*052c*/ 	.word	0x00000000
        /*0530*/ 	.short	0x010a
        /*0532*/ 	.byte	0xff
	.zero		1


	//   ....[63]....
        /*0534*/ 	.word	0x00004280
        /*0538*/ 	.word	0x000000ff
        /*053c*/ 	.word	0x00000000
        /*0540*/ 	.short	0x0101
        /*0542*/ 	.byte	0x04
	.zero		1


	//   ....[64]....
        /*0544*/ 	.word	0x000042c0
        /*0548*/ 	.word	0x000000ff
        /*054c*/ 	.word	0x000000d0
        /*0550*/ 	.short	0x010a
        /*0552*/ 	.byte	0x29
	.zero		1


	//   ....[65]....
        /*0554*/ 	.word	0x00004310
        /*0558*/ 	.word	0x000000ff
        /*055c*/ 	.word	0x00000000
        /*0560*/ 	.short	0x0101
        /*0562*/ 	.byte	0x04
	.zero		1


	//   ....[66]....
        /*0564*/ 	.word	0x00004790
        /*0568*/ 	.word	0x0000000c
        /*056c*/ 	.word	0x00000070
        /*0570*/ 	.short	0x010a
        /*0572*/ 	.byte	0xff
	.zero		1


	//   ....[67]....
        /*0574*/ 	.word	0x00004900
        /*0578*/ 	.word	0x00000000
        /*057c*/ 	.word	0x00000000
        /*0580*/ 	.short	0x0101
        /*0582*/ 	.byte	0xff
	.zero		1


	//   ....[68]....
        /*0584*/ 	.word	0x00004da0
        /*0588*/ 	.word	0x000000ff
        /*058c*/ 	.word	0x00000068
        /*0590*/ 	.short	0x010a
        /*0592*/ 	.byte	0x15
	.zero		1


	//   ....[69]....
        /*0594*/ 	.word	0x00004f20
        /*0598*/ 	.word	0x000000ff
        /*059c*/ 	.word	0x00000040
        /*05a0*/ 	.short	0x010a
        /*05a2*/ 	.byte	0x15
	.zero		1


	//   ....[70]....
        /*05a4*/ 	.word	0x000050a0
        /*05a8*/ 	.word	0x000000ff
        /*05ac*/ 	.word	0x00000020
        /*05b0*/ 	.short	0x010b
        /*05b2*/ 	.byte	0x15
	.zero		1


	//   ....[71]....
        /*05b4*/ 	.word	0x000050b0
        /*05b8*/ 	.word	0x000000ff
        /*05bc*/ 	.word	0x00000000
        /*05c0*/ 	.short	0x0101
        /*05c2*/ 	.byte	0x06
	.zero		1


	//   ....[72]....
        /*05c4*/ 	.word	0x000050d0
        /*05c8*/ 	.word	0x000000ff
        /*05cc*/ 	.word	0x00000048
        /*05d0*/ 	.short	0x010a
        /*05d2*/ 	.byte	0x15
	.zero		1


	//   ....[73]....
        /*05d4*/ 	.word	0x00005210
        /*05d8*/ 	.word	0x000000ff
        /*05dc*/ 	.word	0x00000028
        /*05e0*/ 	.short	0x010b
        /*05e2*/ 	.byte	0x15
	.zero		1


	//   ....[74]....
        /*05e4*/ 	.word	0x00005220
        /*05e8*/ 	.word	0x000000ff
        /*05ec*/ 	.word	0x00000000
        /*05f0*/ 	.short	0x0101
        /*05f2*/ 	.byte	0x07
	.zero		1


	//   ....[75]....
        /*05f4*/ 	.word	0x00005240
        /*05f8*/ 	.word	0x000000ff
        /*05fc*/ 	.word	0x00000050
        /*0600*/ 	.short	0x010a
        /*0602*/ 	.byte	0x15
	.zero		1


	//   ....[76]....
        /*0604*/ 	.word	0x00005390
        /*0608*/ 	.word	0x000000ff
        /*060c*/ 	.word	0x00000030
        /*0610*/ 	.short	0x010b
        /*0612*/ 	.byte	0x15
	.zero		1


	//   ....[77]....
        /*0614*/ 	.word	0x000053a0
        /*0618*/ 	.word	0x000000ff
        /*061c*/ 	.word	0x00000000
        /*0620*/ 	.short	0x0101
        /*0622*/ 	.byte	0x1d
	.zero		1


	//   ....[78]....
        /*0624*/ 	.word	0x000053c0
        /*0628*/ 	.word	0x000000ff
        /*062c*/ 	.word	0x00000058
        /*0630*/ 	.short	0x010a
        /*0632*/ 	.byte	0x15
	.zero		1


	//   ....[79]....
        /*0634*/ 	.word	0x00005530
        /*0638*/ 	.word	0x000000ff
        /*063c*/ 	.word	0x00000038
        /*0640*/ 	.short	0x010b
        /*0642*/ 	.byte	0x15
	.zero		1


	//   ....[80]....
        /*0644*/ 	.word	0x00005540
        /*0648*/ 	.word	0x000000ff
        /*064c*/ 	.word	0x00000000
        /*0650*/ 	.short	0x0101
        /*0652*/ 	.byte	0x18
	.zero		1


	//   ....[81]....
        /*0654*/ 	.word	0x00005550
        /*0658*/ 	.word	0x000000ff
        /*065c*/ 	.word	0x00000040
        /*0660*/ 	.short	0x010a
        /*0662*/ 	.byte	0x15
	.zero		1


	//   ....[82]....
        /*0664*/ 	.word	0x000056b0
        /*0668*/ 	.word	0x000000ff
        /*066c*/ 	.word	0x00000020
        /*0670*/ 	.short	0x010b
        /*0672*/ 	.byte	0x15
	.zero		1


	//   ....[83]....
        /*0674*/ 	.word	0x000056c0
        /*0678*/ 	.word	0x000000ff
        /*067c*/ 	.word	0x00000000
        /*0680*/ 	.short	0x0101
        /*0682*/ 	.byte	0x06
	.zero		1


	//   ....[84]....
        /*0684*/ 	.word	0x000056d0
        /*0688*/ 	.word	0x000000ff
        /*068c*/ 	.word	0x00000048
        /*0690*/ 	.short	0x010a
        /*0692*/ 	.byte	0x15
	.zero		1


	//   ....[85]....
        /*0694*/ 	.word	0x00005830
        /*0698*/ 	.word	0x000000ff
        /*069c*/ 	.word	0x00000028
        /*06a0*/ 	.short	0x010b
        /*06a2*/ 	.byte	0x15
	.zero		1


	//   ....[86]....
        /*06a4*/ 	.word	0x00005840
        /*06a8*/ 	.word	0x000000ff
        /*06ac*/ 	.word	0x00000000
        /*06b0*/ 	.short	0x0101
        /*06b2*/ 	.byte	0x07
	.zero		1


	//   ....[87]....
        /*06b4*/ 	.word	0x00005850
        /*06b8*/ 	.word	0x000000ff
        /*06bc*/ 	.word	0x00000050
        /*06c0*/ 	.short	0x010a
        /*06c2*/ 	.byte	0x15
	.zero		1


	//   ....[88]....
        /*06c4*/ 	.word	0x000059a0
        /*06c8*/ 	.word	0x000000ff
        /*06cc*/ 	.word	0x00000030
        /*06d0*/ 	.short	0x010b
        /*06d2*/ 	.byte	0x15
	.zero		1


	//   ....[89]....
        /*06d4*/ 	.word	0x000059b0
        /*06d8*/ 	.word	0x000000ff
        /*06dc*/ 	.word	0x00000000
        /*06e0*/ 	.short	0x0101
        /*06e2*/ 	.byte	0x1d
	.zero		1


	//   ....[90]....
        /*06e4*/ 	.word	0x000059c0
        /*06e8*/ 	.word	0x000000ff
        /*06ec*/ 	.word	0x00000058
        /*06f0*/ 	.short	0x010a
        /*06f2*/ 	.byte	0x15
	.zero		1


	//   ....[91]....
        /*06f4*/ 	.word	0x00005bb0
        /*06f8*/ 	.word	0x000000ff
        /*06fc*/ 	.word	0x00000038
        /*0700*/ 	.short	0x010b
        /*0702*/ 	.byte	0x15
	.zero		1


	//   ....[92]....
        /*0704*/ 	.word	0x00005bc0
        /*0708*/ 	.word	0x000000ff
        /*070c*/ 	.word	0x00000000
        /*0710*/ 	.short	0x0101
        /*0712*/ 	.byte	0x18
	.zero		1


	//   ....[93]....
        /*0714*/ 	.word	0x00005be0
        /*0718*/ 	.word	0x000000ff
        /*071c*/ 	.word	0x00000040
        /*0720*/ 	.short	0x010a
        /*0722*/ 	.byte	0x15
	.zero		1


	//   ....[94]....
        /*0724*/ 	.word	0x00005c00
        /*0728*/ 	.word	0x000000ff
        /*072c*/ 	.word	0x00000048
        /*0730*/ 	.short	0x010a
        /*0732*/ 	.byte	0x15
	.zero		1


	//   ....[95]....
        /*0734*/ 	.word	0x00005c20
        /*0738*/ 	.word	0x000000ff
        /*073c*/ 	.word	0x00000050
        /*0740*/ 	.short	0x010a
        /*0742*/ 	.byte	0x15
	.zero		1


	//   ....[96]....
        /*0744*/ 	.word	0x00005c70
        /*0748*/ 	.word	0x00000002
        /*074c*/ 	.word	0x00000058
        /*0750*/ 	.short	0x010a
        /*0752*/ 	.byte	0xff
	.zero		1


	//   ....[97]....
        /*0754*/ 	.word	0x00005fc0
        /*0758*/ 	.word	0x00000000
        /*075c*/ 	.word	0x00000070
        /*0760*/ 	.short	0x010a
        /*0762*/ 	.byte	0xff
	.zero		1


	//   ....[98]....
        /*0764*/ 	.word	0x00006090
        /*0768*/ 	.word	0x00000000
        /*076c*/ 	.word	0x00000000
        /*0770*/ 	.short	0x0101
        /*0772*/ 	.byte	0xff
	.zero		1


	//   ....[99]....
        /*0774*/ 	.word	0x00006d30
        /*0778*/ 	.word	0x000000ff
        /*077c*/ 	.word	0x00000020
        /*0780*/ 	.short	0x010a
        /*0782*/ 	.byte	0x2b
	.zero		1


	//   ....[100]....
        /*0784*/ 	.word	0x00006e10
        /*0788*/ 	.word	0x00000074
        /*078c*/ 	.word	0x00000090
        /*0790*/ 	.short	0x010a
        /*0792*/ 	.byte	0xff
	.zero		1


	//   ....[101]....
        /*0794*/ 	.word	0x00006fc0
        /*0798*/ 	.word	0x000000ff
        /*079c*/ 	.word	0x00000020
        /*07a0*/ 	.short	0x010a
        /*07a2*/ 	.byte	0x2b
	.zero		1


	//   ....[102]....
        /*07a4*/ 	.word	0x000070f0
        /*07a8*/ 	.word	0x00000074
        /*07ac*/ 	.word	0x00000090
        /*07b0*/ 	.short	0x010a
        /*07b2*/ 	.byte	0xff
	.zero		1


	//   ....[103]....
        /*07b4*/ 	.word	0x00007d00
        /*07b8*/ 	.word	0x00000000
        /*07bc*/ 	.word	0x00000000
        /*07c0*/ 	.short	0x0101
        /*07c2*/ 	.byte	0xff
	.zero		1


	//   ....[104]....
        /*07c4*/ 	.word	0x00007d10
        /*07c8*/ 	.word	0x00000003
        /*07cc*/ 	.word	0x00000020
        /*07d0*/ 	.short	0x010a
        /*07d2*/ 	.byte	0xff
	.zero		1


	//   ....[105]....
        /*07d4*/ 	.word	0x00007df0
        /*07d8*/ 	.word	0x00000003
        /*07dc*/ 	.word	0x00000020
        /*07e0*/ 	.short	0x010a
        /*07e2*/ 	.byte	0xff
	.zero		1


	//   ....[106]....
        /*07e4*/ 	.word	0x00008b20
        /*07e8*/ 	.word	0x00000079
        /*07ec*/ 	.word	0x00000000
        /*07f0*/ 	.short	0x0101
        /*07f2*/ 	.byte	0xff
	.zero		1


	//   ....[107]....
        /*07f4*/ 	.word	0x00008b40
        /*07f8*/ 	.word	0x0000007b
        /*07fc*/ 	.word	0x00000020
        /*0800*/ 	.short	0x010a
        /*0802*/ 	.byte	0xff
	.zero		1


	//   ....[108]....
        /*0804*/ 	.word	0x00008c10
        /*0808*/ 	.word	0x0000007b
        /*080c*/ 	.word	0x00000020
        /*0810*/ 	.short	0x010a
        /*0812*/ 	.byte	0xff
	.zero		1


	//   ....[109]....
        /*0814*/ 	.word	0x00009940
        /*0818*/ 	.word	0x00000079
        /*081c*/ 	.word	0x00000000
        /*0820*/ 	.short	0x0101
        /*0822*/ 	.byte	0xff
	.zero		1


	//   ....[110]....
        /*0824*/ 	.word	0x00009960
        /*0828*/ 	.word	0x0000007b
        /*082c*/ 	.word	0x00000020
        /*0830*/ 	.short	0x010a
        /*0832*/ 	.byte	0xff
	.zero		1


	//   ....[111]....
        /*0834*/ 	.word	0x00009a40
        /*0838*/ 	.word	0x0000007b
        /*083c*/ 	.word	0x00000020
        /*0840*/ 	.short	0x010a
        /*0842*/ 	.byte	0xff
	.zero		1


	//   ....[112]....
        /*0844*/ 	.word	0x0000a790
        /*0848*/ 	.word	0x0000007b
        /*084c*/ 	.word	0x00000000
        /*0850*/ 	.short	0x0101
        /*0852*/ 	.byte	0xff
	.zero		1


	//   ....[113]....
        /*0854*/ 	.word	0x0000a7b0
        /*0858*/ 	.word	0x0000007c
        /*085c*/ 	.word	0x00000020
        /*0860*/ 	.short	0x010a
        /*0862*/ 	.byte	0xff
	.zero		1


	//   ....[114]....
        /*0864*/ 	.word	0x0000a880
        /*0868*/ 	.word	0x0000007c
        /*086c*/ 	.word	0x00000020
        /*0870*/ 	.short	0x010a
        /*0872*/ 	.byte	0xff
	.zero		1


	//   ....[115]....
        /*0874*/ 	.word	0x0000b620
        /*0878*/ 	.word	0x00000032
        /*087c*/ 	.word	0x00000000
        /*0880*/ 	.short	0x0101
        /*0882*/ 	.byte	0xff
	.zero		1


	//   ....[116]....
        /*0884*/ 	.word	0x0000b640
        /*0888*/ 	.word	0x00000028
        /*088c*/ 	.word	0x00000020
        /*0890*/ 	.short	0x010a
        /*0892*/ 	.byte	0xff
	.zero		1


	//   ....[117]....
        /*0894*/ 	.word	0x0000b710
        /*0898*/ 	.word	0x00000028
        /*089c*/ 	.word	0x00000020
        /*08a0*/ 	.short	0x010a
        /*08a2*/ 	.byte	0xff
	.zero		1


	//   ....[118]....
        /*08a4*/ 	.word	0x0000c480
        /*08a8*/ 	.word	0x0000002e
        /*08ac*/ 	.word	0x00000000
        /*08b0*/ 	.short	0x0101
        /*08b2*/ 	.byte	0xff
	.zero		1


	//   ....[119]....
        /*08b4*/ 	.word	0x0000c4a0
        /*08b8*/ 	.word	0x00000000
        /*08bc*/ 	.word	0x00000020
        /*08c0*/ 	.short	0x010a
        /*08c2*/ 	.byte	0xff
	.zero		1


	//   ....[120]....
        /*08c4*/ 	.word	0x0000c570
        /*08c8*/ 	.word	0x00000000
        /*08cc*/ 	.word	0x00000020
        /*08d0*/ 	.short	0x010a
        /*08d2*/ 	.byte	0xff
	.zero		1


	//   ....[121]....
        /*08d4*/ 	.word	0x0000d2e0
        /*08d8*/ 	.word	0x0000002e
        /*08dc*/ 	.word	0x00000000
        /*08e0*/ 	.short	0x0101
        /*08e2*/ 	.byte	0xff
	.zero		1


	//   ....[122]....
        /*08e4*/ 	.word	0x0000d300
        /*08e8*/ 	.word	0x00000000
        /*08ec*/ 	.word	0x00000020
        /*08f0*/ 	.short	0x010a
        /*08f2*/ 	.byte	0xff
	.zero		1


	//   ....[123]....
        /*08f4*/ 	.word	0x0000d3d0
        /*08f8*/ 	.word	0x00000000
        /*08fc*/ 	.word	0x00000020
        /*0900*/ 	.short	0x010a
        /*0902*/ 	.byte	0xff
	.zero		1


	//   ....[124]....
        /*0904*/ 	.word	0x0000d760
        /*0908*/ 	.word	0x00000074
        /*090c*/ 	.word	0x00000000
        /*0910*/ 	.short	0x0101
        /*0912*/ 	.byte	0xff
	.zero		1


	//   ....[125]....
        /*0914*/ 	.word	0x0000e140
        /*0918*/ 	.word	0x00000000
        /*091c*/ 	.word	0x00000000
        /*0920*/ 	.short	0x0101
        /*0922*/ 	.byte	0xff
	.zero		1


	//   ....[126]....
        /*0924*/ 	.word	0x0000e3f0
        /*0928*/ 	.word	0x000000ff
        /*092c*/ 	.word	0x00000000
        /*0930*/ 	.short	0x0101
        /*0932*/ 	.byte	0x04
	.zero		1


	//   ....[127]....
        /*0934*/ 	.word	0x0000e410
        /*0938*/ 	.word	0x00000003
        /*093c*/ 	.word	0x000000c0
        /*0940*/ 	.short	0x010a
        /*0942*/ 	.byte	0xff
	.zero		1


	//   ....[128]....
        /*0944*/ 	.word	0x0000e470
        /*0948*/ 	.word	0x00000000
        /*094c*/ 	.word	0x00000010
        /*0950*/ 	.short	0x010a
        /*0952*/ 	.byte	0xff
	.zero		1


	//   ....[129]....
        /*0954*/ 	.word	0x0000e4d0
        /*0958*/ 	.word	0x00000000
        /*095c*/ 	.word	0x00000010
        /*0960*/ 	.short	0x010a
        /*0962*/ 	.byte	0xff
	.zero		1


	//   ....[130]....
        /*0964*/ 	.word	0x0000e520
        /*0968*/ 	.word	0x00000003
        /*096c*/ 	.word	0x00000070
        /*0970*/ 	.short	0x010a
        /*0972*/ 	.byte	0xff
	.zero		1


	//   ....[131]....
        /*0974*/ 	.word	0x0000e580
        /*0978*/ 	.word	0x00000000
        /*097c*/ 	.word	0x00000000
        /*0980*/ 	.short	0x010a
        /*0982*/ 	.byte	0xff
	.zero		1


	//   ....[132]....
        /*0984*/ 	.word	0x0000e5d0
        /*0988*/ 	.word	0x00000000
        /*098c*/ 	.word	0x000000b0
        /*0990*/ 	.short	0x010a
        /*0992*/ 	.byte	0xff
	.zero		1


	//   ....[133]....
        /*0994*/ 	.word	0x0000e630
        /*0998*/ 	.word	0x00000000
        /*099c*/ 	.word	0x00000080
        /*09a0*/ 	.short	0x010a
        /*09a2*/ 	.byte	0xff
	.zero		1


	//   ....[134]....
        /*09a4*/ 	.word	0x0000e680
        /*09a8*/ 	.word	0x00000000
        /*09ac*/ 	.word	0x00000070
        /*09b0*/ 	.short	0x010a
        /*09b2*/ 	.byte	0xff
	.zero		1


	//   ....[135]....
        /*09b4*/ 	.word	0x0000e6e0
        /*09b8*/ 	.word	0x00000000
        /*09bc*/ 	.word	0x00000080
        /*09c0*/ 	.short	0x010a
        /*09c2*/ 	.byte	0xff
	.zero		1


	//   ....[136]....
        /*09c4*/ 	.word	0x0000e740
        /*09c8*/ 	.word	0x00000005
        /*09cc*/ 	.word	0x00000008
        /*09d0*/ 	.short	0x010a
        /*09d2*/ 	.byte	0xff
	.zero		1


	//   ....[137]....
        /*09d4*/ 	.word	0x0000e820
        /*09d8*/ 	.word	0x00000003
        /*09dc*/ 	.word	0x00000008
        /*09e0*/ 	.short	0x010a
        /*09e2*/ 	.byte	0xff
	.zero		1


	//   ....[138]....
        /*09e4*/ 	.word	0x0000e870
        /*09e8*/ 	.word	0x00000000
        /*09ec*/ 	.word	0x00000070
        /*09f0*/ 	.short	0x010a
        /*09f2*/ 	.byte	0xff
	.zero		1


	//   ....[139]....
        /*09f4*/ 	.word	0x0000e8d0
        /*09f8*/ 	.word	0x00000000
        /*09fc*/ 	.word	0x000000a0
        /*0a00*/ 	.short	0x010a
        /*0a02*/ 	.byte	0xff
	.zero		1


	//   ....[140]....
        /*0a04*/ 	.word	0x0000e930
        /*0a08*/ 	.word	0x00000000
        /*0a0c*/ 	.word	0x00000000
        /*0a10*/ 	.short	0x010a
        /*0a12*/ 	.byte	0xff
	.zero		1


	//   ....[141]....
        /*0a14*/ 	.word	0x0000e990
        /*0a18*/ 	.word	0x00000000
        /*0a1c*/ 	.word	0x00000000
        /*0a20*/ 	.short	0x010a
        /*0a22*/ 	.byte	0xff
	.zero		1


	//   ....[142]....
        /*0a24*/ 	.word	0x0000e9f0
        /*0a28*/ 	.word	0x00000000
        /*0a2c*/ 	.word	0x000000d0
        /*0a30*/ 	.short	0x010a
        /*0a32*/ 	.byte	0xff
	.zero		1


	//   ....[143]....
        /*0a34*/ 	.word	0x0000ea40
        /*0a38*/ 	.word	0x0000000c
        /*0a3c*/ 	.word	0x00000070
        /*0a40*/ 	.short	0x010a
        /*0a42*/ 	.byte	0xff
	.zero		1


	//   ....[144]....
        /*0a44*/ 	.word	0x0000eaa0
        /*0a48*/ 	.word	0x00000000
        /*0a4c*/ 	.word	0x00000068
        /*0a50*/ 	.short	0x010a
        /*0a52*/ 	.byte	0xff
	.zero		1


	//   ....[145]....
        /*0a54*/ 	.word	0x0000eb00
        /*0a58*/ 	.word	0x00000009
        /*0a5c*/ 	.word	0x00000040
        /*0a60*/ 	.short	0x010a
        /*0a62*/ 	.byte	0xff
	.zero		1


	//   ....[146]....
        /*0a64*/ 	.word	0x0000eb60
        /*0a68*/ 	.word	0x00000009
        /*0a6c*/ 	.word	0x00000048
        /*0a70*/ 	.short	0x010a
        /*0a72*/ 	.byte	0xff
	.zero		1


	//   ....[147]....
        /*0a74*/ 	.word	0x0000ebc0
        /*0a78*/ 	.word	0x00000009
        /*0a7c*/ 	.word	0x00000050
        /*0a80*/ 	.short	0x010a
        /*0a82*/ 	.byte	0xff
	.zero		1


	//   ....[148]....
        /*0a84*/ 	.word	0x0000ec20
        /*0a88*/ 	.word	0x00000009
        /*0a8c*/ 	.word	0x00000058
        /*0a90*/ 	.short	0x010a
        /*0a92*/ 	.byte	0xff
	.zero		1


	//   ....[149]....
        /*0a94*/ 	.word	0x0000ec80
        /*0a98*/ 	.word	0x00000000
        /*0a9c*/ 	.word	0x00000040
        /*0aa0*/ 	.short	0x010a
        /*0aa2*/ 	.byte	0xff
	.zero		1


	//   ....[150]....
        /*0aa4*/ 	.word	0x0000ece0
        /*0aa8*/ 	.word	0x00000000
        /*0aac*/ 	.word	0x00000048
        /*0ab0*/ 	.short	0x010a
        /*0ab2*/ 	.byte	0xff
	.zero		1


	//   ....[151]....
        /*0ab4*/ 	.word	0x0000ed40
        /*0ab8*/ 	.word	0x00000000
        /*0abc*/ 	.word	0x00000050
        /*0ac0*/ 	.short	0x010a
        /*0ac2*/ 	.byte	0xff
	.zero		1


	//   ....[152]....
        /*0ac4*/ 	.word	0x0000eda0
        /*0ac8*/ 	.word	0x00000000
        /*0acc*/ 	.word	0x00000058
        /*0ad0*/ 	.short	0x010a
        /*0ad2*/ 	.byte	0xff
	.zero		1


	//   ....[153]....
        /*0ad4*/ 	.word	0x0000ee00
        /*0ad8*/ 	.word	0x00000003
        /*0adc*/ 	.word	0x00000040
        /*0ae0*/ 	.short	0x010a
        /*0ae2*/ 	.byte	0xff
	.zero		1


	//   ....[154]....
        /*0ae4*/ 	.word	0x0000ee60
        /*0ae8*/ 	.word	0x00000003
        /*0aec*/ 	.word	0x00000048
        /*0af0*/ 	.short	0x010a
        /*0af2*/ 	.byte	0xff
	.zero		1


	//   ....[155]....
        /*0af4*/ 	.word	0x0000eec0
        /*0af8*/ 	.word	0x00000003
        /*0afc*/ 	.word	0x00000050
        /*0b00*/ 	.short	0x010a
        /*0b02*/ 	.byte	0xff
	.zero		1


	//   ....[156]....
        /*0b04*/ 	.word	0x0000ef10
        /*0b08*/ 	.word	0x00000000
        /*0b0c*/ 	.word	0x00000070
        /*0b10*/ 	.short	0x010a
        /*0b12*/ 	.byte	0xff
	.zero		1


	//   ....[157]....
        /*0b14*/ 	.word	0x0000ef70
        /*0b18*/ 	.word	0x00000000
        /*0b1c*/ 	.word	0x00000020
        /*0b20*/ 	.short	0x010a
        /*0b22*/ 	.byte	0xff
	.zero		1


	//   ....[158]....
        /*0b24*/ 	.word	0x0000efc0
        /*0b28*/ 	.word	0x00000074
        /*0b2c*/ 	.word	0x00000090
        /*0b30*/ 	.short	0x010a
        /*0b32*/ 	.byte	0xff
	.zero		1


	//   ....[159]....
        /*0b34*/ 	.word	0x0000f010
        /*0b38*/ 	.word	0x00000003
        /*0b3c*/ 	.word	0x00000020
        /*0b40*/ 	.short	0x010a
        /*0b42*/ 	.byte	0xff
	.zero		1


	//   ....[160]....
        /*0b44*/ 	.word	0x0000f060
        /*0b48*/ 	.word	0x0000007b
        /*0b4c*/ 	.word	0x00000020
        /*0b50*/ 	.short	0x010a
        /*0b52*/ 	.byte	0xff
	.zero		1


	//   ....[161]....
        /*0b54*/ 	.word	0x0000f0b0
        /*0b58*/ 	.word	0x0000007b
        /*0b5c*/ 	.word	0x00000020
        /*0b60*/ 	.short	0x010a
        /*0b62*/ 	.byte	0xff
	.zero		1


	//   ....[162]....
        /*0b64*/ 	.word	0x0000f100
        /*0b68*/ 	.word	0x0000007c
        /*0b6c*/ 	.word	0x00000020
        /*0b70*/ 	.short	0x010a
        /*0b72*/ 	.byte	0xff
	.zero		1


	//   ....[163]....
        /*0b74*/ 	.word	0x0000f150
        /*0b78*/ 	.word	0x00000028
        /*0b7c*/ 	.word	0x00000020
        /*0b80*/ 	.short	0x010a
        /*0b82*/ 	.byte	0xff
	.zero		1


	//   ....[164]....
        /*0b84*/ 	.word	0x0000f1a0
        /*0b88*/ 	.word	0x00000000
        /*0b8c*/ 	.word	0x00000020
        /*0b90*/ 	.short	0x010a
        /*0b92*/ 	.byte	0xff
	.zero		1


	//   ....[165]....
        /*0b94*/ 	.word	0x0000f1f0
        /*0b98*/ 	.word	0x00000000
        /*0b9c*/ 	.word	0x00000020
        /*0ba0*/ 	.short	0x010a
        /*0ba2*/ 	.byte	0xff
	.zero		1


	//----- nvinfo : EIATTR_NUM_MBARRIERS
	.align		4
.L_47:
        /*0ba4*/ 	.byte	0x03, 0x38
        /*0ba6*/ 	.short	0x001b


	//----- nvinfo : EIATTR_EXIT_INSTR_OFFSETS
	.align		4
        /*0ba8*/ 	.byte	0x04, 0x1c
        /*0baa*/ 	.short	(.L_49 - .L_48)


	//   ....[0]....
.L_48:
        /*0bac*/ 	.word	0x00002bd0


	//   ....[1]....
        /*0bb0*/ 	.word	0x000030c0


	//   ....[2]....
        /*0bb4*/ 	.word	0x00003120


	//   ....[3]....
        /*0bb8*/ 	.word	0x00004540


	//   ....[4]....
        /*0bbc*/ 	.word	0x00005ca0


	//   ....[5]....
        /*0bc0*/ 	.word	0x00005ce0


	//   ....[6]....
        /*0bc4*/ 	.word	0x0000e2e0


	//   ....[7]....
        /*0bc8*/ 	.word	0x0000e360


	//   ....[8]....
        /*0bcc*/ 	.word	0x0000e390


	//   ....[9]....
        /*0bd0*/ 	.word	0x0000e400


	//----- nvinfo : EIATTR_MAX_THREADS
	.align		4
.L_49:
        /*0bd4*/ 	.byte	0x04, 0x05
        /*0bd6*/ 	.short	(.L_51 - .L_50)
.L_50:
        /*0bd8*/ 	.word	0x00000100
        /*0bdc*/ 	.word	0x00000001
        /*0be0*/ 	.word	0x00000001


	//----- nvinfo : EIATTR_CRS_STACK_SIZE
	.align		4
.L_51:
        /*0be4*/ 	.byte	0x04, 0x1e
        /*0be6*/ 	.short	(.L_53 - .L_52)
.L_52:
        /*0be8*/ 	.word	0x00000000


	//----- nvinfo : EIATTR_CBANK_PARAM_SIZE
	.align		4
.L_53:
        /*0bec*/ 	.byte	0x03, 0x19
        /*0bee*/ 	.short	0x0800


	//----- nvinfo : EIATTR_PARAM_CBANK
	.align		4
        /*0bf0*/ 	.byte	0x04, 0x0a
        /*0bf2*/ 	.short	(.L_55 - .L_54)
	.align		4
.L_54:
        /*0bf4*/ 	.word	index@(.nv.constant0._ZN7cutlass13device_kernelINS_4gemm6kernel13GemmUniversalIN4cute5tupleIJiiiiEEENS1_10collective13CollectiveMmaINS1_35MainloopSm100TmaUmmaWarpSpecializedILi2ELi2ELi2ENS5_IJNS4_1CILi2EEESB_NSA_ILi1EEEEEEEENS5_IJNSA_ILi256EEESF_NSA_ILi64EEEEEENS_10tfloat32_tENS5_IJlSC_lEEESI_SJ_NS4_8TiledMMAINS4_8MMA_AtomIJNS4_23SM100_MMA_TF32_2x1SM_SSISI_SI_fLi256ELi256ELNS4_4UMMA5MajorE0ELSO_0ELNSN_7ScaleInE0ELSP_0EEEEEENS4_6LayoutINS5_IJSC_SC_SC_EEENS5_IJNSA_ILi0EEESU_SU_EEEEENS5_IJNS4_10UnderscoreESX_SX_EEEEENS4_28SM100_TMA_2SM_LOAD_MULTICASTENS4_14ComposedLayoutINS4_7SwizzleILi3ELi4ELi3EEENS4_18smem_ptr_flag_bitsILi32EEENSS_INS5_IJNSA_ILi8EEENSA_ILi32EEEEEENS5_IJS17_SC_EEEEEEEvNS4_8identityENS4_18SM100_TMA_2SM_LOADES1B_vS1C_EENS_8epilogue10collective18CollectiveEpilogueINS1F_23Sm100TmaWarpSpecializedILi4ELi2ELi32ELb1ELb0EEEJNS5_IJNSA_ILi128EEESF_SG_EEENS5_IJNSS_IS1K_SC_EENSS_IS17_SC_EEEEESI_SJ_SI_SJ_NS1F_6fusion15FusionCallbacksIS1J_NS1P_17LinearCombinationISI_fSI_fLNS_15FloatRoundStyleE2EEES1L_S1O_JEEENS4_5SM1004TMEM4LOAD26SM100_TMEM_LOAD_32dp32b32xENS4_13SM90_TMA_LOADES1B_NS4_39AutoVectorizingCopyWithAssumedAlignmentILi128EEENS4_14SM90_TMA_STOREES1B_S21_S21_EEEvvEEEEvNT_6ParamsE)
        /*0bf8*/ 	.short	0x0380
        /*0bfa*/ 	.short	0x0800


	//----- nvinfo : EIATTR_SW_WAR
	.align		4
.L_55:
        /*0bfc*/ 	.byte	0x04, 0x36
        /*0bfe*/ 	.short	(.L_57 - .L_56)
.L_56:
        /*0c00*/ 	.word	0x00000008
.L_57:


//--------------------- .nv.callgraph             --------------------------
	.section	.nv.callgraph,"",@"SHT_CUDA_CALLGRAPH"
	.align	4
	.sectionentsize	8
	.align		4
        /*0000*/ 	.word	0x00000000
	.align		4
        /*0004*/ 	.word	0xffffffff
	.align		4
        /*0008*/ 	.word	index@(_ZN7cutlass13device_kernelINS_4gemm6kernel13GemmUniversalIN4cute5tupleIJiiiiEEENS1_10collective13CollectiveMmaINS1_35MainloopSm100TmaUmmaWarpSpecializedILi2ELi2ELi2ENS5_IJNS4_1CILi2EEESB_NSA_ILi1EEEEEEEENS5_IJNSA_ILi256EEESF_NSA_ILi64EEEEEENS_10tfloat32_tENS5_IJlSC_lEEESI_SJ_NS4_8TiledMMAINS4_8MMA_AtomIJNS4_23SM100_MMA_TF32_2x1SM_SSISI_SI_fLi256ELi256ELNS4_4UMMA5MajorE0ELSO_0ELNSN_7ScaleInE0ELSP_0EEEEEENS4_6LayoutINS5_IJSC_SC_SC_EEENS5_IJNSA_ILi0EEESU_SU_EEEEENS5_IJNS4_10UnderscoreESX_SX_EEEEENS4_28SM100_TMA_2SM_LOAD_MULTICASTENS4_14ComposedLayoutINS4_7SwizzleILi3ELi4ELi3EEENS4_18smem_ptr_flag_bitsILi32EEENSS_INS5_IJNSA_ILi8EEENSA_ILi32EEEEEENS5_IJS17_SC_EEEEEEEvNS4_8identityENS4_18SM100_TMA_2SM_LOADES1B_vS1C_EENS_8epilogue10collective18CollectiveEpilogueINS1F_23Sm100TmaWarpSpecializedILi4ELi2ELi32ELb1ELb0EEEJNS5_IJNSA_ILi128EEESF_SG_EEENS5_IJNSS_IS1K_SC_EENSS_IS17_SC_EEEEESI_SJ_SI_SJ_NS1F_6fusion15FusionCallbacksIS1J_NS1P_17LinearCombinationISI_fSI_fLNS_15FloatRoundStyleE2EEES1L_S1O_JEEENS4_5SM1004TMEM4LOAD26SM100_TMEM_LOAD_32dp32b32xENS4_13SM90_TMA_LOADES1B_NS4_39AutoVectorizingCopyWithAssumedAlignmentILi128EEENS4_14SM90_TMA_STOREES1B_S21_S21_EEEvvEEEEvNT_6ParamsE)
	.align		4
        /*000c*/ 	.word	index@(__assertfail)
	.align		4
        /*0010*/ 	.word	0x00000000
	.align		4
        /*0014*/ 	.word	0xfffffffe
	.align		4
        /*0018*/ 	.word	0x00000000
	.align		4
        /*001c*/ 	.word	0xfffffffd
	.align		4
        /*0020*/ 	.word	0x00000000
	.align		4
        /*0024*/ 	.word	0xfffffffc


//--------------------- .nv.constant4             --------------------------
	.section	.nv.constant4,"a",@progbits
	.align	8
	.align		8
.nv.constant4:
        /*0000*/ 	.dword	__assertfail
	.align		8
        /*0008*/ 	.dword	__unnamed_1
	.align		8
        /*0010*/ 	.dword	__unnamed_2
	.align		8
        /*0018*/ 	.dword	_ZN40_INTERNAL_4440da39_4_k_cu_d085e166_100094cuda3std3__45__cpo5beginE
	.align		8
        /*0020*/ 	.dword	_ZN40_INTERNAL_4440da39_4_k_cu_d085e166_100094cuda3std3__45__cpo3endE
	.align		8
        /*0028*/ 	.dword	_ZN40_INTERNAL_4440da39_4_k_cu_d085e166_100094cuda3std3__45__cpo6cbeginE
	.align		8
        /*0030*/ 	.dword	_ZN40_INTERNAL_4440da39_4_k_cu_d085e166_100094cuda3std3__45__cpo4cendE
	.align		8
        /*0038*/ 	.dword	_ZN40_INTERNAL_4440da39_4_k_cu_d085e166_100094cuda3std3__442_GLOBAL__N__4440da39_4_k_cu_d085e166_100096ignoreE
	.align		8
        /*0040*/ 	.dword	_ZN40_INTERNAL_4440da39_4_k_cu_d085e166_100094cuda3std3__419piecewise_constructE
	.align		8
        /*0048*/ 	.dword	_ZN40_INTERNAL_4440da39_4_k_cu_d085e166_100094cuda3std3__48in_placeE
	.align		8
        /*0050*/ 	.dword	_ZN40_INTERNAL_4440da39_4_k_cu_d085e166_100094cuda3std6ranges3__45__cpo4swapE
	.align		8
        /*0058*/ 	.dword	_ZN40_INTERNAL_4440da39_4_k_cu_d085e166_100094cuda3std6ranges3__45__cpo9iter_moveE
	.align		8
        /*0060*/ 	.dword	_ZN40_INTERNAL_4440da39_4_k_cu_d085e166_100094cute7productE
	.align		8
        /*0068*/ 	.dword	_ZN40_INTERNAL_4440da39_4_k_cu_d085e166_100094cute1_E
	.align		8
        /*0070*/ 	.dword	$str$25
	.align		8
        /*0078*/ 	.dword	$str$26
	.align		8
        /*0080*/ 	.dword	$str$27
	.align		8
        /*0088*/ 	.dword	$str$28


//--------------------- .text._ZN7cutlass13device_kernelINS_4gemm6kernel13GemmUniversalIN4cute5tupleIJiiiiEEENS1_10collective13CollectiveMmaINS1_35MainloopSm100TmaUmmaWarpSpecializedILi2ELi2ELi2ENS5_IJNS4_1CILi2EEESB_NSA_ILi1EEEEEEEENS5_IJNSA_ILi256EEESF_NSA_ILi64EEEEEENS_10tfloat32_tENS5_IJlSC_lEEESI_SJ_NS4_8TiledMMAINS4_8MMA_AtomIJNS4_23SM100_MMA_TF32_2x1SM_SSISI_SI_fLi256ELi256ELNS4_4UMMA5MajorE0ELSO_0ELNSN_7ScaleInE0ELSP_0EEEEEENS4_6LayoutINS5_IJSC_SC_SC_EEENS5_IJNSA_ILi0EEESU_SU_EEEEENS5_IJNS4_10UnderscoreESX_SX_EEEEENS4_28SM100_TMA_2SM_LOAD_MULTICASTENS4_14ComposedLayoutINS4_7SwizzleILi3ELi4ELi3EEENS4_18smem_ptr_flag_bitsILi32EEENSS_INS5_IJNSA_ILi8EEENSA_ILi32EEEEEENS5_IJS17_SC_EEEEEEEvNS4_8identityENS4_18SM100_TMA_2SM_LOADES1B_vS1C_EENS_8epilogue10collective18CollectiveEpilogueINS1F_23Sm100TmaWarpSpecializedILi4ELi2ELi32ELb1ELb0EEEJNS5_IJNSA_ILi128EEESF_SG_EEENS5_IJNSS_IS1K_SC_EENSS_IS17_SC_EEEEESI_SJ_SI_SJ_NS1F_6fusion15FusionCallbacksIS1J_NS1P_17LinearCombinationISI_fSI_fLNS_15FloatRoundStyleE2EEES1L_S1O_JEEENS4_5SM1004TMEM4LOAD26SM100_TMEM_LOAD_32dp32b32xENS4_13SM90_TMA_LOADES1B_NS4_39AutoVectorizingCopyWithAssumedAlignmentILi128EEENS4_14SM90_TMA_STOREES1B_S21_S21_EEEvvEEEEvNT_6ParamsE --------------------------
	.section	.text._ZN7cutlass13device_kernelINS_4gemm6kernel13GemmUniversalIN4cute5tupleIJiiiiEEENS1_10collective13CollectiveMmaINS1_35MainloopSm100TmaUmmaWarpSpecializedILi2ELi2ELi2ENS5_IJNS4_1CILi2EEESB_NSA_ILi1EEEEEEEENS5_IJNSA_ILi256EEESF_NSA_ILi64EEEEEENS_10tfloat32_tENS5_IJlSC_lEEESI_SJ_NS4_8TiledMMAINS4_8MMA_AtomIJNS4_23SM100_MMA_TF32_2x1SM_SSISI_SI_fLi256ELi256ELNS4_4UMMA5MajorE0ELSO_0ELNSN_7ScaleInE0ELSP_0EEEEEENS4_6LayoutINS5_IJSC_SC_SC_EEENS5_IJNSA_ILi0EEESU_SU_EEEEENS5_IJNS4_10UnderscoreESX_SX_EEEEENS4_28SM100_TMA_2SM_LOAD_MULTICASTENS4_14ComposedLayoutINS4_7SwizzleILi3ELi4ELi3EEENS4_18smem_ptr_flag_bitsILi32EEENSS_INS5_IJNSA_ILi8EEENSA_ILi32EEEEEENS5_IJS17_SC_EEEEEEEvNS4_8identityENS4_18SM100_TMA_2SM_LOADES1B_vS1C_EENS_8epilogue10collective18CollectiveEpilogueINS1F_23Sm100TmaWarpSpecializedILi4ELi2ELi32ELb1ELb0EEEJNS5_IJNSA_ILi128EEESF_SG_EEENS5_IJNSS_IS1K_SC_EENSS_IS17_SC_EEEEESI_SJ_SI_SJ_NS1F_6fusion15FusionCallbacksIS1J_NS1P_17LinearCombinationISI_fSI_fLNS_15FloatRoundStyleE2EEES1L_S1O_JEEENS4_5SM1004TMEM4LOAD26SM100_TMEM_LOAD_32dp32b32xENS4_13SM90_TMA_LOADES1B_NS4_39AutoVectorizingCopyWithAssumedAlignmentILi128EEENS4_14SM90_TMA_STOREES1B_S21_S21_EEEvvEEEEvNT_6ParamsE,"ax",@progbits
	.align	128
.text._ZN7cutlass13device_kernelINS_4gemm6kernel13GemmUniversalIN4cute5tupleIJiiiiEEENS1_10collective13CollectiveMmaINS1_35MainloopSm100TmaUmmaWarpSpecializedILi2ELi2ELi2ENS5_IJNS4_1CILi2EEESB_NSA_ILi1EEEEEEEENS5_IJNSA_ILi256EEESF_NSA_ILi64EEEEEENS_10tfloat32_tENS5_IJlSC_lEEESI_SJ_NS4_8TiledMMAINS4_8MMA_AtomIJNS4_23SM100_MMA_TF32_2x1SM_SSISI_SI_fLi256ELi256ELNS4_4UMMA5MajorE0ELSO_0ELNSN_7ScaleInE0ELSP_0EEEEEENS4_6LayoutINS5_IJSC_SC_SC_EEENS5_IJNSA_ILi0EEESU_SU_EEEEENS5_IJNS4_10UnderscoreESX_SX_EEEEENS4_28SM100_TMA_2SM_LOAD_MULTICASTENS4_14ComposedLayoutINS4_7SwizzleILi3ELi4ELi3EEENS4_18smem_ptr_flag_bitsILi32EEENSS_INS5_IJNSA_ILi8EEENSA_ILi32EEEEEENS5_IJS17_SC_EEEEEEEvNS4_8identityENS4_18SM100_TMA_2SM_LOADES1B_vS1C_EENS_8epilogue10collective18CollectiveEpilogueINS1F_23Sm100TmaWarpSpecializedILi4ELi2ELi32ELb1ELb0EEEJNS5_IJNSA_ILi128EEESF_SG_EEENS5_IJNSS_IS1K_SC_EENSS_IS17_SC_EEEEESI_SJ_SI_SJ_NS1F_6fusion15FusionCallbacksIS1J_NS1P_17LinearCombinationISI_fSI_fLNS_15FloatRoundStyleE2EEES1L_S1O_JEEENS4_5SM1004TMEM4LOAD26SM100_TMEM_LOAD_32dp32b32xENS4_13SM90_TMA_LOADES1B_NS4_39AutoVectorizingCopyWithAssumedAlignmentILi128EEENS4_14SM90_TMA_STOREES1B_S21_S21_EEEvvEEEEvNT_6ParamsE:
        .type           _ZN7cutlass13device_kernelINS_4gemm6kernel13GemmUniversalIN4cute5tupleIJiiiiEEENS1_10collective13CollectiveMmaINS1_35MainloopSm100TmaUmmaWarpSpecializedILi2ELi2ELi2ENS5_IJNS4_1CILi2EEESB_NSA_ILi1EEEEEEEENS5_IJNSA_ILi256EEESF_NSA_ILi64EEEEEENS_10tfloat32_tENS5_IJlSC_lEEESI_SJ_NS4_8TiledMMAINS4_8MMA_AtomIJNS4_23SM100_MMA_TF32_2x1SM_SSISI_SI_fLi256ELi256ELNS4_4UMMA5MajorE0ELSO_0ELNSN_7ScaleInE0ELSP_0EEEEEENS4_6LayoutINS5_IJSC_SC_SC_EEENS5_IJNSA_ILi0EEESU_SU_EEEEENS5_IJNS4_10UnderscoreESX_SX_EEEEENS4_28SM100_TMA_2SM_LOAD_MULTICASTENS4_14ComposedLayoutINS4_7SwizzleILi3ELi4ELi3EEENS4_18smem_ptr_flag_bitsILi32EEENSS_INS5_IJNSA_ILi8EEENSA_ILi32EEEEEENS5_IJS17_SC_EEEEEEEvNS4_8identityENS4_18SM100_TMA_2SM_LOADES1B_vS1C_EENS_8epilogue10collective18CollectiveEpilogueINS1F_23Sm100TmaWarpSpecializedILi4ELi2ELi32ELb1ELb0EEEJNS5_IJNSA_ILi128EEESF_SG_EEENS5_IJNSS_IS1K_SC_EENSS_IS17_SC_EEEEESI_SJ_SI_SJ_NS1F_6fusion15FusionCallbacksIS1J_NS1P_17LinearCombinationISI_fSI_fLNS_15FloatRoundStyleE2EEES1L_S1O_JEEENS4_5SM1004TMEM4LOAD26SM100_TMEM_LOAD_32dp32b32xENS4_13SM90_TMA_LOADES1B_NS4_39AutoVectorizingCopyWithAssumedAlignmentILi128EEENS4_14SM90_TMA_STOREES1B_S21_S21_EEEvvEEEEvNT_6ParamsE,@function
        .size           _ZN7cutlass13device_kernelINS_4gemm6kernel13GemmUniversalIN4cute5tupleIJiiiiEEENS1_10collective13CollectiveMmaINS1_35MainloopSm100TmaUmmaWarpSpecializedILi2ELi2ELi2ENS5_IJNS4_1CILi2EEESB_NSA_ILi1EEEEEEEENS5_IJNSA_ILi256EEESF_NSA_ILi64EEEEEENS_10tfloat32_tENS5_IJlSC_lEEESI_SJ_NS4_8TiledMMAINS4_8MMA_AtomIJNS4_23SM100_MMA_TF32_2x1SM_SSISI_SI_fLi256ELi256ELNS4_4UMMA5MajorE0ELSO_0ELNSN_7ScaleInE0ELSP_0EEEEEENS4_6LayoutINS5_IJSC_SC_SC_EEENS5_IJNSA_ILi0EEESU_SU_EEEEENS5_IJNS4_10UnderscoreESX_SX_EEEEENS4_28SM100_TMA_2SM_LOAD_MULTICASTENS4_14ComposedLayoutINS4_7SwizzleILi3ELi4ELi3EEENS4_18smem_ptr_flag_bitsILi32EEENSS_INS5_IJNSA_ILi8EEENSA_ILi32EEEEEENS5_IJS17_SC_EEEEEEEvNS4_8identityENS4_18SM100_TMA_2SM_LOADES1B_vS1C_EENS_8epilogue10collective18CollectiveEpilogueINS1F_23Sm100TmaWarpSpecializedILi4ELi2ELi32ELb1ELb0EEEJNS5_IJNSA_ILi128EEESF_SG_EEENS5_IJNSS_IS1K_SC_EENSS_IS17_SC_EEEEESI_SJ_SI_SJ_NS1F_6fusion15FusionCallbacksIS1J_NS1P_17LinearCombinationISI_fSI_fLNS_15FloatRoundStyleE2EEES1L_S1O_JEEENS4_5SM1004TMEM4LOAD26SM100_TMEM_LOAD_32dp32b32xENS4_13SM90_TMA_LOADES1B_NS4_39AutoVectorizingCopyWithAssumedAlignmentILi128EEENS4_14SM90_TMA_STOREES1B_S21_S21_EEEvvEEEEvNT_6ParamsE,(.L_x_233 - _ZN7cutlass13device_kernelINS_4gemm6kernel13GemmUniversalIN4cute5tupleIJiiiiEEENS1_10collective13CollectiveMmaINS1_35MainloopSm100TmaUmmaWarpSpecializedILi2ELi2ELi2ENS5_IJNS4_1CILi2EEESB_NSA_ILi1EEEEEEEENS5_IJNSA_ILi256EEESF_NSA_ILi64EEEEEENS_10tfloat32_tENS5_IJlSC_lEEESI_SJ_NS4_8TiledMMAINS4_8MMA_AtomIJNS4_23SM100_MMA_TF32_2x1SM_SSISI_SI_fLi256ELi256ELNS4_4UMMA5MajorE0ELSO_0ELNSN_7ScaleInE0ELSP_0EEEEEENS4_6LayoutINS5_IJSC_SC_SC_EEENS5_IJNSA_ILi0EEESU_SU_EEEEENS5_IJNS4_10UnderscoreESX_SX_EEEEENS4_28SM100_TMA_2SM_LOAD_MULTICASTENS4_14ComposedLayoutINS4_7SwizzleILi3ELi4ELi3EEENS4_18smem_ptr_flag_bitsILi32EEENSS_INS5_IJNSA_ILi8EEENSA_ILi32EEEEEENS5_IJS17_SC_EEEEEEEvNS4_8identityENS4_18SM100_TMA_2SM_LOADES1B_vS1C_EENS_8epilogue10collective18CollectiveEpilogueINS1F_23Sm100TmaWarpSpecializedILi4ELi2ELi32ELb1ELb0EEEJNS5_IJNSA_ILi128EEESF_SG_EEENS5_IJNSS_IS1K_SC_EENSS_IS17_SC_EEEEESI_SJ_SI_SJ_NS1F_6fusion15FusionCallbacksIS1J_NS1P_17LinearCombinationISI_fSI_fLNS_15FloatRoundStyleE2EEES1L_S1O_JEEENS4_5SM1004TMEM4LOAD26SM100_TMEM_LOAD_32dp32b32xENS4_13SM90_TMA_LOADES1B_NS4_39AutoVectorizingCopyWithAssumedAlignmentILi128EEENS4_14SM90_TMA_STOREES1B_S21_S21_EEEvvEEEEvNT_6ParamsE)
        .other          _ZN7cutlass13device_kernelINS_4gemm6kernel13GemmUniversalIN4cute5tupleIJiiiiEEENS1_10collective13CollectiveMmaINS1_35MainloopSm100TmaUmmaWarpSpecializedILi2ELi2ELi2ENS5_IJNS4_1CILi2EEESB_NSA_ILi1EEEEEEEENS5_IJNSA_ILi256EEESF_NSA_ILi64EEEEEENS_10tfloat32_tENS5_IJlSC_lEEESI_SJ_NS4_8TiledMMAINS4_8MMA_AtomIJNS4_23SM100_MMA_TF32_2x1SM_SSISI_SI_fLi256ELi256ELNS4_4UMMA5MajorE0ELSO_0ELNSN_7ScaleInE0ELSP_0EEEEEENS4_6LayoutINS5_IJSC_SC_SC_EEENS5_IJNSA_ILi0EEESU_SU_EEEEENS5_IJNS4_10UnderscoreESX_SX_EEEEENS4_28SM100_TMA_2SM_LOAD_MULTICASTENS4_14ComposedLayoutINS4_7SwizzleILi3ELi4ELi3EEENS4_18smem_ptr_flag_bitsILi32EEENSS_INS5_IJNSA_ILi8EEENSA_ILi32EEEEEENS5_IJS17_SC_EEEEEEEvNS4_8identityENS4_18SM100_TMA_2SM_LOADES1B_vS1C_EENS_8epilogue10collective18CollectiveEpilogueINS1F_23Sm100TmaWarpSpecializedILi4ELi2ELi32ELb1ELb0EEEJNS5_IJNSA_ILi128EEESF_SG_EEENS5_IJNSS_IS1K_SC_EENSS_IS17_SC_EEEEESI_SJ_SI_SJ_NS1F_6fusion15FusionCallbacksIS1J_NS1P_17LinearCombinationISI_fSI_fLNS_15FloatRoundStyleE2EEES1L_S1O_JEEENS4_5SM1004TMEM4LOAD26SM100_TMEM_LOAD_32dp32b32xENS4_13SM90_TMA_LOADES1B_NS4_39AutoVectorizingCopyWithAssumedAlignmentILi128EEENS4_14SM90_TMA_STOREES1B_S21_S21_EEEvvEEEEvNT_6ParamsE,@"STO_CUDA_ENTRY STV_DEFAULT"
_ZN7cutlass13device_kernelINS_4gemm6kernel13GemmUniversalIN4cute5tupleIJiiiiEEENS1_10collective13CollectiveMmaINS1_35MainloopSm100TmaUmmaWarpSpecializedILi2ELi2ELi2ENS5_IJNS4_1CILi2EEESB_NSA_ILi1EEEEEEEENS5_IJNSA_ILi256EEESF_NSA_ILi64EEEEEENS_10tfloat32_tENS5_IJlSC_lEEESI_SJ_NS4_8TiledMMAINS4_8MMA_AtomIJNS4_23SM100_MMA_TF32_2x1SM_SSISI_SI_fLi256ELi256ELNS4_4UMMA5MajorE0ELSO_0ELNSN_7ScaleInE0ELSP_0EEEEEENS4_6LayoutINS5_IJSC_SC_SC_EEENS5_IJNSA_ILi0EEESU_SU_EEEEENS5_IJNS4_10UnderscoreESX_SX_EEEEENS4_28SM100_TMA_2SM_LOAD_MULTICASTENS4_14ComposedLayoutINS4_7SwizzleILi3ELi4ELi3EEENS4_18smem_ptr_flag_bitsILi32EEENSS_INS5_IJNSA_ILi8EEENSA_ILi32EEEEEENS5_IJS17_SC_EEEEEEEvNS4_8identityENS4_18SM100_TMA_2SM_LOADES1B_vS1C_EENS_8epilogue10collective18CollectiveEpilogueINS1F_23Sm100TmaWarpSpecializedILi4ELi2ELi32ELb1ELb0EEEJNS5_IJNSA_ILi128EEESF_SG_EEENS5_IJNSS_IS1K_SC_EENSS_IS17_SC_EEEEESI_SJ_SI_SJ_NS1F_6fusion15FusionCallbacksIS1J_NS1P_17LinearCombinationISI_fSI_fLNS_15FloatRoundStyleE2EEES1L_S1O_JEEENS4_5SM1004TMEM4LOAD26SM100_TMEM_LOAD_32dp32b32xENS4_13SM90_TMA_LOADES1B_NS4_39AutoVectorizingCopyWithAssumedAlignmentILi128EEENS4_14SM90_TMA_STOREES1B_S21_S21_EEEvvEEEEvNT_6ParamsE:
[----:B------:R-:W1:Y:S01]  /*0000*/  LDC R1, c[0x0][0x37c] ;  /* 0x0000df00ff017b82 */ /* 0x000e620000000800 */
[----:B------:R-:W2:Y:S01]  /*0010*/  S2R R107, SR_TID.X ;  /* 0x00000000006b7919 */ /* 0x000ea20000002100 */
[----:B------:R-:W3:Y:S06]  /*0020*/  LDCU.64 UR8, c[0x0][0x890] ;  /* 0x00011200ff0877ac */ /* 0x000eec0008000a00 */
[----:B------:R-:W4:Y:S01]  /*0030*/  S2UR UR52, SR_CgaCtaId ;  /* 0x00000000003479c3 */ /* 0x000f220000008800 */
[----:B------:R-:W-:Y:S02]  /*0040*/  PRMT R90, RZ, 0x7610, R90 ;  /* 0x00007610ff5a7816 */ /* 0x000fe4000000005a */
[----:B------:R-:W-:Y:S01]  /*0050*/  ELECT P1, URZ, PT ;  /* 0x0000000000ff782f */ /* 0x000fe20003820000 */
[----:B---3--:R-:W-:-:S04]  /*0060*/  UISETP.NE.U32.AND UP0, UPT, UR8, URZ, UPT ;  /* 0x000000ff0800728c */ /* 0x008fc8000bf05070 */
[----:B------:R-:W-:Y:S02]  /*0070*/  UISETP.NE.AND.EX UP0, UPT, UR9, URZ, UPT, UP0 ;  /* 0x000000ff0900728c */ /* 0x000fe4000bf05300 */
[----:B----4-:R-:W-:Y:S02]  /*0080*/  ULOP3.LUT UR68, UR52, 0x1, URZ, 0xc0, !UPT ;  /* 0x0000000134447892 */ /* 0x010fe4000f8ec0ff */
[----:B------:R-:W-:Y:S01]  /*0090*/  ULOP3.LUT UR69, UR52, 0x1, URZ, 0x3c, !UPT ;  /* 0x0000000134457892 */ /* 0x000fe2000f8e3cff */
[----:B--2---:R-:W-:-:S05]  /*00a0*/  SHF.R.U32.HI R91, RZ, 0x5, R107 ;  /* 0x00000005ff5b7819 */ /* 0x004fca000001166b */
[----:B------:R-:W2:Y:S02]  /*00b0*/  SHFL.IDX PT, R0, R91, RZ, 0x1f ;  /* 0x00001fff5b007589 */ /* 0x000ea400000e0000 */
[----:B--2---:R-:W-:Y:S01]  /*00c0*/  R2UR UR17, R0 ;  /* 0x00000000001172ca */ /* 0x004fe200000e0000 */
[----:B-1----:R-:W-:-:S14]  /*00d0*/  BRA.U UP0, `(.L_x_0) ;  /* 0x0000000100307547 */ /* 0x002fdc000b800000 */
[----:B------:R-:W1:Y:S02]  /*00e0*/  LDCU.64 UR4, c[0x0][0x888] ;  /* 0x00011100ff0477ac */ /* 0x000e640008000a00 */
[----:B-1----:R-:W-:-:S04]  /*00f0*/  UISETP.NE.U32.AND UP0, UPT, UR4, URZ, UPT ;  /* 0x000000ff0400728c */ /* 0x002fc8000bf05070 */
[----:B------:R-:W-:-:S09]  /*0100*/  UISETP.NE.AND.EX UP0, UPT, UR5, URZ, UPT, UP0 ;  /* 0x000000ff0500728c */ /* 0x000fd2000bf05300 */
[----:B------:R-:W-:Y:S05]  /*0110*/  BRA.U !UP0, `(.L_x_1) ;  /* 0x0000000108147547 */ /* 0x000fea000b800000 */
[----:B------:R-:W1:Y:S01]  /*0120*/  LDC.64 R2, c[0x0][0x888] ;  /* 0x00022200ff027b82 */ /* 0x000e620000000a00 */
[----:B------:R-:W1:Y:S02]  /*0130*/  LDCU.64 UR4, c[0x0][0x358] ;  /* 0x00006b00ff0477ac */ /* 0x000e640008000a00 */
[----:B-1----:R1:W5:Y:S01]  /*0140*/  LDG.E R45, desc[UR4][R2.64] ;  /* 0x00000004022d7981 */ /* 0x002362000c1e1900 */
[----:B------:R-:W-:Y:S01]  /*0150*/  HFMA2 R90, -RZ, RZ, 0, 5.9604644775390625e-08 ;  /* 0x00000001ff5a7431 */ /* 0x000fe200000001ff */
[----:B------:R-:W-:Y:S05]  /*0160*/  BRA `(.L_x_0) ;  /* 0x00000000000c7947 */ /* 0x000fea0003800000 */
.L_x_1:
[----:B------:R-:W1:Y:S01]  /*0170*/  LDCU UR4, c[0x0][0x880] ;  /* 0x00011000ff0477ac */ /* 0x000e620008000800 */
[----:B------:R-:W-:Y:S01]  /*0180*/  HFMA2 R90, -RZ, RZ, 0, 5.9604644775390625e-08 ;  /* 0x00000001ff5a7431 */ /* 0x000fe200000001ff */
[----:B-1----:R-:W-:-:S07]  /*0190*/  MOV R45, UR4 ;  /* 0x00000004002d7c02 */ /* 0x002fce0008000f00 */
.L_x_0:
[----:B------:R-:W2:Y:S02]  /*01a0*/  LDCU.64 UR4, c[0x0][0x8b0] ;  /* 0x00011600ff0477ac */ /* 0x000ea40008000a00 */
[----:B--2---:R-:W-:-:S04]  /*01b0*/  UISETP.NE.U32.AND UP0, UPT, UR4, URZ, UPT ;  /* 0x000000ff0400728c */ /* 0x004fc8000bf05070 */
[----:B------:R-:W-:-:S09]  /*01c0*/  UISETP.NE.AND.EX UP0, UPT, UR5, URZ, UPT, UP0 ;  /* 0x000000ff0500728c */ /* 0x000fd2000bf05300 */
[----:B------:R-:W-:Y:S05]  /*01d0*/  BRA.U UP0, `(.L_x_2) ;  /* 0x0000000100287547 */ /* 0x000fea000b800000 */
[----:B------:R-:W2:Y:S02]  /*01e0*/  LDCU.64 UR4, c[0x0][0x8a8] ;  /* 0x00011500ff0477ac */ /* 0x000ea40008000a00 */
[----:B--2---:R-:W-:-:S04]  /*01f0*/  UISETP.NE.U32.AND UP0, UPT, UR4, URZ, UPT ;  /* 0x000000ff0400728c */ /* 0x004fc8000bf05070 */
[----:B------:R-:W-:-:S09]  /*0200*/  UISETP.NE.AND.EX UP0, UPT, UR5, URZ, UPT, UP0 ;  /* 0x000000ff0500728c */ /* 0x000fd2000bf05300 */
[----:B------:R-:W-:Y:S05]  /*0210*/  BRA.U !UP0, `(.L_x_3) ;  /* 0x0000000108107547 */ /* 0x000fea000b800000 */
[----:B------:R-:W2:Y:S01]  /*0220*/  LDC.64 R38, c[0x0][0x8a8] ;  /* 0x00022a00ff267b82 */ /* 0x000ea20000000a00 */
[----:B------:R-:W2:Y:S02]  /*0230*/  LDCU.64 UR4, c[0x0][0x358] ;  /* 0x00006b00ff0477ac */ /* 0x000ea40008000a00 */
[----:B--2---:R2:W5:Y:S01]  /*0240*/  LDG.E R38, desc[UR4][R38.64] ;  /* 0x0000000426267981 */ /* 0x004562000c1e1900 */
[----:B------:R-:W-:Y:S05]  /*0250*/  BRA `(.L_x_2) ;  /* 0x0000000000087947 */ /* 0x000fea0003800000 */
.L_x_3:
[----:B------:R-:W2:Y:S02]  /*0260*/  LDCU UR4, c[0x0][0x8a0] ;  /* 0x00011400ff0477ac */ /* 0x000ea40008000800 */
[----:B--2---:R-:W-:Y:S02]  /*0270*/  MOV R38, UR4 ;  /* 0x0000000400267c02 */ /* 0x004fe40008000f00 */
.L_x_2:
[----:B------:R-:W-:Y:S01]  /*0280*/  IMAD.U32 R0, RZ, RZ, UR17 ;  /* 0x00000011ff007e24 */ /* 0x000fe2000f8e00ff */
[----:B------:R-:W-:Y:S04]  /*0290*/  BSSY.RECONVERGENT B0, `(.L_x_4) ;  /* 0x000000c000007945 */ /* 0x000fe80003800200 */
[C---:B------:R-:W-:Y:S02]  /*02a0*/  ISETP.NE.OR P2, PT, R0.reuse, 0x1, !P1 ;  /* 0x000000010000780c */ /* 0x040fe40004f45670 */
[----:B------:R-:W-:-:S11]  /*02b0*/  ISETP.NE.OR P0, PT, R0, 0x3, !P1 ;  /* 0x000000030000780c */ /* 0x000fd60004f05670 */
[----:B------:R-:W-:Y:S05]  /*02c0*/  @P2 BRA `(.L_x_5) ;  /* 0x0000000000202947 */ /* 0x000fea0003800000 */
[----:B------:R-:W3:Y:S02]  /*02d0*/  LDCU.64 UR4, c[0x0][0x348] ;  /* 0x00006900ff0477ac */ /* 0x000ee40008000a00 */
[----:B---3--:R-:W-:Y:S02]  /*02e0*/  UIADD3 UR6, UP1, UPT, UR4, 0x80, URZ ;  /* 0x0000008004067890 */ /* 0x008fe4000ff3e0ff */
[----:B------:R-:W-:Y:S02]  /*02f0*/  UIADD3 UR4, UP0, UPT, UR4, 0x180, URZ ;  /* 0x0000018004047890 */ /* 0x000fe4000ff1e0ff */
[----:B------:R-:W-:Y:S02]  /*0300*/  UIADD3.X UR7, UPT, UPT, URZ, UR5, URZ, UP1, !UPT ;  /* 0x00000005ff077290 */ /* 0x000fe40008ffe4ff */
[----:B------:R-:W-:-:S07]  /*0310*/  UIADD3.X UR5, UPT, UPT, URZ, UR5, URZ, UP0, !UPT ;  /* 0x00000005ff057290 */ /* 0x000fce00087fe4ff */
[----:B------:R3:W-:Y:S02]  /*0320*/  UTMACCTL.PF [UR6] ;  /* 0x00000000060079b9 */ /* 0x0007e40008040000 */
[----:B------:R3:W-:Y:S02]  /*0330*/  UTMACCTL.PF [UR4] ;  /* 0x00000000040079b9 */ /* 0x0007e40008040000 */
[----:B---3--:R-:W-:Y:S01]  /*0340*/  NOP ;  /* 0x0000000000007918 */ /* 0x008fe20000000000 */
.L_x_5:
[----:B------:R-:W-:Y:S05]  /*0350*/  BSYNC.RECONVERGENT B0 ;  /* 0x0000000000007941 */ /* 0x000fea0003800200 */
.L_x_4:
[----:B------:R-:W-:Y:S04]  /*0360*/  BSSY.RECONVERGENT B0, `(.L_x_6) ;  /* 0x000000a000007945 */ /* 0x000fe80003800200 */
        /* <DEDUP_REMOVED lines=9> */
.L_x_7:
[----:B------:R-:W-:Y:S05]  /*0400*/  BSYNC.RECONVERGENT B0 ;  /* 0x0000000000007941 */ /* 0x000fea0003800200 */
.L_x_6:
[----:B------:R-:W3:Y:S01]  /*0410*/  LDCU.64 UR4, c[0x0][0x888] ;  /* 0x00011100ff0477ac */ /* 0x000ee20008000a00 */
[----:B------:R-:W-:Y:S02]  /*0420*/  UISETP.EQ.U32.AND UP1, UPT, UR8, URZ, UPT ;  /* 0x000000ff0800728c */ /* 0x000fe4000bf22070 */
[----:B------:R-:W-:Y:S02]  /*0430*/  UPLOP3.LUT UP3, UPT, UPT, UPT, UPT, 0x80, 0x8 ;  /* 0x000000000008789c */ /* 0x000fe40003f6f070 */
[----:B---3--:R-:W-:-:S04]  /*0440*/  UISETP.NE.U32.AND UP0, UPT, UR4, URZ, UPT ;  /* 0x000000ff0400728c */ /* 0x008fc8000bf05070 */
[----:B------:R-:W-:-:S04]  /*0450*/  UISETP.NE.AND.EX UP0, UPT, UR5, URZ, UPT, UP0 ;  /* 0x000000ff0500728c */ /* 0x000fc8000bf05300 */
[----:B------:R-:W-:-:S04]  /*0460*/  UISETP.EQ.OR.EX UP2, UPT, UR9, URZ, !UP0, UP1 ;  /* 0x000000ff0900728c */ /* 0x000fc8000c742710 */
[----:B------:R-:W-:-:S06]  /*0470*/  UP2UR UR4, UPR, URZ, 0x4 ;  /* 0x00000004ff047883 */ /* 0x000fcc0008000000 */
[----:B------:R-:W-:Y:S01]  /*0480*/  MOV R94, UR4 ;  /* 0x00000004005e7c02 */ /* 0x000fe20008000f00 */
[----:B------:R-:W-:Y:S06]  /*0490*/  BRA.U !UP2, `(.L_x_8) ;  /* 0x000000010a207547 */ /* 0x000fec000b800000 */
[----:B------:R-:W-:Y:S01]  /*04a0*/  UISETP.NE.U32.AND UP1, UPT, UR8, URZ, UPT ;  /* 0x000000ff0800728c */ /* 0x000fe2000bf25070 */
[----:B-----5:R-:W-:Y:S01]  /*04b0*/  FSETP.NEU.AND P0, PT, R45, RZ, PT ;  /* 0x000000ff2d00720b */ /* 0x020fe20003f0d000 */
[----:B------:R-:W-:Y:S02]  /*04c0*/  USEL UR4, URZ, 0xffffffff, UP0 ;  /* 0xffffffffff047887 */ /* 0x000fe40008000000 */
[----:B------:R-:W-:-:S10]  /*04d0*/  UISETP.NE.AND.EX UP1, UPT, UR9, URZ, UPT, UP1 ;  /* 0x000000ff0900728c */ /* 0x000fd4000bf25310 */
[----:B------:R-:W-:Y:S01]  /*04e0*/  VOTEU.ANY UP0, P0 ;  /* 0x0000000000ff7886 */ /* 0x000fe20000000100 */
[----:B------:R-:W-:-:S04]  /*04f0*/  @!UP1 USEL UR4, URZ, 0xffffffff, UP0 ;  /* 0xffffffffff049887 */ /* 0x000fc80008000000 */
[----:B------:R-:W-:-:S04]  /*0500*/  ULOP3.LUT UR4, UR4, 0x1, URZ, 0xc0, !UPT ;  /* 0x0000000104047892 */ /* 0x000fc8000f8ec0ff */
[----:B------:R-:W-:-:S11]  /*0510*/  UISETP.NE.U32.AND UP3, UPT, UR4, 0x1, UPT ;  /* 0x000000010400788c */ /* 0x000fd6000bf65070 */
.L_x_8:
[----:B------:R-:W3:Y:S01]  /*0520*/  SHFL.IDX PT, R0, R91, RZ, 0x1f ;  /* 0x00001fff5b007589 */ /* 0x000ee200000e0000 */
[----:B------:R-:W-:-:S04]  /*0530*/  UISETP.NE.AND UP0, UPT, UR17, 0x2, UPT ;  /* 0x000000021100788c */ /* 0x000fc8000bf05270 */
[----:B------:R-:W-:Y:S02]  /*0540*/  UISETP.EQ.AND UP1, UPT, UR68, URZ, !UP0 ;  /* 0x000000ff4400728c */ /* 0x000fe4000c722270 */
[----:B------:R-:W-:-:S04]  /*0550*/  USEL UR46, URZ, 0x1, UP0 ;  /* 0x00000001ff2e7887 */ /* 0x000fc80008000000 */
[----:B------:R-:W-:Y:S02]  /*0560*/  PLOP3.LUT P4, PT, P1, PT, UP1, 0x80, 0x8 ;  /* 0x000000000008781c */ /* 0x000fe40000f8f018 */
[----:B---3--:R-:W-:-:S13]  /*0570*/  ISETP.NE.AND P0, PT, R0, RZ, PT ;  /* 0x000000ff0000720c */ /* 0x008fda0003f05270 */
[----:B------:R-:W-:Y:S05]  /*0580*/  @P0 BRA `(.L_x_9) ;  /* 0x0000000000440947 */ /* 0x000fea0003800000 */
[----:B------:R-:W-:Y:S01]  /*0590*/  UMOV UR4, 0x400 ;  /* 0x0000040000047882 */ /* 0x000fe20000000000 */
[----:B------:R-:W-:Y:S01]  /*05a0*/  UMOV UR8, 0x1 ;  /* 0x0000000100087882 */ /* 0x000fe20000000000 */
[----:B------:R-:W-:Y:S01]  /*05b0*/  UMOV UR6, 0x2 ;  /* 0x0000000200067882 */ /* 0x000fe20000000000 */
[----:B------:R-:W-:Y:S02]  /*05c0*/  ULEA UR4, UR52, UR4, 0x18 ;  /* 0x0000000434047291 */ /* 0x000fe4000f8ec0ff */
[----:B------:R-:W-:-:S04]  /*05d0*/  UIADD3 UR8, UPT, UPT, -UR8, 0x100000, URZ ;  /* 0x0010000008087890 */ /* 0x000fc8000fffe1ff */
[----:B------:R-:W-:Y:S02]  /*05e0*/  USHF.L.U32 UR9, UR8, 0xb, URZ ;  /* 0x0000000b08097899 */ /* 0x000fe400080006ff */
[----:B------:R-:W-:Y:S02]  /*05f0*/  USHF.L.U32 UR8, UR8, 0x1, URZ ;  /* 0x0000000108087899 */ /* 0x000fe400080006ff */
[----:B------:R-:W-:-:S04]  /*0600*/  UIADD3 UR6, UPT, UPT, -UR6, 0x100000, URZ ;  /* 0x0010000006067890 */ /* 0x000fc8000fffe1ff */
[----:B------:R-:W-:Y:S02]  /*0610*/  USHF.L.U32 UR7, UR6, 0xb, URZ ;  /* 0x0000000b06077899 */ /* 0x000fe400080006ff */
[----:B------:R-:W-:Y:S01]  /*0620*/  USHF.L.U32 UR6, UR6, 0x1, URZ ;  /* 0x0000000106067899 */ /* 0x000fe200080006ff */
[----:B------:R-:W-:Y:S01]  /*0630*/  ELECT P0, URZ, PT ;  /* 0x0000000000ff782f */ /* 0x000fe20003800000 */
[----:B------:R-:W3:Y:S02]  /*0640*/  FENCE.VIEW.ASYNC.S ;  /* 0x00000000000073c6 */ /* 0x000ee40000000000 */
[----:B---3--:R3:W4:Y:S08]  /*0650*/  SYNCS.EXCH.64 URZ, [UR4], UR8 ;  /* 0x0000000804ff75b2 */ /* 0x0087300008000100 */
[----:B------:R3:W1:Y:S01]  /*0660*/  SYNCS.EXCH.64 URZ, [UR4+0x10], UR6 ;  /* 0x0000100604ff75b2 */ /* 0x0006620008000100 */
[----:B------:R3:W1:Y:S01]  /*0670*/  SYNCS.EXCH.64 URZ, [UR4+0x8], UR8 ;  /* 0x0000080804ff75b2 */ /* 0x0006620008000100 */
[----:B------:R3:W1:Y:S01]  /*0680*/  SYNCS.EXCH.64 URZ, [UR4+0x18], UR6 ;  /* 0x0000180604ff75b2 */ /* 0x0006620008000100 */
[----:B------:R-:W-:Y:S01]  /*0690*/  NOP ;  /* 0x0000000000007918 */ /* 0x000fe20000000000 */
.L_x_9:
[----:B------:R-:W2:Y:S01]  /*06a0*/  SHFL.IDX PT, R0, R91, RZ, 0x1f ;  /* 0x00001fff5b007589 */ /* 0x000ea200000e0000 */
[----:B------:R-:W-:Y:S01]  /*06b0*/  NOP ;  /* 0x0000000000007918 */ /* 0x000fe20000000000 */
[----:B--2---:R-:W-:-:S13]  /*06c0*/  ISETP.NE.AND P0, PT, R0, 0x1, PT ;  /* 0x000000010000780c */ /* 0x004fda0003f05270 */
[----:B------:R-:W-:Y:S05]  /*06d0*/  @P0 BRA `(.L_x_10) ;  /* 0x0000000000540947 */ /* 0x000fea0003800000 */
[----:B---3--:R-:W-:Y:S01]  /*06e0*/  UMOV UR4, 0x400 ;  /* 0x0000040000047882 */ /* 0x008fe20000000000 */
        /* <DEDUP_REMOVED lines=10> */
[----:B------:R-:W2:Y:S02]  /*0790*/  FENCE.VIEW.ASYNC.S ;  /* 0x00000000000073c6 */ /* 0x000ea40000000000 */
[----:B--2---:R2:W3:Y:S08]  /*07a0*/  SYNCS.EXCH.64 URZ, [UR4+0x20], UR8 ;  /* 0x0000200804ff75b2 */ /* 0x0044f00008000100 */
[----:B------:R2:W1:Y:S01]  /*07b0*/  SYNCS.EXCH.64 URZ, [UR4+0x40], UR6 ;  /* 0x0000400604ff75b2 */ /* 0x0004620008000100 */
[----:B------:R2:W1:Y:S01]  /*07c0*/  SYNCS.EXCH.64 URZ, [UR4+0x28], UR8 ;  /* 0x0000280804ff75b2 */ /* 0x0004620008000100 */
[----:B------:R2:W1:Y:S01]  /*07d0*/  SYNCS.EXCH.64 URZ, [UR4+0x48], UR6 ;  /* 0x0000480604ff75b2 */ /* 0x0004620008000100 */
[----:B------:R2:W1:Y:S01]  /*07e0*/  SYNCS.EXCH.64 URZ, [UR4+0x30], UR8 ;  /* 0x0000300804ff75b2 */ /* 0x0004620008000100 */
[----:B------:R2:W1:Y:S01]  /*07f0*/  SYNCS.EXCH.64 URZ, [UR4+0x50], UR6 ;  /* 0x0000500604ff75b2 */ /* 0x0004620008000100 */
[----:B------:R2:W1:Y:S01]  /*0800*/  SYNCS.EXCH.64 URZ, [UR4+0x38], UR8 ;  /* 0x0000380804ff75b2 */ /* 0x0004620008000100 */
[----:B------:R2:W1:Y:S01]  /*0810*/  SYNCS.EXCH.64 URZ, [UR4+0x58], UR6 ;  /* 0x0000580604ff75b2 */ /* 0x0004620008000100 */
[----:B------:R-:W-:Y:S01]  /*0820*/  NOP ;  /* 0x0000000000007918 */ /* 0x000fe20000000000 */
.L_x_10:
[----:B------:R-:W4:Y:S01]  /*0830*/  SHFL.IDX PT, R0, R91, RZ, 0x1f ;  /* 0x00001fff5b007589 */ /* 0x000f2200000e0000 */
[----:B------:R-:W-:Y:S01]  /*0840*/  NOP ;  /* 0x0000000000007918 */ /* 0x000fe20000000000 */
[----:B----4-:R-:W-:-:S13]  /*0850*/  ISETP.NE.AND P0, PT, R0, 0x3, PT ;  /* 0x000000030000780c */ /* 0x010fda0003f05270 */
[----:B------:R-:W-:Y:S05]  /*0860*/  @P0 BRA `(.L_x_11) ;  /* 0x00000000002c0947 */ /* 0x000fea0003800000 */
[----:B--23--:R-:W-:Y:S01]  /*0870*/  UMOV UR6, 0x400 ;  /* 0x0000040000067882 */ /* 0x00cfe20000000000 */
[----:B------:R-:W-:Y:S01]  /*0880*/  UMOV UR4, 0x20 ;  /* 0x0000002000047882 */ /* 0x000fe20000000000 */
[----:B------:R-:W-:Y:S02]  /*0890*/  ULEA UR6, UR52, UR6, 0x18 ;  /* 0x0000000634067291 */ /* 0x000fe4000f8ec0ff */
[----:B------:R-:W-:-:S04]  /*08a0*/  UIADD3 UR4, UPT, UPT, -UR4, 0x100000, URZ ;  /* 0x0010000004047890 */ /* 0x000fc8000fffe1ff */
[----:B------:R-:W-:Y:S02]  /*08b0*/  USHF.L.U32 UR5, UR4, 0xb, URZ ;  /* 0x0000000b04057899 */ /* 0x000fe400080006ff */
[----:B------:R-:W-:Y:S01]  /*08c0*/  USHF.L.U32 UR4, UR4, 0x1, URZ ;  /* 0x0000000104047899 */ /* 0x000fe200080006ff */
[----:B------:R-:W-:Y:S01]  /*08d0*/  ELECT P0, URZ, PT ;  /* 0x0000000000ff782f */ /* 0x000fe20003800000 */
[----:B------:R-:W2:Y:S10]  /*08e0*/  FENCE.VIEW.ASYNC.S ;  /* 0x00000000000073c6 */ /* 0x000eb40000000000 */
[----:B--2---:R4:W2:Y:S01]  /*08f0*/  SYNCS.EXCH.64 URZ, [UR6+0x60], UR4 ;  /* 0x0000600406ff75b2 */ /* 0x0048a20008000100 */
[----:B------:R4:W3:Y:S02]  /*0900*/  SYNCS.EXCH.64 URZ, [UR6+0x68], UR4 ;  /* 0x0000680406ff75b2 */ /* 0x0008e40008000100 */
[----:B----4-:R-:W-:Y:S01]  /*0910*/  NOP ;  /* 0x0000000000007918 */ /* 0x010fe20000000000 */
.L_x_11:
[----:B------:R-:W4:Y:S01]  /*0920*/  SHFL.IDX PT, R0, R91, RZ, 0x1f ;  /* 0x00001fff5b007589 */ /* 0x000f2200000e0000 */
[----:B------:R-:W-:Y:S01]  /*0930*/  NOP ;  /* 0x0000000000007918 */ /* 0x000fe20000000000 */
[----:B----4-:R-:W-:-:S13]  /*0940*/  ISETP.NE.AND P0, PT, R0, 0x4, PT ;  /* 0x000000040000780c */ /* 0x010fda0003f05270 */
[----:B------:R-:W-:Y:S05]  /*0950*/  @P0 BRA `(.L_x_12) ;  /* 0x0000000000480947 */ /* 0x000fea0003800000 */
[----:B--23--:R-:W-:Y:S01]  /*0960*/  UMOV UR4, 0x3a0 ;  /* 0x000003a000047882 */ /* 0x00cfe20000000000 */
[----:B------:R-:W-:Y:S01]  /*0970*/  UMOV UR6, 0x400 ;  /* 0x0000040000067882 */ /* 0x000fe20000000000 */
[----:B------:R-:W-:Y:S01]  /*0980*/  USEL UR4, UR4, 0x320, UP3 ;  /* 0x0000032004047887 */ /* 0x000fe20009800000 */
        /* <DEDUP_REMOVED lines=10> */
[----:B--2---:R4:W2:Y:S08]  /*0a30*/  SYNCS.EXCH.64 URZ, [UR6+0x70], UR8 ;  /* 0x0000700806ff75b2 */ /* 0x0048b00008000100 */
[----:B------:R4:W3:Y:S01]  /*0a40*/  SYNCS.EXCH.64 URZ, [UR6+0x80], UR4 ;  /* 0x0000800406ff75b2 */ /* 0x0008e20008000100 */
[----:B------:R4:W1:Y:S01]  /*0a50*/  SYNCS.EXCH.64 URZ, [UR6+0x78], UR8 ;  /* 0x0000780806ff75b2 */ /* 0x0008620008000100 */
[----:B------:R4:W1:Y:S02]  /*0a60*/  SYNCS.EXCH.64 URZ, [UR6+0x88], UR4 ;  /* 0x0000880406ff75b2 */ /* 0x0008640008000100 */
[----:B----4-:R-:W-:Y:S01]  /*0a70*/  NOP ;  /* 0x0000000000007918 */ /* 0x010fe20000000000 */
.L_x_12:
[----:B------:R-:W4:Y:S01]  /*0a80*/  SHFL.IDX PT, R0, R91, RZ, 0x1f ;  /* 0x00001fff5b007589 */ /* 0x000f2200000e0000 */
[----:B------:R-:W-:Y:S01]  /*0a90*/  NOP ;  /* 0x0000000000007918 */ /* 0x000fe20000000000 */
[----:B----4-:R-:W-:-:S13]  /*0aa0*/  ISETP.NE.AND P0, PT, R0, 0x5, PT ;  /* 0x000000050000780c */ /* 0x010fda0003f05270 */
[----:B------:R-:W-:Y:S05]  /*0ab0*/  @P0 BRA `(.L_x_13) ;  /* 0x0000000000440947 */ /* 0x000fea0003800000 */
[----:B--23--:R-:W-:Y:S01]  /*0ac0*/  UMOV UR4, 0x400 ;  /* 0x0000040000047882 */ /* 0x00cfe20000000000 */
        /* <DEDUP_REMOVED lines=16> */
.L_x_13:
[----:B------:R-:W4:Y:S01]  /*0bd0*/  SHFL.IDX PT, R0, R91, RZ, 0x1f ;  /* 0x00001fff5b007589 */ /* 0x000f2200000e0000 */
[----:B------:R-:W-:Y:S01]  /*0be0*/  ISETP.NE.OR P1, PT, RZ, UR17, !P1 ;  /* 0x00000011ff007c0c */ /* 0x000fe2000cf25670 */
        /* <DEDUP_REMOVED lines=12> */
[----:B------:R4:W3:Y:S01]  /*0cb0*/  SYNCS.EXCH.64 URZ, [UR4+0xc0], UR6 ;  /* 0x0000c00604ff75b2 */ /* 0x0008e20008000100 */
[----:B------:R4:W1:Y:S01]  /*0cc0*/  SYNCS.EXCH.64 URZ, [UR4+0xb8], UR6 ;  /* 0x0000b80604ff75b2 */ /* 0x0008620008000100 */
[----:B------:R4:W1:Y:S02]  /*0cd0*/  SYNCS.EXCH.64 URZ, [UR4+0xc8], UR6 ;  /* 0x0000c80604ff75b2 */ /* 0x0008640008000100 */
[----:B----4-:R-:W-:Y:S01]  /*0ce0*/  NOP ;  /* 0x0000000000007918 */ /* 0x010fe20000000000 */
.L_x_14:
[----:B------:R-:W-:Y:S01]  /*0cf0*/  VOTEU.ALL UP0, P1 ;  /* 0x0000000000ff7886 */ /* 0x000fe20000800000 */
[----:B--23--:R-:W-:Y:S01]  /*0d00*/  UMOV UR4, 0x20 ;  /* 0x0000002000047882 */ /* 0x00cfe20000000000 */
[----:B------:R-:W2:Y:S01]  /*0d10*/  LDCU UR7, c[0x0][0x36c] ;  /* 0x00006d80ff0777ac */ /* 0x000ea20008000800 */
[----:B------:R-:W-:Y:S01]  /*0d20*/  NOP ;  /* 0x0000000000007918 */ /* 0x000fe20000000000 */
[----:B-1----:R-:W-:Y:S01]  /*0d30*/  LOP3.LUT R3, R107, 0x1f, RZ, 0xc0, !PT ;  /* 0x0000001f6b037812 */ /* 0x002fe200078ec0ff */
[----:B------:R-:W-:Y:S01]  /*0d40*/  @!UP0 UMOV UR6, 0x400 ;  /* 0x0000040000068882 */ /* 0x000fe20000000000 */
[----:B------:R-:W-:-:S04]  /*0d50*/  @!UP0 UIADD3 UR4, UPT, UPT, -UR4, 0x100000, URZ ;  /* 0x0010000004048890 */ /* 0x000fc8000fffe1ff */
[----:B------:R-:W-:Y:S02]  /*0d60*/  @!UP0 USHF.L.U32 UR5, UR4, 0xb, URZ ;  /* 0x0000000b04058899 */ /* 0x000fe400080006ff */
[----:B------:R-:W-:Y:S02]  /*0d70*/  @!UP0 USHF.L.U32 UR4, UR4, 0x1, URZ ;  /* 0x0000000104048899 */ /* 0x000fe400080006ff */
[----:B------:R-:W-:Y:S01]  /*0d80*/  @!UP0 ULEA UR6, UR52, UR6, 0x18 ;  /* 0x0000000634068291 */ /* 0x000fe2000f8ec0ff */
[----:B------:R-:W-:Y:S01]  /*0d90*/  VOTEU.ALL UP0, P1 ;  /* 0x0000000000ff7886 */ /* 0x000fe20000800000 */
[----:B------:R-:W-:Y:S02]  /*0da0*/  UISETP.NE.AND UP4, UPT, UR17, URZ, UPT ;  /* 0x000000ff1100728c */ /* 0x000fe4000bf85270 */
[----:B--2---:R-:W-:Y:S01]  /*0db0*/  UISETP.EQ.U32.AND UP5, UPT, UR7, 0x1, UPT ;  /* 0x000000010700788c */ /* 0x004fe2000bfa2070 */
[----:B------:R-:W1:Y:S07]  /*0dc0*/  FENCE.VIEW.ASYNC.S ;  /* 0x00000000000073c6 */ /* 0x000e6e0000000000 */
[----:B-1----:R1:W2:Y:S01]  /*0dd0*/  @!UP0 SYNCS.EXCH.64 URZ, [UR6+0xd0], UR4 ;  /* 0x0000d00406ff85b2 */ /* 0x0022a20008000100 */
[----:B------:R-:W-:Y:S05]  /*0de0*/  BRA.U !UP5, `(.L_x_15) ;  /* 0x000000010d087547 */ /* 0x000fea000b800000 */
[----:B--2---:R-:W-:Y:S01]  /*0df0*/  UCGABAR_ARV ;  /* 0x00000000000079c7 */ /* 0x004fe20008000000 */
[----:B------:R-:W-:Y:S05]  /*0e00*/  BRA `(.L_x_16) ;  /* 0x0000000000047947 */ /* 0x000fea0003800000 */
.L_x_15:
[----:B--2---:R-:W-:Y:S01]  /*0e10*/  NOP ;  /* 0x0000000000007918 */ /* 0x004fe20000000000 */
.L_x_16:
[----:B------:R-:W2:Y:S01]  /*0e20*/  S2UR UR16, SR_CTAID.X ;  /* 0x00000000001079c3 */ /* 0x000ea20000002500 */
[----:B------:R-:W-:-:S05]  /*0e30*/  CS2R.32 R93, SR_CgaSize ;  /* 0x00000000005d7805 */ /* 0x000fca0000008a00 */
[----:B------:R-:W-:-:S05]  /*0e40*/  IMAD R93, R93, -0xa0, RZ ;  /* 0xffffff605d5d7824 */ /* 0x000fca00078e02ff */
[----:B-1----:R-:W-:-:S14]  /*0e50*/  R2UR UR5, R93 ;  /* 0x000000005d0572ca */ /* 0x002fdc00000e0000 */
[----:B------:R-:W1:Y:S01]  /*0e60*/  LDCU UR5, c[0x0][UR5+0x2b0] ;  /* 0x00005600050577ac */ /* 0x000e620008000800 */
[----:B------:R-:W-:-:S05]  /*0e70*/  CS2R.32 R93, SR_CgaSize ;  /* 0x00000000005d7805 */ /* 0x000fca0000008a00 */
[----:B------:R-:W-:-:S05]  /*0e80*/  IMAD R93, R93, -0xa0, RZ ;  /* 0xffffff605d5d7824 */ /* 0x000fca00078e02ff */
[----:B------:R-:W-:-:S14]  /*0e90*/  R2UR UR4, R93 ;  /* 0x000000005d0472ca */ /* 0x000fdc00000e0000 */
[----:B------:R-:W3:Y:S01]  /*0ea0*/  LDCU UR4, c[0x0][UR4+0x2b4] ;  /* 0x00005680040477ac */ /* 0x000ee20008000800 */
[----:B------:R-:W4:Y:S01]  /*0eb0*/  S2UR UR7, SR_CTAID.Y ;  /* 0x00000000000779c3 */ /* 0x000f220000002600 */
[----:B------:R-:W-:-:S05]  /*0ec0*/  CS2R.32 R93, SR_CgaSize ;  /* 0x00000000005d7805 */ /* 0x000fca0000008a00 */
[----:B------:R-:W-:-:S05]  /*0ed0*/  IMAD R93, R93, -0xa0, RZ ;  /* 0xffffff605d5d7824 */ /* 0x000fca00078e02ff */
[----:B------:R-:W-:-:S14]  /*0ee0*/  R2UR UR8, R93 ;  /* 0x000000005d0872ca */ /* 0x000fdc00000e0000 */
[----:B------:R-:W3:Y:S01]  /*0ef0*/  LDCU UR8, c[0x0][UR8+0x2a0] ;  /* 0x00005400080877ac */ /* 0x000ee20008000800 */
[----:B------:R-:W-:-:S05]  /*0f00*/  CS2R.32 R93, SR_CgaSize ;  /* 0x00000000005d7805 */ /* 0x000fca0000008a00 */
[----:B------:R-:W-:-:S05]  /*0f10*/  IMAD R93, R93, -0xa0, RZ ;  /* 0xffffff605d5d7824 */ /* 0x000fca00078e02ff */
[----:B------:R-:W-:-:S14]  /*0f20*/  R2UR UR9, R93 ;  /* 0x000000005d0972ca */ /* 0x000fdc00000e0000 */
[----:B------:R-:W3:Y:S01]  /*0f30*/  LDCU UR9, c[0x0][UR9+0x2a4] ;  /* 0x00005480090977ac */ /* 0x000ee20008000800 */
[----:B------:R-:W3:Y:S01]  /*0f40*/  S2UR UR36, SR_CTAID.Z ;  /* 0x00000000002479c3 */ /* 0x000ee20000002700 */
[----:B------:R-:W3:Y:S01]  /*0f50*/  LDCU UR21, c[0x0][0xb24] ;  /* 0x00016480ff1577ac */ /* 0x000ee20008000800 */
[----:B------:R-:W-:Y:S02]  /*0f60*/  UISETP.GT.U32.AND UP0, UPT, UR68, 0xffff, UPT ;  /* 0x0000ffff4400788c */ /* 0x000fe4000bf04070 */
[----:B------:R-:W-:Y:S01]  /*0f70*/  USHF.L.U32 UR37, UR52, 0xa, URZ ;  /* 0x0000000a34257899 */ /* 0x000fe200080006ff */
[----:B--2---:R-:W-:Y:S01]  /*0f80*/  I2FP.F32.U32 R2, UR16 ;  /* 0x0000001000027c45 */ /* 0x004fe20008201000 */
[----:B------:R-:W-:Y:S01]  /*0f90*/  UMOV UR28, 0x5 ;  /* 0x00000005001c7882 */ /* 0x000fe20000000000 */
[----:B------:R-:W2:Y:S03]  /*0fa0*/  LDCU UR45, c[0x0][0xb24] ;  /* 0x00016480ff2d77ac */ /* 0x000ea60008000800 */
[----:B-1----:R-:W-:Y:S01]  /*0fb0*/  FMUL R2, R2, UR5 ;  /* 0x0000000502027c20 */ /* 0x002fe20008400000 */
[----:B------:R-:W1:Y:S01]  /*0fc0*/  LDCU UR27, c[0x0][0xb30] ;  /* 0x00016600ff1b77ac */ /* 0x000e620008000800 */
[----:B----4-:R-:W-:Y:S01]  /*0fd0*/  I2FP.F32.U32 R0, UR7 ;  /* 0x0000000700007c45 */ /* 0x010fe20008201000 */
[----:B------:R-:W-:-:S03]  /*0fe0*/  USHF.L.U32 UR55, UR16, 0x7, URZ ;  /* 0x0000000710377899 */ /* 0x000fc600080006ff */
[----:B------:R-:W4:Y:S01]  /*0ff0*/  F2I.U32.TRUNC.NTZ R2, R2 ;  /* 0x0000000200027305 */ /* 0x000f22000020f000 */
[----:B------:R-:W-:Y:S01]  /*1000*/  USEL UR31, UR68, 0xffff, !UP0 ;  /* 0x0000ffff441f7887 */ /* 0x000fe2000c000000 */
[----:B---3--:R-:W-:Y:S01]  /*1010*/  FMUL R0, R0, UR4 ;  /* 0x0000000400007c20 */ /* 0x008fe20008400000 */
[----:B------:R-:W-:Y:S01]  /*1020*/  UISETP.GE.AND UP2, UPT, UR21, 0x1, UPT ;  /* 0x000000011500788c */ /* 0x000fe2000bf46270 */
[----:B------:R-:W-:-:S04]  /*1030*/  UMOV UR20, UR7 ;  /* 0x0000000700147c82 */ /* 0x000fc80008000000 */
[----:B------:R-:W3:Y:S01]  /*1040*/  F2I.U32.TRUNC.NTZ R0, R0 ;  /* 0x0000000000007305 */ /* 0x000ee2000020f000 */
[----:B----4-:R-:W-:Y:S02]  /*1050*/  R2UR UR4, R2 ;  /* 0x00000000020472ca */ /* 0x010fe400000e0000 */
[----:B------:R-:W-:Y:S02]  /*1060*/  PRMT R2, RZ, 0x7610, R2 ;  /* 0x00007610ff027816 */ /* 0x000fe40000000002 */
[----:B---3--:R-:W-:Y:S02]  /*1070*/  R2UR UR6, R0 ;  /* 0x00000000000672ca */ /* 0x008fe400000e0000 */
[----:B------:R-:W-:-:S07]  /*1080*/  PRMT R0, RZ, 0x7610, R0 ;  /* 0x00007610ff007816 */ /* 0x000fce0000000000 */
[----:B------:R-:W-:-:S04]  /*1090*/  UIADD3 UR5, UPT, UPT, -UR4, URZ, URZ ;  /* 0x000000ff04057290 */ /* 0x000fc8000fffe1ff */
[----:B------:R-:W-:Y:S02]  /*10a0*/  UIMAD UR5, UR8, UR5, UR16 ;  /* 0x00000005080572a4 */ /* 0x000fe4000f8e0210 */
[----:B------:R-:W-:-:S04]  /*10b0*/  UIADD3 UR4, UPT, UPT, -UR6, URZ, URZ ;  /* 0x000000ff06047290 */ /* 0x000fc8000fffe1ff */
[----:B------:R-:W-:Y:S01]  /*10c0*/  IMAD.U32 R93, RZ, RZ, UR5 ;  /* 0x00000005ff5d7e24 */ /* 0x000fe2000f8e00ff */
[----:B------:R-:W-:-:S06]  /*10d0*/  UIMAD UR4, UR9, UR4, UR7 ;  /* 0x00000004090472a4 */ /* 0x000fcc000f8e0207 */
[----:B------:R-:W-:Y:S01]  /*10e0*/  IMAD.U32 R92, RZ, RZ, UR4 ;  /* 0x00000004ff5c7e24 */ /* 0x000fe2000f8e00ff */
[----:B-12---:R-:W-:Y:S06]  /*10f0*/  BRA.U UP4, `(.L_x_17) ;  /* 0x0000000104447547 */ /* 0x006fec000b800000 */
[----:B------:R-:W-:Y:S02]  /*1100*/  R2UR UR4, R93 ;  /* 0x000000005d0472ca */ /* 0x000fe400000e0000 */
[----:B------:R-:W-:-:S11]  /*1110*/  R2UR UR8, R92 ;  /* 0x000000005c0872ca */ /* 0x000fd600000e0000 */
[----:B------:R-:W-:Y:S02]  /*1120*/  UISETP.GT.U32.AND UP0, UPT, UR4, 0x1, UPT ;  /* 0x000000010400788c */ /* 0x000fe4000bf04070 */
[----:B------:R-:W-:Y:S02]  /*1130*/  ULOP3.LUT UR4, UR4, 0xfffffffe, URZ, 0xc0, !UPT ;  /* 0xfffffffe04047892 */ /* 0x000fe4000f8ec0ff */
[----:B------:R-:W-:Y:S02]  /*1140*/  UISETP.NE.AND UP1, UPT, UR8, URZ, UP0 ;  /* 0x000000ff0800728c */ /* 0x000fe40008725270 */
[----:B------:R-:W-:Y:S02]  /*1150*/  UISETP.NE.AND UP0, UPT, UR8, 0x1, UP0 ;  /* 0x000000010800788c */ /* 0x000fe40008705270 */
[----:B------:R-:W-:Y:S02]  /*1160*/  USEL UR7, URZ, 0x1, UP1 ;  /* 0x00000001ff077887 */ /* 0x000fe40008800000 */
[----:B------:R-:W-:-:S02]  /*1170*/  USEL UR6, URZ, 0x4, UP0 ;  /* 0x00000004ff067887 */ /* 0x000fc40008000000 */
[----:B------:R-:W-:Y:S02]  /*1180*/  USEL UR5, URZ, 0x2, UP1 ;  /* 0x00000002ff057887 */ /* 0x000fe40008800000 */
[----:B------:R-:W-:Y:S02]  /*1190*/  ULEA UR4, UR8, UR4, 0x1 ;  /* 0x0000000408047291 */ /* 0x000fe4000f8e08ff */
[----:B------:R-:W-:Y:S02]  /*11a0*/  USEL UR8, URZ, 0x8, UP0 ;  /* 0x00000008ff087887 */ /* 0x000fe40008000000 */
[----:B------:R-:W-:-:S03]  /*11b0*/  UIADD3 UR5, UPT, UPT, UR5, UR6, UR7 ;  /* 0x0000000605057290 */ /* 0x000fc6000fffe007 */
[----:B------:R-:W-:Y:S01]  /*11c0*/  UMOV UR6, 0x3 ;  /* 0x0000000300067882 */ /* 0x000fe20000000000 */
[----:B------:R-:W-:Y:S02]  /*11d0*/  UIADD3 UR5, UPT, UPT, UR5, UR8, URZ ;  /* 0x0000000805057290 */ /* 0x000fe4000fffe0ff */
[----:B------:R-:W-:-:S04]  /*11e0*/  USHF.L.U32 UR4, UR6, UR4, URZ ;  /* 0x0000000406047299 */ /* 0x000fc800080006ff */
[----:B------:R-:W-:Y:S02]  /*11f0*/  IMAD.U32 R2, RZ, RZ, UR5 ;  /* 0x00000005ff027e24 */ /* 0x000fe4000f8e00ff */
[----:B------:R-:W-:Y:S02]  /*1200*/  IMAD.U32 R0, RZ, RZ, UR4 ;  /* 0x00000004ff007e24 */ /* 0x000fe4000f8e00ff */
.L_x_17:
[----:B------:R-:W-:Y:S05]  /*1210*/  BRA.U !UP2, `(.L_x_18) ;  /* 0x000000010ad47547 */ /* 0x000fea000b800000 */
[----:B------:R-:W1:Y:S01]  /*1220*/  LDCU.128 UR12, c[0x0][0xb10] ;  /* 0x00016200ff0c77ac */ /* 0x000e620008000c00 */
[----:B------:R-:W2:Y:S01]  /*1230*/  LDCU UR6, c[0x0][0x370] ;  /* 0x00006e00ff0677ac */ /* 0x000ea20008000800 */
[----:B------:R-:W3:Y:S01]  /*1240*/  LDCU UR5, c[0x0][0x374] ;  /* 0x00006e80ff0577ac */ /* 0x000ee20008000800 */
[----:B------:R-:W4:Y:S01]  /*1250*/  LDCU UR26, c[0x0][0xb0c] ;  /* 0x00016180ff1a77ac */ /* 0x000f220008000800 */
[----:B------:R-:W4:Y:S01]  /*1260*/  LDCU UR4, c[0x0][0xb20] ;  /* 0x00016400ff0477ac */ /* 0x000f220008000800 */
[----:B------:R-:W4:Y:S01]  /*1270*/  LDCU.64 UR8, c[0x0][0xb28] ;  /* 0x00016500ff0877ac */ /* 0x000f220008000a00 */
[----:B-1----:R-:W-:Y:S02]  /*1280*/  UISETP.NE.AND UP0, UPT, UR14, 0x1, UPT ;  /* 0x000000010e00788c */ /* 0x002fe4000bf05270 */
[----:B---3--:R-:W-:Y:S02]  /*1290*/  UIMAD.WIDE.U32 UR10, UR5, UR15, URZ ;  /* 0x0000000f050a72a5 */ /* 0x008fe4000f8e00ff */
[----:B--2---:R-:W-:-:S02]  /*12a0*/  UIMAD.WIDE.U32 UR22, UR6, UR12, URZ ;  /* 0x0000000c061672a5 */ /* 0x004fc4000f8e00ff */
[----:B----4-:R-:W-:Y:S02]  /*12b0*/  UISETP.NE.AND UP1, UPT, UR26, 0x1, UPT ;  /* 0x000000011a00788c */ /* 0x010fe4000bf25270 */
[----:B------:R-:W-:Y:S01]  /*12c0*/  UISETP.NE.AND UP2, UPT, UR21, 0x1, UPT ;  /* 0x000000011500788c */ /* 0x000fe2000bf45270 */
[----:B------:R-:W-:Y:S02]  /*12d0*/  UMOV UR10, UR11 ;  /* 0x0000000b000a7c82 */ /* 0x000fe40008000000 */
[----:B------:R-:W-:Y:S01]  /*12e0*/  UMOV UR22, UR23 ;  /* 0x0000001700167c82 */ /* 0x000fe20008000000 */
[----:B------:R-:W-:Y:S02]  /*12f0*/  @UP0 USHF.R.U32.HI UR5, URZ, UR4, UR10 ;  /* 0x00000004ff050299 */ /* 0x000fe4000801160a */
[----:B------:R-:W-:Y:S02]  /*1300*/  UIMAD.WIDE.U32 UR24, UR20, UR15, URZ ;  /* 0x0000000f141872a5 */ /* 0x000fe4000f8e00ff */
[----:B------:R-:W-:-:S02]  /*1310*/  UIMAD.WIDE.U32 UR10, UR5, UR8, URZ ;  /* 0x00000008050a72a5 */ /* 0x000fc4000f8e00ff */
[----:B------:R-:W-:Y:S02]  /*1320*/  @UP1 USHF.R.U32.HI UR6, URZ, UR13, UR22 ;  /* 0x0000000dff061299 */ /* 0x000fe40008011616 */
[----:B------:R-:W-:Y:S02]  /*1330*/  UIMAD.WIDE.U32 UR18, UR16, UR12, URZ ;  /* 0x0000000c101272a5 */ /* 0x000fe4000f8e00ff */
[----:B------:R-:W-:Y:S01]  /*1340*/  UIMAD.WIDE.U32 UR22, UR6, UR8, URZ ;  /* 0x00000008061672a5 */ /* 0x000fe2000f8e00ff */
[----:B------:R-:W-:Y:S01]  /*1350*/  UMOV UR24, UR25 ;  /* 0x0000001900187c82 */ /* 0x000fe20008000000 */
[----:B------:R-:W-:Y:S01]  /*1360*/  UMOV UR10, UR11 ;  /* 0x0000000b000a7c82 */ /* 0x000fe20008000000 */
[----:B------:R-:W-:Y:S02]  /*1370*/  USHF.R.U32.HI UR24, URZ, UR4, UR24 ;  /* 0x00000004ff187299 */ /* 0x000fe40008011618 */
[----:B------:R-:W-:Y:S02]  /*1380*/  @UP2 USHF.R.U32.HI UR5, URZ, UR9, UR10 ;  /* 0x00000009ff052299 */ /* 0x000fe4000801160a */
[----:B------:R-:W-:Y:S01]  /*1390*/  UMOV UR7, UR23 ;  /* 0x0000001700077c82 */ /* 0x000fe20008000000 */
[----:B------:R-:W-:Y:S01]  /*13a0*/  UMOV UR18, UR19 ;  /* 0x0000001300127c82 */ /* 0x000fe20008000000 */
[----:B------:R-:W-:-:S02]  /*13b0*/  @UP2 USHF.R.U32.HI UR6, URZ, UR9, UR7 ;  /* 0x00000009ff062299 */ /* 0x000fc40008011607 */
[----:B------:R-:W-:Y:S02]  /*13c0*/  USHF.R.U32.HI UR13, URZ, UR13, UR18 ;  /* 0x0000000dff0d7299 */ /* 0x000fe40008011612 */
[----:B------:R-:W-:Y:S02]  /*13d0*/  USEL UR4, UR20, UR24, !UP0 ;  /* 0x0000001814047287 */ /* 0x000fe4000c000000 */
[----:B------:R-:W-:Y:S02]  /*13e0*/  UIMAD UR7, UR5, UR21, URZ ;  /* 0x00000015050772a4 */ /* 0x000fe4000f8e02ff */
[----:B------:R-:W-:Y:S02]  /*13f0*/  USEL UR5, UR16, UR13, !UP1 ;  /* 0x0000000d10057287 */ /* 0x000fe4000c800000 */
[----:B------:R-:W-:Y:S02]  /*1400*/  UIMAD UR12, UR6, UR21, URZ ;  /* 0x00000015060c72a4 */ /* 0x000fe4000f8e02ff */
[----:B------:R-:W-:-:S02]  /*1410*/  UISETP.GE.AND UP0, UPT, UR4, UR7, UPT ;  /* 0x000000070400728c */ /* 0x000fc4000bf06270 */
[----:B------:R-:W-:Y:S02]  /*1420*/  UIMAD.WIDE.U32 UR10, UR4, UR8, URZ ;  /* 0x00000008040a72a5 */ /* 0x000fe4000f8e00ff */
[----:B------:R-:W-:Y:S02]  /*1430*/  UISETP.GE.OR UP0, UPT, UR5, UR12, UP0 ;  /* 0x0000000c0500728c */ /* 0x000fe40008706670 */
[----:B------:R-:W-:Y:S02]  /*1440*/  UIMAD.WIDE.U32 UR12, UR5, UR8, URZ ;  /* 0x00000008050c72a5 */ /* 0x000fe4000f8e00ff */
[----:B------:R-:W-:Y:S01]  /*1450*/  UIADD3 UR10, UPT, UPT, -UR4, URZ, URZ ;  /* 0x000000ff040a7290 */ /* 0x000fe2000fffe1ff */
[----:B------:R-:W-:Y:S01]  /*1460*/  UMOV UR8, UR11 ;  /* 0x0000000b00087c82 */ /* 0x000fe20008000000 */
[----:B------:R-:W-:Y:S02]  /*1470*/  UIADD3 UR11, UPT, UPT, -UR5, URZ, URZ ;  /* 0x000000ff050b7290 */ /* 0x000fe4000fffe1ff */
[----:B------:R-:W-:-:S03]  /*1480*/  USHF.R.U32.HI UR8, URZ, UR9, UR8 ;  /* 0x00000009ff087299 */ /* 0x000fc60008011608 */
[----:B------:R-:W-:Y:S01]  /*1490*/  @!UP0 UMOV UR7, UR13 ;  /* 0x0000000d00078c82 */ /* 0x000fe20008000000 */
[----:B------:R-:W-:Y:S02]  /*14a0*/  UIMAD UR20, UR14, UR10, UR20 ;  /* 0x0000000a0e1472a4 */ /* 0x000fe4000f8e0214 */
[----:B------:R-:W-:Y:S02]  /*14b0*/  USEL UR8, UR4, UR8, !UP2 ;  /* 0x0000000804087287 */ /* 0x000fe4000d000000 */
[----:B------:R-:W-:Y:S02]  /*14c0*/  @!UP0 USHF.R.U32.HI UR7, URZ, UR9, UR7 ;  /* 0x00000009ff078299 */ /* 0x000fe40008011607 */
[----:B------:R-:W-:Y:S02]  /*14d0*/  UIADD3 UR9, UPT, UPT, -UR8, URZ, URZ ;  /* 0x000000ff08097290 */ /* 0x000fe4000fffe1ff */
[----:B------:R-:W-:Y:S02]  /*14e0*/  @!UP0 USEL UR7, UR5, UR7, !UP2 ;  /* 0x0000000705078287 */ /* 0x000fe4000d000000 */
[----:B------:R-:W-:-:S02]  /*14f0*/  UIMAD UR9, UR21, UR9, UR4 ;  /* 0x00000009150972a4 */ /* 0x000fc4000f8e0204 */
[----:B------:R-:W-:Y:S02]  /*1500*/  @!UP0 UIADD3 UR8, UPT, UPT, UR8, -UR7, URZ ;  /* 0x8000000708088290 */ /* 0x000fe4000fffe0ff */
[----:B------:R-:W-:Y:S02]  /*1510*/  @!UP0 UIMAD UR6, UR9, UR6, UR7 ;  /* 0x00000006090682a4 */ /* 0x000fe4000f8e0207 */
[----:B------:R-:W-:Y:S02]  /*1520*/  @!UP0 UIMAD UR4, UR8, UR21, UR5 ;  /* 0x00000015080482a4 */ /* 0x000fe4000f8e0205 */
[----:B------:R-:W-:Y:S02]  /*1530*/  UIMAD UR16, UR26, UR11, UR16 ;  /* 0x0000000b1a1072a4 */ /* 0x000fe4000f8e0210 */
[----:B------:R-:W-:Y:S01]  /*1540*/  UIMAD UR20, UR4, UR14, UR20 ;  /* 0x0000000e041472a4 */ /* 0x000fe2000f8e0214 */
[----:B------:R-:W-:Y:S02]  /*1550*/  @!UP0 UMOV UR5, UR6 ;  /* 0x0000000600058c82 */ /* 0x000fe40008000000 */
[----:B------:R-:W-:-:S12]  /*1560*/  UIMAD UR16, UR5, UR26, UR16 ;  /* 0x0000001a051072a4 */ /* 0x000fd8000f8e0210 */
.L_x_18:
[----:B------:R-:W-:Y:S02]  /*1570*/  UISETP.NE.AND UP0, UPT, UR27, 0x1, UPT ;  /* 0x000000011b00788c */ /* 0x000fe4000bf05270 */
[----:B------:R-:W-:Y:S02]  /*1580*/  ULOP3.LUT UR31, UR31, 0xffff, URZ, 0xc0, !UPT ;  /* 0x0000ffff1f1f7892 */ /* 0x000fe4000f8ec0ff */
[----:B------:R-:W-:Y:S02]  /*1590*/  UISETP.NE.AND UP1, UPT, UR17, 0x2, UPT ;  /* 0x000000021100788c */ /* 0x000fe4000bf25270 */
[----:B------:R-:W-:Y:S02]  /*15a0*/  ULOP3.LUT UR37, UR37, 0x800, URZ, 0xc0, !UPT ;  /* 0x0000080025257892 */ /* 0x000fe4000f8ec0ff */
[----:B------:R-:W-:Y:S02]  /*15b0*/  ULOP3.LUT UR55, UR55, 0x80, URZ, 0xc0, !UPT ;  /* 0x0000008037377892 */ /* 0x000fe4000f8ec0ff */
[----:B------:R-:W-:Y:S01]  /*15c0*/  USHF.L.U32 UR31, UR28, UR31, URZ ;  /* 0x0000001f1c1f7299 */ /* 0x000fe200080006ff */
[----:B------:R-:W-:Y:S11]  /*15d0*/  BRA.U UP0, `(.L_x_19) ;  /* 0x0000000100447547 */ /* 0x000ff6000b800000 */
[----:B------:R-:W1:Y:S01]  /*15e0*/  LDCU.128 UR8, c[0x0][0xb10] ;  /* 0x00016200ff0877ac */ /* 0x000e620008000c00 */
[----:B------:R-:W2:Y:S01]  /*15f0*/  LDCU UR12, c[0x0][0xb0c] ;  /* 0x00016180ff0c77ac */ /* 0x000ea20008000800 */
[----:B------:R-:W3:Y:S01]  /*1600*/  LDCU UR13, c[0x0][0xb20] ;  /* 0x00016400ff0d77ac */ /* 0x000ee20008000800 */
[----:B-1----:R-:W-:Y:S02]  /*1610*/  UIMAD.WIDE.U32 UR6, UR16, UR8, URZ ;  /* 0x00000008100672a5 */ /* 0x002fe4000f8e00ff */
[----:B------:R-:W-:Y:S02]  /*1620*/  UIMAD.WIDE.U32 UR4, UR20, UR11, URZ ;  /* 0x0000000b140472a5 */ /* 0x000fe4000f8e00ff */
[----:B--2---:R-:W-:Y:S02]  /*1630*/  UISETP.NE.AND UP2, UPT, UR12, 0x1, UPT ;  /* 0x000000010c00788c */ /* 0x004fe4000bf45270 */
[----:B------:R-:W-:Y:S01]  /*1640*/  UISETP.NE.AND UP0, UPT, UR10, 0x1, UPT ;  /* 0x000000010a00788c */ /* 0x000fe2000bf05270 */
[----:B------:R-:W-:-:S02]  /*1650*/  UMOV UR6, UR7 ;  /* 0x0000000700067c82 */ /* 0x000fc40008000000 */
[----:B------:R-:W-:Y:S01]  /*1660*/  UMOV UR4, UR5 ;  /* 0x0000000500047c82 */ /* 0x000fe20008000000 */
[----:B------:R-:W-:Y:S02]  /*1670*/  USHF.R.U32.HI UR6, URZ, UR9, UR6 ;  /* 0x00000009ff067299 */ /* 0x000fe40008011606 */
[----:B---3--:R-:W-:Y:S02]  /*1680*/  USHF.R.U32.HI UR4, URZ, UR13, UR4 ;  /* 0x0000000dff047299 */ /* 0x008fe40008011604 */
[----:B------:R-:W-:Y:S02]  /*1690*/  USEL UR5, UR16, UR6, !UP2 ;  /* 0x0000000610057287 */ /* 0x000fe4000d000000 */
[----:B------:R-:W-:-:S04]  /*16a0*/  USEL UR4, UR20, UR4, !UP0 ;  /* 0x0000000414047287 */ /* 0x000fc8000c000000 */
[----:B------:R-:W-:Y:S02]  /*16b0*/  UIADD3 UR6, UPT, UPT, UR5, -UR4, URZ ;  /* 0x8000000405067290 */ /* 0x000fe4000fffe0ff */
[----:B------:R-:W-:Y:S02]  /*16c0*/  UIADD3 UR4, UPT, UPT, -UR5, UR4, URZ ;  /* 0x0000000405047290 */ /* 0x000fe4000fffe1ff */
[----:B------:R-:W-:Y:S02]  /*16d0*/  UIMAD UR20, UR6, UR10, UR20 ;  /* 0x0000000a061472a4 */ /* 0x000fe4000f8e0214 */
[----:B------:R-:W-:-:S12]  /*16e0*/  UIMAD UR16, UR4, UR12, UR16 ;  /* 0x0000000c041072a4 */ /* 0x000fd8000f8e0210 */
.L_x_19:
[----:B------:R-:W-:Y:S05]  /*16f0*/  BRA.U !UP5, `(.L_x_20) ;  /* 0x000000010d0c7547 */ /* 0x000fea000b800000 */
[----:B------:R-:W-:Y:S01]  /*1700*/  UCGABAR_WAIT ;  /* 0x0000000000007dc7 */ /* 0x000fe20008000000 */
[----:B------:R-:W-:Y:S01]  /*1710*/  CCTL.IVALL ;  /* 0x00000000ff00798f */ /* 0x000fe20002000000 */
[----:B------:R-:W-:Y:S05]  /*1720*/  BRA `(.L_x_21) ;  /* 0x0000000000047947 */ /* 0x000fea0003800000 */
.L_x_20:
[----:B------:R-:W-:Y:S06]  /*1730*/  BAR.SYNC.DEFER_BLOCKING 0x0 ;  /* 0x0000000000007b1d */ /* 0x000fec0000010000 */
.L_x_21:
[----:B------:R-:W-:Y:S05]  /*1740*/  BRA.U UP1, `(.L_x_22) ;  /* 0x0000001501287547 */ /* 0x000fea000b800000 */
[----:B------:R-:W1:Y:S01]  /*1750*/  LDCU UR6, c[0x0][0x38c] ;  /* 0x00007180ff0677ac */ /* 0x000e620008000800 */
[----:B------:R-:W-:Y:S01]  /*1760*/  PLOP3.LUT P2, PT, PT, PT, UP3, 0x80, 0x8 ;  /* 0x000000000008781c */ /* 0x000fe20003f4f038 */
[----:B------:R-:W-:Y:S01]  /*1770*/  IMAD.MOV.U32 R12, RZ, RZ, 0x1 ;  /* 0x00000001ff0c7424 */ /* 0x000fe200078e00ff */
[----:B------:R-:W-:Y:S02]  /*1780*/  ISETP.NE.AND P3, PT, R3, RZ, P4 ;  /* 0x000000ff0300720c */ /* 0x000fe40002765270 */
[----:B------:R-:W-:Y:S02]  /*1790*/  CS2R R10, SRZ ;  /* 0x00000000000a7805 */ /* 0x000fe4000001ff00 */
[----:B------:R-:W-:Y:S01]  /*17a0*/  PLOP3.LUT P2, PT, P2, PT, PT, 0x8, 0x80 ;  /* 0x000000000080781c */ /* 0x000fe2000174e170 */
[----:B------:R-:W-:Y:S01]  /*17b0*/  IMAD.MOV.U32 R9, RZ, RZ, RZ ;  /* 0x000000ffff097224 */ /* 0x000fe200078e00ff */
[----:B------:R-:W2:Y:S01]  /*17c0*/  LDCU UR48, c[0x0][0x370] ;  /* 0x00006e00ff3077ac */ /* 0x000ea20008000800 */
[----:B------:R-:W-:Y:S01]  /*17d0*/  IMAD.MOV.U32 R8, RZ, RZ, 0x1 ;  /* 0x00000001ff087424 */ /* 0x000fe200078e00ff */
[----:B------:R-:W3:Y:S01]  /*17e0*/  LDCU.64 UR42, c[0x0][0x348] ;  /* 0x00006900ff2a77ac */ /* 0x000ee20008000a00 */
[----:B------:R-:W-:Y:S01]  /*17f0*/  ULEA.HI UR53, UR37, UR55, URZ, 0x1b ;  /* 0x0000003725357291 */ /* 0x000fe2000f8fd8ff */
[----:B------:R-:W4:Y:S01]  /*1800*/  LDCU UR47, c[0x0][0x374] ;  /* 0x00006e80ff2f77ac */ /* 0x000f220008000800 */
[----:B-1----:R-:W-:-:S02]  /*1810*/  UIADD3 UR5, UPT, UPT, UR6, 0x3f, URZ ;  /* 0x0000003f06057890 */ /* 0x002fc4000fffe0ff */
[----:B------:R-:W-:Y:S02]  /*1820*/  UIADD3 UR56, UPT, UPT, UR6, 0x7e, URZ ;  /* 0x0000007e06387890 */ /* 0x000fe4000fffe0ff */
[----:B------:R-:W-:Y:S01]  /*1830*/  USHF.R.S32.HI UR4, URZ, 0x1f, UR5 ;  /* 0x0000001fff047899 */ /* 0x000fe20008011405 */
[----:B------:R-:W-:-:S03]  /*1840*/  UMOV UR29, URZ ;  /* 0x000000ff001d7c82 */ /* 0x000fc60008000000 */
[----:B------:R-:W-:Y:S02]  /*1850*/  ULEA.HI UR4, UR4, UR5, URZ, 0x6 ;  /* 0x0000000504047291 */ /* 0x000fe4000f8f30ff */
[----:B------:R-:W-:Y:S02]  /*1860*/  UIADD3 UR5, UPT, UPT, UR6, -0x1, URZ ;  /* 0xffffffff06057890 */ /* 0x000fe4000fffe0ff */
[----:B------:R-:W-:Y:S02]  /*1870*/  USHF.R.S32.HI UR50, URZ, 0x6, UR4 ;  /* 0x00000006ff327899 */ /* 0x000fe40008011404 */
[----:B------:R-:W-:Y:S02]  /*1880*/  UISETP.GE.U32.AND UP1, UPT, UR5, -0x7f, UPT ;  /* 0xffffff810500788c */ /* 0x000fe4000bf26070 */
[----:B------:R-:W-:-:S04]  /*1890*/  UISETP.LT.U32.AND UP0, UPT, UR50, 0x2, UPT ;  /* 0x000000023200788c */ /* 0x000fc8000bf01070 */
[----:B------:R-:W-:Y:S02]  /*18a0*/  USEL UR49, UR50, 0x2, UP0 ;  /* 0x0000000232317887 */ /* 0x000fe40008000000 */
[----:B------:R-:W-:Y:S02]  /*18b0*/  UISETP.NE.AND UP0, UPT, UR17, URZ, UPT ;  /* 0x000000ff1100728c */ /* 0x000fe4000bf05270 */
[----:B------:R-:W-:Y:S02]  /*18c0*/  UIADD3 UR4, UPT, UPT, UR49, -0x1, URZ ;  /* 0xffffffff31047890 */ /* 0x000fe4000fffe0ff */
[----:B------:R-:W-:Y:S02]  /*18d0*/  @UP1 UIADD3 UR4, UPT, UPT, UR49, URZ, URZ ;  /* 0x000000ff31041290 */ /* 0x000fe4000fffe0ff */
[----:B------:R-:W-:Y:S02]  /*18e0*/  USEL UR38, UR46, 0x2, UP0 ;  /* 0x000000022e267887 */ /* 0x000fe40008000000 */
[----:B------:R-:W-:-:S02]  /*18f0*/  UIADD3 UR54, UPT, UPT, UR50, -UR49, URZ ;  /* 0x8000003132367290 */ /* 0x000fc4000fffe0ff */
[----:B------:R-:W-:Y:S02]  /*1900*/  UIADD3 UR39, UPT, UPT, UR4, 0x1, URZ ;  /* 0x0000000104277890 */ /* 0x000fe4000fffe0ff */
[----:B--234-:R-:W-:-:S12]  /*1910*/  UIADD3 UR51, UPT, UPT, -UR4, URZ, URZ ;  /* 0x000000ff04337290 */ /* 0x01cfd8000fffe1ff */
.L_x_46:
[----:B------:R-:W-:Y:S01]  /*1920*/  UISETP.NE.AND UP0, UPT, UR52, URZ, UPT ;  /* 0x000000ff3400728c */ /* 0x000fe2000bf05270 */
[----:B-1----:R-:W1:Y:S08]  /*1930*/  S2UR UR52, SR_CgaCtaId ;  /* 0x00000000003479c3 */ /* 0x002e700000008800 */
[----:B---3--:R-:W-:Y:S05]  /*1940*/  BRA.U UP0, `(.L_x_23) ;  /* 0x0000000100347547 */ /* 0x008fea000b800000 */
[----:B------:R-:W2:Y:S01]  /*1950*/  S2R R0, SR_CgaCtaId ;  /* 0x0000000000007919 */ /* 0x000ea20000008800 */
[----:B------:R-:W-:Y:S02]  /*1960*/  MOV R3, 0x400 ;  /* 0x0000040000037802 */ /* 0x000fe40000000f00 */
[----:B------:R-:W-:Y:S02]  /*1970*/  SHF.L.U32 R2, R8, 0x1f, RZ ;  /* 0x0000001f08027819 */ /* 0x000fe400000006ff */
[----:B--2---:R-:W-:-:S05]  /*1980*/  LEA R0, R0, R3, 0x18 ;  /* 0x0000000300007211 */ /* 0x004fca00078ec0ff */
[----:B------:R-:W-:-:S04]  /*1990*/  IMAD R3, R9, 0x8, R0 ;  /* 0x0000000809037824 */ /* 0x000fc800078e0200 */
[----:B------:R-:W2:Y:S02]  /*19a0*/  SYNCS.PHASECHK.TRANS64.TRYWAIT P0, [R3+URZ+0xc0], R2 ;  /* 0x0000c002030075a7 */ /* 0x000ea400080011ff */
[----:B--2---:R-:W-:Y:S05]  /*19b0*/  @!P0 BRA `(.L_x_24) ;  /* 0x000000c800948947 */ /* 0x004fea0003800000 */
.L_x_185:
[----:B------:R-:W-:Y:S01]  /*19c0*/  VIADD R9, R9, 0x1 ;  /* 0x0000000109097836 */ /* 0x000fe20000000000 */
[----:B------:R2:W-:Y:S04]  /*19d0*/  SYNCS.ARRIVE.TRANS64.A1T0 RZ, [R3+URZ+0xb0], RZ ;  /* 0x0000b0ff03ff79a7 */ /* 0x0005e800081000ff */
[----:B------:R-:W-:-:S04]  /*19e0*/  ISETP.NE.AND P0, PT, R9, 0x2, PT ;  /* 0x000000020900780c */ /* 0x000fc80003f05270 */
[----:B------:R-:W-:Y:S02]  /*19f0*/  SEL R9, R9, RZ, P0 ;  /* 0x000000ff09097207 */ /* 0x000fe40000000000 */
[----:B--2---:R-:W-:-:S04]  /*1a00*/  SEL R3, RZ, 0x1, P0 ;  /* 0x00000001ff037807 */ /* 0x004fc80000000000 */
[----:B------:R-:W-:Y:S02]  /*1a10*/  LOP3.LUT R8, R8, R3, RZ, 0x3c, !PT ;  /* 0x0000000308087212 */ /* 0x000fe400078e3cff */
.L_x_23:
[----:B------:R-:W-:Y:S01]  /*1a20*/  UMOV UR21, 0x400 ;  /* 0x0000040000157882 */ /* 0x000fe20000000000 */
[----:B------:R-:W-:Y:S01]  /*1a30*/  SHF.L.U32 R0, R12, 0x1f, RZ ;  /* 0x0000001f0c007819 */ /* 0x000fe200000006ff */
[----:B-1----:R-:W-:Y:S02]  /*1a40*/  ULEA UR21, UR52, UR21, 0x18 ;  /* 0x0000001534157291 */ /* 0x002fe4000f8ec0ff */
[----:B------:R-:W-:Y:S02]  /*1a50*/  UISETP.GE.U32.AND UP0, UPT, UR56, 0x7f, UPT ;  /* 0x0000007f3800788c */ /* 0x000fe4000bf06070 */
[----:B------:R-:W-:Y:S02]  /*1a60*/  ULEA UR4, UR29, UR21, 0x3 ;  /* 0x000000151d047291 */ /* 0x000fe4000f8e18ff */
[----:B------:R-:W-:Y:S01]  /*1a70*/  ULEA UR19, UR20, UR55, 0x8 ;  /* 0x0000003714137291 */ /* 0x000fe2000f8e40ff */
[----:B------:R-:W-:-:S06]  /*1a80*/  UMOV UR13, URZ ;  /* 0x000000ff000d7c82 */ /* 0x000fcc0008000000 */
[----:B------:R1:W2:Y:S01]  /*1a90*/  SYNCS.PHASECHK.TRANS64.TRYWAIT P1, [UR4+0x10], R0 ;  /* 0x00001000ff0075a7 */ /* 0x0002a20008021104 */
[----:B------:R-:W-:-:S04]  /*1aa0*/  ULEA.HI UR4, UR16, UR16, URZ, 0x1 ;  /* 0x0000001010047291 */ /* 0x000fc8000f8f08ff */
[----:B------:R-:W-:-:S04]  /*1ab0*/  USHF.L.U32 UR4, UR4, 0x7, URZ ;  /* 0x0000000704047899 */ /* 0x000fc800080006ff */
[----:B------:R-:W-:-:S04]  /*1ac0*/  ULOP3.LUT UR35, UR4, 0xffffff00, URZ, 0xc0, !UPT ;  /* 0xffffff0004237892 */ /* 0x000fc8000f8ec0ff */
[----:B------:R-:W-:Y:S01]  /*1ad0*/  UIADD3 UR35, UPT, UPT, UR53, UR35, URZ ;  /* 0x0000002335237290 */ /* 0x000fe2000fffe0ff */
[----:B------:R-:W-:Y:S11]  /*1ae0*/  BRA.U !UP0, `(.L_x_25) ;  /* 0x0000000508107547 */ /* 0x000ff6000b800000 */
[----:B------:R-:W-:Y:S01]  /*1af0*/  UMOV UR30, UR51 ;  /* 0x00000033001e7c82 */ /* 0x000fe20008000000 */
[----:B------:R-:W-:Y:S01]  /*1b00*/  UMOV UR6, UR29 ;  /* 0x0000001d00067c82 */ /* 0x000fe20008000000 */
[----:B------:R-:W-:-:S05]  /*1b10*/  UMOV UR26, 0x20 ;  /* 0x00000020001a7882 */ /* 0x000fca0000000000 */
.L_x_33:
[----:B------:R-:W-:Y:S01]  /*1b20*/  ULEA UR5, UR6, UR21, 0x3 ;  /* 0x0000001506057291 */ /* 0x000fe2000f8e18ff */
[----:B--2---:R-:W-:Y:S01]  /*1b30*/  @P4 MOV R2, 0x20000 ;  /* 0x0002000000024802 */ /* 0x004fe20000000f00 */
[----:B--23--:R-:W-:Y:S10]  /*1b40*/  @P1 BRA `(.L_x_26) ;  /* 0x00000000000c1947 */ /* 0x00cff40003800000 */
[----:B------:R-:W-:-:S04]  /*1b50*/  SHF.L.U32 R3, R12, 0x1f, RZ ;  /* 0x0000001f0c037819 */ /* 0x000fc800000006ff */
[----:B------:R-:W2:Y:S02]  /*1b60*/  SYNCS.PHASECHK.TRANS64.TRYWAIT P0, [UR5+0x10], R3 ;  /* 0x00001003ff0075a7 */ /* 0x000ea40008001105 */
[----:B--2---:R-:W-:Y:S05]  /*1b70*/  @!P0 BRA `(.L_x_27) ;  /* 0x000000c800388947 */ /* 0x004fea0003800000 */
.L_x_26:
[----:B------:R2:W-:Y:S01]  /*1b80*/  @P4 SYNCS.ARRIVE.TRANS64 RZ, [UR5], R2 ;  /* 0x00000002ffff49a7 */ /* 0x0005e20008000005 */
[----:B------:R-:W-:Y:S02]  /*1b90*/  ULOP3.LUT UR4, UR38, 0x2, URZ, 0xfc, !UPT ;  /* 0x0000000226047892 */ /* 0x000fe4000f8efcff */
[----:B------:R-:W-:Y:S02]  /*1ba0*/  UIADD3 UR30, UPT, UPT, UR30, 0x1, URZ ;  /* 0x000000011e1e7890 */ /* 0x000fe4000fffe0ff */
[----:B------:R-:W-:Y:S02]  /*1bb0*/  UISETP.NE.AND UP0, UPT, UR4, 0x2, UPT ;  /* 0x000000020400788c */ /* 0x000fe4000bf05270 */
[----:B------:R-:W-:-:S07]  /*1bc0*/  UISETP.NE.AND UP2, UPT, UR30, 0x1, UPT ;  /* 0x000000011e00788c */ /* 0x000fce000bf45270 */
[----:B------:R-:W-:Y:S05]  /*1bd0*/  BRA.U UP0, `(.L_x_28) ;  /* 0x0000000100047547 */ /* 0x000fea000b800000 */
[----:B------:R-:W-:Y:S05]  /*1be0*/  BPT.TRAP 0x1 ;  /* 0x000000040000795c */ /* 0x000fea0000300000 */
.L_x_28:
[----:B------:R-:W-:Y:S04]  /*1bf0*/  BSSY.RECONVERGENT B0, `(.L_x_29) ;  /* 0x0000003000007945 */ /* 0x000fe80003800200 */
[----:B------:R-:W-:Y:S05]  /*1c00*/  @!P3 BRA `(.L_x_30) ;  /* 0x000000000004b947 */ /* 0x000fea0003800000 */
[----:B------:R-:W-:Y:S05]  /*1c10*/  BPT.TRAP 0x1 ;  /* 0x000000040000795c */ /* 0x000fea0000300000 */
.L_x_30:
[----:B------:R-:W-:Y:S05]  /*1c20*/  BSYNC.RECONVERGENT B0 ;  /* 0x0000000000007941 */ /* 0x000fea0003800200 */
.L_x_29:
[----:B------:R-:W-:Y:S01]  /*1c30*/  UIADD3 UR4, UPT, UPT, UR6, 0x1, URZ ;  /* 0x0000000106047890 */ /* 0x000fe2000fffe0ff */
[----:B------:R-:W-:Y:S01]  /*1c40*/  BSSY.RECONVERGENT B0, `(.L_x_31) ;  /* 0x000002a000007945 */ /* 0x000fe20003800200 */
[----:B------:R-:W-:Y:S02]  /*1c50*/  ELECT P0, URZ, PT ;  /* 0x0000000000ff782f */ /* 0x000fe40003800000 */
[----:B------:R-:W-:-:S04]  /*1c60*/  UISETP.NE.AND UP0, UPT, UR4, 0x2, UPT ;  /* 0x000000020400788c */ /* 0x000fc8000bf05270 */
[----:B------:R-:W-:Y:S02]  /*1c70*/  USEL UR7, URZ, 0x1, UP0 ;  /* 0x00000001ff077887 */ /* 0x000fe40008000000 */
[----:B------:R-:W-:-:S04]  /*1c80*/  USEL UR29, UR4, URZ, UP0 ;  /* 0x000000ff041d7287 */ /* 0x000fc80008000000 */
[----:B------:R-:W-:Y:S01]  /*1c90*/  ULEA UR4, UR29, UR21, 0x3 ;  /* 0x000000151d047291 */ /* 0x000fe2000f8e18ff */
[----:B------:R-:W-:-:S04]  /*1ca0*/  LOP3.LUT R12, R12, UR7, RZ, 0x3c, !PT ;  /* 0x000000070c0c7c12 */ /* 0x000fc8000f8e3cff */
[----:B-1----:R-:W-:-:S04]  /*1cb0*/  SHF.L.U32 R0, R12, 0x1f, RZ ;  /* 0x0000001f0c007819 */ /* 0x002fc800000006ff */
[----:B------:R1:W3:Y:S01]  /*1cc0*/  SYNCS.PHASECHK.TRANS64.TRYWAIT P1, [UR4+0x10], R0 ;  /* 0x00001000ff0075a7 */ /* 0x0002e20008021104 */
[----:B------:R-:W-:Y:S05]  /*1cd0*/  @!P0 BRA `(.L_x_32) ;  /* 0x0000000000808947 */ /* 0x000fea0003800000 */
[----:B------:R-:W-:Y:S02]  /*1ce0*/  USHF.L.U32 UR4, UR6, 0xf, URZ ;  /* 0x0000000f06047899 */ /* 0x000fe400080006ff */
[----:B------:R-:W-:Y:S02]  /*1cf0*/  UIADD3 UR22, UP1, UPT, UR42, 0x80, URZ ;  /* 0x000000802a167890 */ /* 0x000fe4000ff3e0ff */
[----:B------:R-:W-:Y:S02]  /*1d00*/  ULEA UR24, UR37, UR4, 0x2 ;  /* 0x0000000425187291 */ /* 0x000fe4000f8e10ff */
[----:B------:R-:W-:Y:S02]  /*1d10*/  UIADD3 UR14, UP0, UPT, UR42, 0x180, URZ ;  /* 0x000001802a0e7890 */ /* 0x000fe4000ff1e0ff */
[----:B------:R-:W-:Y:S02]  /*1d20*/  UIADD3 UR24, UPT, UPT, UR21, UR24, URZ ;  /* 0x0000001815187290 */ /* 0x000fe4000fffe0ff */
[----:B------:R-:W-:-:S02]  /*1d30*/  UIADD3 UR4, UPT, UPT, UR21, UR4, URZ ;  /* 0x0000000415047290 */ /* 0x000fc4000fffe0ff */
[----:B------:R-:W-:Y:S02]  /*1d40*/  UIADD3 UR34, UPT, UPT, UR26, -0x20, URZ ;  /* 0xffffffe01a227890 */ /* 0x000fe4000fffe0ff */
[----:B------:R-:W-:Y:S02]  /*1d50*/  ULOP3.LUT UR33, UR5, 0xfefffff8, URZ, 0xc0, !UPT ;  /* 0xfefffff805217892 */ /* 0x000fe4000f8ec0ff */
[----:B------:R-:W-:Y:S02]  /*1d60*/  UIADD3.X UR23, UPT, UPT, URZ, UR43, URZ, UP1, !UPT ;  /* 0x0000002bff177290 */ /* 0x000fe40008ffe4ff */
[----:B------:R-:W-:Y:S02]  /*1d70*/  UIADD3 UR32, UPT, UPT, UR24, 0x10800, URZ ;  /* 0x0001080018207890 */ /* 0x000fe4000fffe0ff */
[----:B------:R-:W-:Y:S02]  /*1d80*/  UPRMT UR7, URZ, 0x5410, UR31 ;  /* 0x00005410ff077896 */ /* 0x000fe4000800001f */
[----:B------:R-:W-:-:S02]  /*1d90*/  UIADD3 UR24, UPT, UPT, UR24, 0x14800, URZ ;  /* 0x0001480018187890 */ /* 0x000fc4000fffe0ff */
[----:B------:R-:W-:Y:S02]  /*1da0*/  UIADD3.X UR15, UPT, UPT, URZ, UR43, URZ, UP0, !UPT ;  /* 0x0000002bff0f7290 */ /* 0x000fe400087fe4ff */
[----:B------:R-:W-:Y:S02]  /*1db0*/  UIADD3 UR16, UPT, UPT, UR4, 0x20800, URZ ;  /* 0x0002080004107890 */ /* 0x000fe4000fffe0ff */
[----:B------:R-:W-:Y:S01]  /*1dc0*/  UIADD3 UR8, UPT, UPT, UR4, 0x24800, URZ ;  /* 0x0002480004087890 */ /* 0x000fe2000fffe0ff */
[----:B------:R-:W-:Y:S01]  /*1dd0*/  UMOV UR40, 0x0 ;  /* 0x0000000000287882 */ /* 0x000fe20000000000 */
[----:B------:R-:W-:Y:S01]  /*1de0*/  UMOV UR41, 0x10000000 ;  /* 0x1000000000297882 */ /* 0x000fe20000000000 */
[----:B------:R-:W-:Y:S01]  /*1df0*/  UMOV UR27, UR35 ;  /* 0x00000023001b7c82 */ /* 0x000fe20008000000 */
[----:B------:R-:W-:Y:S01]  /*1e00*/  UMOV UR28, UR36 ;  /* 0x00000024001c7c82 */ /* 0x000fe20008000000 */
[----:B------:R-:W-:Y:S01]  /*1e10*/  UMOV UR25, UR33 ;  /* 0x0000002100197c82 */ /* 0x000fe20008000000 */
[----:B------:R-:W-:Y:S01]  /*1e20*/  UMOV UR20, UR36 ;  /* 0x0000002400147c82 */ /* 0x000fe20008000000 */
[----:B------:R-:W-:Y:S01]  /*1e30*/  UMOV UR17, UR33 ;  /* 0x0000002100117c82 */ /* 0x000fe20008000000 */
[----:B------:R-:W-:Y:S01]  /*1e40*/  UMOV UR18, UR34 ;  /* 0x0000002200127c82 */ /* 0x000fe20008000000 */
[----:B------:R4:W-:Y:S01]  /*1e50*/  UTMALDG.3D.MULTICAST.2CTA [UR32], [UR22], UR7, desc[UR40] ;  /* 0x00002820160073b4 */ /* 0x0009e20008211807 */
[----:B------:R-:W-:Y:S01]  /*1e60*/  UMOV UR10, UR26 ;  /* 0x0000001a000a7c82 */ /* 0x000fe20008000000 */
[----:B------:R-:W-:Y:S01]  /*1e70*/  UMOV UR11, UR19 ;  /* 0x00000013000b7c82 */ /* 0x000fe20008000000 */
[----:B------:R-:W-:Y:S01]  /*1e80*/  UMOV UR12, UR36 ;  /* 0x00000024000c7c82 */ /* 0x000fe20008000000 */
[----:B------:R-:W-:Y:S01]  /*1e90*/  UMOV UR9, UR33 ;  /* 0x0000002100097c82 */ /* 0x000fe20008000000 */
[----:B------:R4:W-:Y:S01]  /*1ea0*/  UTMALDG.3D.MULTICAST.2CTA [UR24], [UR22], UR7, desc[UR40] ;  /* 0x00002818160073b4 */ /* 0x0009e20008211807 */
[----:B------:R4:W-:Y:S01]  /*1eb0*/  UTMALDG.3D.2CTA [UR16], [UR14], desc[UR40] ;  /* 0x000028100e0075b4 */ /* 0x0009e20008211000 */
[----:B------:R4:W-:Y:S02]  /*1ec0*/  UTMALDG.3D.2CTA [UR8], [UR14], desc[UR40] ;  /* 0x000028080e0075b4 */ /* 0x0009e40008211000 */
[----:B----4-:R-:W-:Y:S01]  /*1ed0*/  NOP ;  /* 0x0000000000007918 */ /* 0x010fe20000000000 */
.L_x_32:
[----:B------:R-:W-:Y:S05]  /*1ee0*/  BSYNC.RECONVERGENT B0 ;  /* 0x0000000000007941 */ /* 0x000fea0003800200 */
.L_x_31:
[----:B------:R-:W-:Y:S01]  /*1ef0*/  UIADD3 UR26, UPT, UPT, UR26, 0x40, URZ ;  /* 0x000000401a1a7890 */ /* 0x000fe2000fffe0ff */
[----:B------:R-:W-:Y:S01]  /*1f00*/  UMOV UR6, UR29 ;  /* 0x0000001d00067c82 */ /* 0x000fe20008000000 */
[----:B------:R-:W-:Y:S01]  /*1f10*/  UMOV UR13, UR39 ;  /* 0x00000027000d7c82 */ /* 0x000fe20008000000 */
[----:B------:R-:W-:Y:S09]  /*1f20*/  BRA.U UP2, `(.L_x_33) ;  /* 0xfffffff902fc7547 */ /* 0x000ff2000b83ffff */
.L_x_25:
[----:B------:R-:W-:Y:S01]  /*1f30*/  ULEA UR4, UR29, UR21, 0x3 ;  /* 0x000000151d047291 */ /* 0x000fe2000f8e18ff */
[----:B-1----:R-:W-:Y:S01]  /*1f40*/  SHF.L.U32 R0, R12, 0x1f, RZ ;  /* 0x0000001f0c007819 */ /* 0x002fe200000006ff */
[----:B------:R-:W-:Y:S01]  /*1f50*/  @!P2 SYNCS.ARRIVE.TRANS64.A1T0 RZ, [UR21+0x68], RZ ;  /* 0x000068ffffffa9a7 */ /* 0x000fe20008100015 */
[----:B------:R-:W-:-:S06]  /*1f60*/  UISETP.GT.AND UP0, UPT, UR50, UR49, UPT ;  /* 0x000000313200728c */ /* 0x000fcc000bf04270 */
[----:B--23--:R1:W2:Y:S03]  /*1f70*/  SYNCS.PHASECHK.TRANS64.TRYWAIT P1, [UR4+0x10], R0 ;  /* 0x00001000ff0075a7 */ /* 0x00c2a60008021104 */
[----:B------:R-:W-:Y:S05]  /*1f80*/  BRA.U !UP0, `(.L_x_34) ;  /* 0x0000000508087547 */ /* 0x000fea000b800000 */
[----:B------:R-:W-:Y:S01]  /*1f90*/  UIADD3 UR30, UPT, UPT, UR54, UR13, URZ ;  /* 0x0000000d361e7290 */ /* 0x000fe2000fffe0ff */
[----:B------:R-:W-:-:S11]  /*1fa0*/  UMOV UR7, UR29 ;  /* 0x0000001d00077c82 */ /* 0x000fd60008000000 */
.L_x_42:
[----:B------:R-:W-:Y:S01]  /*1fb0*/  ULEA UR6, UR7, UR21, 0x3 ;  /* 0x0000001507067291 */ /* 0x000fe2000f8e18ff */
[----:B--2---:R-:W-:Y:S01]  /*1fc0*/  @P4 MOV R2, 0x20000 ;  /* 0x0002000000024802 */ /* 0x004fe20000000f00 */
[----:B--23--:R-:W-:Y:S10]  /*1fd0*/  @P1 BRA `(.L_x_35) ;  /* 0x00000000000c1947 */ /* 0x00cff40003800000 */
[----:B------:R-:W-:-:S04]  /*1fe0*/  SHF.L.U32 R3, R12, 0x1f, RZ ;  /* 0x0000001f0c037819 */ /* 0x000fc800000006ff */
[----:B------:R-:W2:Y:S02]  /*1ff0*/  SYNCS.PHASECHK.TRANS64.TRYWAIT P0, [UR6+0x10], R3 ;  /* 0x00001003ff0075a7 */ /* 0x000ea40008001106 */
[----:B--2---:R-:W-:Y:S05]  /*2000*/  @!P0 BRA `(.L_x_36) ;  /* 0x000000c4002c8947 */ /* 0x004fea0003800000 */
.L_x_35:
[----:B------:R2:W-:Y:S01]  /*2010*/  @P4 SYNCS.ARRIVE.TRANS64 RZ, [UR6], R2 ;  /* 0x00000002ffff49a7 */ /* 0x0005e20008000006 */
[----:B------:R-:W-:-:S04]  /*2020*/  ULOP3.LUT UR4, UR38, 0x2, URZ, 0xfc, !UPT ;  /* 0x0000000226047892 */ /* 0x000fc8000f8efcff */
[----:B------:R-:W-:-:S09]  /*2030*/  UISETP.NE.AND UP0, UPT, UR4, 0x2, UPT ;  /* 0x000000020400788c */ /* 0x000fd2000bf05270 */
[----:B------:R-:W-:Y:S05]  /*2040*/  BRA.U UP0, `(.L_x_37) ;  /* 0x0000000100047547 */ /* 0x000fea000b800000 */
[----:B------:R-:W-:Y:S05]  /*2050*/  BPT.TRAP 0x1 ;  /* 0x000000040000795c */ /* 0x000fea0000300000 */
.L_x_37:
[----:B------:R-:W-:Y:S04]  /*2060*/  BSSY.RECONVERGENT B0, `(.L_x_38) ;  /* 0x0000003000007945 */ /* 0x000fe80003800200 */
[----:B------:R-:W-:Y:S05]  /*2070*/  @!P3 BRA `(.L_x_39) ;  /* 0x000000000004b947 */ /* 0x000fea0003800000 */
[----:B------:R-:W-:Y:S05]  /*2080*/  BPT.TRAP 0x1 ;  /* 0x000000040000795c */ /* 0x000fea0000300000 */
.L_x_39:
[----:B------:R-:W-:Y:S05]  /*2090*/  BSYNC.RECONVERGENT B0 ;  /* 0x0000000000007941 */ /* 0x000fea0003800200 */
.L_x_38:
        /* <DEDUP_REMOVED lines=14> */
[----:B------:R-:W-:Y:S02]  /*2180*/  USHF.L.U32 UR34, UR13, 0x6, URZ ;  /* 0x000000060d227899 */ /* 0x000fe400080006ff */
[----:B------:R-:W-:Y:S02]  /*2190*/  UIADD3 UR24, UPT, UPT, UR21, UR24, URZ ;  /* 0x0000001815187290 */ /* 0x000fe4000fffe0ff */
[----:B------:R-:W-:-:S02]  /*21a0*/  UIADD3 UR22, UP0, UPT, UR42, 0x180, URZ ;  /* 0x000001802a167890 */ /* 0x000fc4000ff1e0ff */
[----:B------:R-:W-:Y:S02]  /*21b0*/  UIADD3 UR4, UPT, UPT, UR21, UR4, URZ ;  /* 0x0000000415047290 */ /* 0x000fe4000fffe0ff */
[----:B------:R-:W-:Y:S02]  /*21c0*/  ULOP3.LUT UR33, UR6, 0xfefffff8, URZ, 0xc0, !UPT ;  /* 0xfefffff806217892 */ /* 0x000fe4000f8ec0ff */
[----:B------:R-:W-:Y:S02]  /*21d0*/  UIADD3.X UR15, UPT, UPT, URZ, UR43, URZ, UP1, !UPT ;  /* 0x0000002bff0f7290 */ /* 0x000fe40008ffe4ff */
[----:B------:R-:W-:Y:S02]  /*21e0*/  UIADD3 UR32, UPT, UPT, UR24, 0x10800, URZ ;  /* 0x0001080018207890 */ /* 0x000fe4000fffe0ff */
[----:B------:R-:W-:Y:S02]  /*21f0*/  UPRMT UR5, URZ, 0x5410, UR31 ;  /* 0x00005410ff057896 */ /* 0x000fe4000800001f */
[----:B------:R-:W-:-:S02]  /*2200*/  UIADD3 UR26, UPT, UPT, UR34, 0x20, URZ ;  /* 0x00000020221a7890 */ /* 0x000fc4000fffe0ff */
[----:B------:R-:W-:Y:S02]  /*2210*/  UIADD3 UR24, UPT, UPT, UR24, 0x14800, URZ ;  /* 0x0001480018187890 */ /* 0x000fe4000fffe0ff */
        /* <DEDUP_REMOVED lines=20> */
.L_x_41:
[----:B------:R-:W-:Y:S05]  /*2360*/  BSYNC.RECONVERGENT B0 ;  /* 0x0000000000007941 */ /* 0x000fea0003800200 */
.L_x_40:
[----:B------:R-:W-:Y:S01]  /*2370*/  UIADD3 UR13, UPT, UPT, UR13, 0x1, URZ ;  /* 0x000000010d0d7890 */ /* 0x000fe2000fffe0ff */
[----:B------:R-:W-:-:S03]  /*2380*/  UMOV UR7, UR29 ;  /* 0x0000001d00077c82 */ /* 0x000fc60008000000 */
[----:B------:R-:W-:-:S09]  /*2390*/  UISETP.NE.AND UP0, UPT, UR13, UR30, UPT ;  /* 0x0000001e0d00728c */ /* 0x000fd2000bf05270 */
[----:B------:R-:W-:Y:S05]  /*23a0*/  BRA.U UP0, `(.L_x_42) ;  /* 0xfffffffd00007547 */ /* 0x000fea000b83ffff */
.L_x_34:
[C---:B------:R-:W-:Y:S01]  /*23b0*/  LEA R3, R11.reuse, UR21, 0x3 ;  /* 0x000000150b037c11 */ /* 0x040fe2000f8e18ff */
[----:B------:R-:W-:Y:S01]  /*23c0*/  NOP ;  /* 0x0000000000007918 */ /* 0x000fe20000000000 */
[----:B-1----:R-:W-:Y:S02]  /*23d0*/  SHF.L.U32 R0, R10, 0x1f, RZ ;  /* 0x0000001f0a007819 */ /* 0x002fe400000006ff */
[----:B------:R-:W-:Y:S02]  /*23e0*/  LEA R5, R11, UR21, 0x4 ;  /* 0x000000150b057c11 */ /* 0x000fe4000f8e20ff */
[----:B------:R-:W1:Y:S02]  /*23f0*/  SYNCS.PHASECHK.TRANS64.TRYWAIT P0, [R3+URZ+0x70], R0 ;  /* 0x00007000030075a7 */ /* 0x000e6400080011ff */
[----:B-1----:R-:W-:Y:S05]  /*2400*/  @!P0 BRA `(.L_x_43) ;  /* 0x000000c000448947 */ /* 0x002fea0003800000 */
.L_x_188:
[----:B------:R-:W4:Y:S01]  /*2410*/  LDS.128 R4, [R5+0xe0] ;  /* 0x0000e00005047984 */ /* 0x000f220000000c00 */
[----:B------:R-:W-:Y:S01]  /*2420*/  UISETP.GE.AND UP0, UPT, UR45, 0x1, UPT ;  /* 0x000000012d00788c */ /* 0x000fe2000bf06270 */
[----:B------:R-:W-:Y:S01]  /*2430*/  @!PT LDS RZ, [RZ] ;  /* 0x00000000fffff984 */ /* 0x000fe20000000800 */
[----:B------:R-:W-:Y:S01]  /*2440*/  @!PT LDS RZ, [RZ] ;  /* 0x00000000fffff984 */ /* 0x000fe20000000800 */
[----:B------:R-:W-:Y:S01]  /*2450*/  @!PT LDS RZ, [RZ] ;  /* 0x00000000fffff984 */ /* 0x000fe20000000800 */
[----:B------:R-:W-:Y:S01]  /*2460*/  @!PT LDS RZ, [RZ] ;  /* 0x00000000fffff984 */ /* 0x000fe20000000800 */
[----:B------:R1:W-:Y:S06]  /*2470*/  MEMBAR.ALL.CTA ;  /* 0x0000000000007992 */ /* 0x0003ec0000008000 */
[----:B-1----:R-:W1:Y:S01]  /*2480*/  FENCE.VIEW.ASYNC.S ;  /* 0x00000000000073c6 */ /* 0x002e620000000000 */
[----:B----4-:R-:W-:-:S13]  /*2490*/  LOP3.LUT P0, RZ, R6, 0x1, RZ, 0xc0, !PT ;  /* 0x0000000106ff7812 */ /* 0x010fda000780c0ff */
[----:B-1----:R-:W-:Y:S01]  /*24a0*/  VOTEU.ANY UP1, P0 ;  /* 0x0000000000ff7886 */ /* 0x002fe20000020100 */
[----:B------:R-:W-:-:S13]  /*24b0*/  PLOP3.LUT P0, PT, PT, PT, UP1, 0x80, 0x8 ;  /* 0x000000000008781c */ /* 0x000fda0003f0f018 */
[----:B------:R-:W-:Y:S02]  /*24c0*/  @P0 LOP3.LUT R0, R5, 0xffff, RZ, 0xc0, !PT ;  /* 0x0000ffff05000812 */ /* 0x000fe400078ec0ff */
[----:B--2---:R-:W-:Y:S02]  /*24d0*/  @P0 MOV R2, R4 ;  /* 0x0000000400020202 */ /* 0x004fe40000000f00 */
[----:B------:R-:W-:Y:S01]  /*24e0*/  @P0 R2UR UR5, R0 ;  /* 0x00000000000502ca */ /* 0x000fe200000e0000 */
[----:B------:R-:W-:Y:S01]  /*24f0*/  VIADD R0, R3, 0x80 ;  /* 0x0000008003007836 */ /* 0x000fe20000000000 */
[----:B------:R-:W-:Y:S02]  /*2500*/  @P0 SHF.R.U32.HI R4, RZ, 0x10, R5 ;  /* 0x00000010ff040819 */ /* 0x000fe40000011605 */
[----:B------:R-:W-:Y:S02]  /*2510*/  @P0 R2UR UR6, R2 ;  /* 0x00000000020602ca */ /* 0x000fe400000e0000 */
[----:B------:R-:W-:-:S02]  /*2520*/  PRMT R0, RZ, 0x654, R0 ;  /* 0x00000654ff007816 */ /* 0x000fc40000000000 */
[----:B------:R-:W-:Y:S02]  /*2530*/  @P0 R2UR UR4, R4 ;  /* 0x00000000040402ca */ /* 0x000fe400000e0000 */
[----:B------:R1:W-:Y:S03]  /*2540*/  SYNCS.ARRIVE.TRANS64.RED.A1T0 RZ, [R0+URZ], RZ ;  /* 0x000000ff00ff79a7 */ /* 0x0003e600081004ff */
[----:B------:R-:W-:-:S04]  /*2550*/  @UP1 UMOV UR44, UR5 ;  /* 0x00000005002c1c82 */ /* 0x000fc80008000000 */
[----:B------:R-:W-:-:S04]  /*2560*/  @UP1 UMOV UR46, UR6 ;  /* 0x00000006002e1c82 */ /* 0x000fc80008000000 */
[----:B------:R-:W-:Y:S01]  /*2570*/  @UP1 UMOV UR36, UR4 ;  /* 0x0000000400241c82 */ /* 0x000fe20008000000 */
[----:B------:R-:W-:Y:S05]  /*2580*/  BRA.U !UP0, `(.L_x_44) ;  /* 0x0000000108d47547 */ /* 0x000fea000b800000 */
[----:B------:R-:W2:Y:S01]  /*2590*/  LDCU.128 UR12, c[0x0][0xb10] ;  /* 0x00016200ff0c77ac */ /* 0x000ea20008000c00 */
[----:B------:R-:W4:Y:S01]  /*25a0*/  LDCU UR22, c[0x0][0xb20] ;  /* 0x00016400ff1677ac */ /* 0x000f220008000800 */
[----:B------:R-:W3:Y:S01]  /*25b0*/  LDCU UR20, c[0x0][0xb0c] ;  /* 0x00016180ff1477ac */ /* 0x000ee20008000800 */
[----:B------:R-:W1:Y:S01]  /*25c0*/  LDCU.64 UR8, c[0x0][0xb28] ;  /* 0x00016500ff0877ac */ /* 0x000e620008000a00 */
[----:B------:R-:W-:Y:S02]  /*25d0*/  UISETP.NE.AND UP3, UPT, UR45, 0x1, UPT ;  /* 0x000000012d00788c */ /* 0x000fe4000bf65270 */
[----:B--2---:R-:W-:Y:S02]  /*25e0*/  UIMAD.WIDE.U32 UR6, UR47, UR15, URZ ;  /* 0x0000000f2f0672a5 */ /* 0x004fe4000f8e00ff */
[----:B------:R-:W-:Y:S02]  /*25f0*/  UIMAD.WIDE.U32 UR4, UR48, UR12, URZ ;  /* 0x0000000c300472a5 */ /* 0x000fe4000f8e00ff */
[----:B------:R-:W-:-:S02]  /*2600*/  UISETP.NE.AND UP0, UPT, UR14, 0x1, UPT ;  /* 0x000000010e00788c */ /* 0x000fc4000bf05270 */
[----:B------:R-:W-:Y:S01]  /*2610*/  UIMAD.WIDE.U32 UR18, UR44, UR15, URZ ;  /* 0x0000000f2c1272a5 */ /* 0x000fe2000f8e00ff */
[----:B------:R-:W-:Y:S02]  /*2620*/  UMOV UR6, UR7 ;  /* 0x0000000700067c82 */ /* 0x000fe40008000000 */
[----:B------:R-:W-:Y:S01]  /*2630*/  UMOV UR4, UR5 ;  /* 0x0000000500047c82 */ /* 0x000fe20008000000 */
[----:B----4-:R-:W-:Y:S02]  /*2640*/  USHF.R.U32.HI UR6, URZ, UR22, UR6 ;  /* 0x00000016ff067299 */ /* 0x010fe40008011606 */
[----:B---3--:R-:W-:Y:S02]  /*2650*/  UISETP.NE.AND UP2, UPT, UR20, 0x1, UPT ;  /* 0x000000011400788c */ /* 0x008fe4000bf45270 */
[----:B------:R-:W-:Y:S02]  /*2660*/  USHF.R.U32.HI UR4, URZ, UR13, UR4 ;  /* 0x0000000dff047299 */ /* 0x000fe40008011604 */
[----:B------:R-:W-:-:S02]  /*2670*/  USEL UR5, UR47, UR6, !UP0 ;  /* 0x000000062f057287 */ /* 0x000fc4000c000000 */
[----:B------:R-:W-:Y:S02]  /*2680*/  USEL UR6, UR48, UR4, !UP2 ;  /* 0x0000000430067287 */ /* 0x000fe4000d000000 */
[----:B-1----:R-:W-:Y:S01]  /*2690*/  UIMAD.WIDE.U32 UR10, UR5, UR8, URZ ;  /* 0x00000008050a72a5 */ /* 0x002fe2000f8e00ff */
[----:B------:R-:W-:Y:S01]  /*26a0*/  UMOV UR4, UR19 ;  /* 0x0000001300047c82 */ /* 0x000fe20008000000 */
[----:B------:R-:W-:Y:S02]  /*26b0*/  UIMAD.WIDE.U32 UR16, UR46, UR12, URZ ;  /* 0x0000000c2e1072a5 */ /* 0x000fe4000f8e00ff */
[----:B------:R-:W-:-:S03]  /*26c0*/  UIMAD.WIDE.U32 UR18, UR6, UR8, URZ ;  /* 0x00000008061272a5 */ /* 0x000fc6000f8e00ff */
[----:B------:R-:W-:Y:S01]  /*26d0*/  UMOV UR10, UR11 ;  /* 0x0000000b000a7c82 */ /* 0x000fe20008000000 */
[----:B------:R-:W-:Y:S02]  /*26e0*/  USHF.R.U32.HI UR4, URZ, UR22, UR4 ;  /* 0x00000016ff047299 */ /* 0x000fe40008011604 */
[----:B------:R-:W-:Y:S01]  /*26f0*/  @UP3 USHF.R.U32.HI UR5, URZ, UR9, UR10 ;  /* 0x00000009ff053299 */ /* 0x000fe2000801160a */
[----:B------:R-:W-:Y:S01]  /*2700*/  UMOV UR16, UR17 ;  /* 0x0000001100107c82 */ /* 0x000fe20008000000 */
[----:B------:R-:W-:Y:S01]  /*2710*/  UMOV UR18, UR19 ;  /* 0x0000001300127c82 */ /* 0x000fe20008000000 */
[----:B------:R-:W-:Y:S02]  /*2720*/  USHF.R.U32.HI UR13, URZ, UR13, UR16 ;  /* 0x0000000dff0d7299 */ /* 0x000fe40008011610 */
[----:B------:R-:W-:Y:S02]  /*2730*/  USEL UR4, UR44, UR4, !UP0 ;  /* 0x000000042c047287 */ /* 0x000fe4000c000000 */
[----:B------:R-:W-:-:S02]  /*2740*/  @UP3 USHF.R.U32.HI UR6, URZ, UR9, UR18 ;  /* 0x00000009ff063299 */ /* 0x000fc40008011612 */
[----:B------:R-:W-:Y:S02]  /*2750*/  UIMAD UR7, UR45, UR5, URZ ;  /* 0x000000052d0772a4 */ /* 0x000fe4000f8e02ff */
[----:B------:R-:W-:Y:S02]  /*2760*/  USEL UR5, UR46, UR13, !UP2 ;  /* 0x0000000d2e057287 */ /* 0x000fe4000d000000 */
[----:B------:R-:W-:Y:S02]  /*2770*/  UIMAD UR10, UR45, UR6, URZ ;  /* 0x000000062d0a72a4 */ /* 0x000fe4000f8e02ff */
[----:B------:R-:W-:Y:S02]  /*2780*/  UISETP.GE.AND UP0, UPT, UR4, UR7, UPT ;  /* 0x000000070400728c */ /* 0x000fe4000bf06270 */
[----:B------:R-:W-:Y:S02]  /*2790*/  UIMAD.WIDE.U32 UR12, UR4, UR8, URZ ;  /* 0x00000008040c72a5 */ /* 0x000fe4000f8e00ff */
[----:B------:R-:W-:-:S02]  /*27a0*/  UISETP.GE.OR UP0, UPT, UR5, UR10, UP0 ;  /* 0x0000000a0500728c */ /* 0x000fc40008706670 */
        /* <DEDUP_REMOVED lines=19> */
.L_x_44:
[----:B------:R-:W2:Y:S02]  /*28e0*/  LDCU UR4, c[0x0][0xb30] ;  /* 0x00016600ff0477ac */ /* 0x000ea40008000800 */
[----:B--2---:R-:W-:-:S09]  /*28f0*/  UISETP.NE.AND UP0, UPT, UR4, 0x1, UPT ;  /* 0x000000010400788c */ /* 0x004fd2000bf05270 */
[----:B------:R-:W-:Y:S05]  /*2900*/  BRA.U UP0, `(.L_x_45) ;  /* 0x0000000100447547 */ /* 0x000fea000b800000 */
[----:B------:R-:W2:Y:S01]  /*2910*/  LDCU.128 UR8, c[0x0][0xb10] ;  /* 0x00016200ff0877ac */ /* 0x000ea20008000c00 */
[----:B------:R-:W4:Y:S01]  /*2920*/  LDCU UR12, c[0x0][0xb0c] ;  /* 0x00016180ff0c77ac */ /* 0x000f220008000800 */
[----:B------:R-:W1:Y:S01]  /*2930*/  LDCU UR13, c[0x0][0xb20] ;  /* 0x00016400ff0d77ac */ /* 0x000e620008000800 */
[----:B--2---:R-:W-:Y:S02]  /*2940*/  UIMAD.WIDE.U32 UR6, UR46, UR8, URZ ;  /* 0x000000082e0672a5 */ /* 0x004fe4000f8e00ff */
[----:B------:R-:W-:Y:S02]  /*2950*/  UIMAD.WIDE.U32 UR4, UR44, UR11, URZ ;  /* 0x0000000b2c0472a5 */ /* 0x000fe4000f8e00ff */
[----:B----4-:R-:W-:Y:S02]  /*2960*/  UISETP.NE.AND UP2, UPT, UR12, 0x1, UPT ;  /* 0x000000010c00788c */ /* 0x010fe4000bf45270 */
[----:B------:R-:W-:Y:S01]  /*2970*/  UISETP.NE.AND UP0, UPT, UR10, 0x1, UPT ;  /* 0x000000010a00788c */ /* 0x000fe2000bf05270 */
[----:B------:R-:W-:-:S02]  /*2980*/  UMOV UR6, UR7 ;  /* 0x0000000700067c82 */ /* 0x000fc40008000000 */
[----:B------:R-:W-:Y:S01]  /*2990*/  UMOV UR4, UR5 ;  /* 0x0000000500047c82 */ /* 0x000fe20008000000 */
[----:B------:R-:W-:Y:S02]  /*29a0*/  USHF.R.U32.HI UR9, URZ, UR9, UR6 ;  /* 0x00000009ff097299 */ /* 0x000fe40008011606 */
[----:B-1----:R-:W-:Y:S02]  /*29b0*/  USHF.R.U32.HI UR4, URZ, UR13, UR4 ;  /* 0x0000000dff047299 */ /* 0x002fe40008011604 */
[----:B------:R-:W-:Y:S02]  /*29c0*/  USEL UR5, UR46, UR9, !UP2 ;  /* 0x000000092e057287 */ /* 0x000fe4000d000000 */
[----:B------:R-:W-:-:S04]  /*29d0*/  USEL UR4, UR44, UR4, !UP0 ;  /* 0x000000042c047287 */ /* 0x000fc8000c000000 */
[----:B------:R-:W-:Y:S02]  /*29e0*/  UIADD3 UR6, UPT, UPT, UR5, -UR4, URZ ;  /* 0x8000000405067290 */ /* 0x000fe4000fffe0ff */
[----:B------:R-:W-:Y:S02]  /*29f0*/  UIADD3 UR4, UPT, UPT, -UR5, UR4, URZ ;  /* 0x0000000405047290 */ /* 0x000fe4000fffe1ff */
[----:B------:R-:W-:Y:S02]  /*2a00*/  UIMAD UR44, UR6, UR10, UR44 ;  /* 0x0000000a062c72a4 */ /* 0x000fe4000f8e022c */
[----:B------:R-:W-:-:S12]  /*2a10*/  UIMAD UR46, UR4, UR12, UR46 ;  /* 0x0000000c042e72a4 */ /* 0x000fd8000f8e022e */
.L_x_45:
[----:B------:R-:W-:Y:S01]  /*2a20*/  VIADD R11, R11, 0x1 ;  /* 0x000000010b0b7836 */ /* 0x000fe20000000000 */
[----:B------:R-:W-:Y:S02]  /*2a30*/  R2UR UR5, R93 ;  /* 0x000000005d0572ca */ /* 0x000fe400000e0000 */
[----:B------:R-:W-:Y:S02]  /*2a40*/  R2UR UR4, R92 ;  /* 0x000000005c0472ca */ /* 0x000fe400000e0000 */
[C---:B------:R-:W-:Y:S02]  /*2a50*/  ISETP.NE.AND P0, PT, R11.reuse, 0x2, PT ;  /* 0x000000020b00780c */ /* 0x040fe40003f05270 */
[----:B------:R-:W-:Y:S02]  /*2a60*/  PLOP3.LUT P2, PT, PT, PT, PT, 0x80, 0x8 ;  /* 0x000000000008781c */ /* 0x000fe40003f4f070 */
[----:B------:R-:W-:Y:S02]  /*2a70*/  SEL R3, RZ, 0x1, P0 ;  /* 0x00000001ff037807 */ /* 0x000fe40000000000 */
[----:B------:R-:W-:-:S02]  /*2a80*/  SEL R11, R11, RZ, P0 ;  /* 0x000000ff0b0b7207 */ /* 0x000fc40000000000 */
[----:B------:R-:W-:Y:S01]  /*2a90*/  LOP3.LUT R10, R10, R3, RZ, 0x3c, !PT ;  /* 0x000000030a0a7212 */ /* 0x000fe200078e3cff */
[----:B------:R-:W-:Y:S02]  /*2aa0*/  UIADD3 UR16, UPT, UPT, UR46, UR5, URZ ;  /* 0x000000052e107290 */ /* 0x000fe4000fffe0ff */
[----:B------:R-:W-:Y:S01]  /*2ab0*/  UIADD3 UR20, UPT, UPT, UR44, UR4, URZ ;  /* 0x000000042c147290 */ /* 0x000fe2000fffe0ff */
[----:B------:R-:W-:Y:S11]  /*2ac0*/  BRA.U UP1, `(.L_x_46) ;  /* 0xffffffed01947547 */ /* 0x000ff6000b83ffff */
[----:B------:R-:W-:Y:S01]  /*2ad0*/  UIADD3 UR21, UPT, UPT, UR21, 0x10, URZ ;  /* 0x0000001015157890 */ /* 0x000fe2000fffe0ff */
[----:B------:R-:W-:-:S03]  /*2ae0*/  SHF.L.U32 R3, R12, 0x1f, RZ ;  /* 0x0000001f0c037819 */ /* 0x000fc600000006ff */
[----:B------:R-:W-:-:S09]  /*2af0*/  ULEA UR4, UR29, UR21, 0x3 ;  /* 0x000000151d047291 */ /* 0x000fd2000f8e18ff */
[----:B------:R-:W2:Y:S02]  /*2b00*/  SYNCS.PHASECHK.TRANS64.TRYWAIT P0, [UR4], R3 ;  /* 0x00000003ff0075a7 */ /* 0x000ea40008001104 */
[----:B--2---:R-:W-:Y:S05]  /*2b10*/  @!P0 BRA `(.L_x_47) ;  /* 0x000000b800948947 */ /* 0x004fea0003800000 */
.L_x_190:
[----:B------:R-:W-:-:S04]  /*2b20*/  UIADD3 UR4, UPT, UPT, UR29, 0x1, URZ ;  /* 0x000000011d047890 */ /* 0x000fc8000fffe0ff */
[----:B------:R-:W-:-:S04]  /*2b30*/  UISETP.NE.AND UP0, UPT, UR4, 0x2, UPT ;  /* 0x000000020400788c */ /* 0x000fc8000bf05270 */
[----:B------:R-:W-:Y:S02]  /*2b40*/  USEL UR5, URZ, 0x1, UP0 ;  /* 0x00000001ff057887 */ /* 0x000fe40008000000 */
[----:B------:R-:W-:-:S04]  /*2b50*/  USEL UR4, UR4, URZ, UP0 ;  /* 0x000000ff04047287 */ /* 0x000fc80008000000 */
[----:B------:R-:W-:Y:S01]  /*2b60*/  ULEA UR4, UR4, UR21, 0x3 ;  /* 0x0000001504047291 */ /* 0x000fe2000f8e18ff */
[----:B-1----:R-:W-:-:S04]  /*2b70*/  LOP3.LUT R3, R12, UR5, RZ, 0x3c, !PT ;  /* 0x000000050c037c12 */ /* 0x002fc8000f8e3cff */
[----:B------:R-:W-:Y:S01]  /*2b80*/  SHF.L.U32 R3, R3, 0x1f, RZ ;  /* 0x0000001f03037819 */ /* 0x000fe200000006ff */
[----:B------:R-:W-:-:S07]  /*2b90*/  IMAD.U32 R0, RZ, RZ, UR4 ;  /* 0x00000004ff007e24 */ /* 0x000fce000f8e00ff */
.L_x_48:
[----:B-1----:R1:W2:Y:S02]  /*2ba0*/  SYNCS.PHASECHK.TRANS64.TRYWAIT P0, [R0+URZ], R3 ;  /* 0x00000003000075a7 */ /* 0x0022a400080011ff */
[----:B--2---:R-:W-:Y:S05]  /*2bb0*/  @!P0 NANOSLEEP.SYNCS 0x989680 ;  /* 0x009896800000895d */ /* 0x004fea0003900000 */
[----:B------:R-:W2:Y:S02]  /*2bc0*/  @!P0 SYNCS.PHASECHK.TRANS64 P0, [R0+URZ], R3 ;  /* 0x00000003000085a7 */ /* 0x000ea400080010ff */
[----:B--2---:R-:W-:Y:S05]  /*2bd0*/  @P0 EXIT ;  /* 0x000000000000094d */ /* 0x004fea0003800000 */
[----:B------:R-:W-:Y:S05]  /*2be0*/  BRA `(.L_x_48) ;  /* 0xfffffffc00ec7947 */ /* 0x000fea000383ffff */
.L_x_22:
[----:B------:R-:W-:-:S04]  /*2bf0*/  UISETP.NE.AND UP0, UPT, UR52, URZ, UPT ;  /* 0x000000ff3400728c */ /* 0x000fc8000bf05270 */
[----:B------:R-:W-:-:S09]  /*2c00*/  UISETP.NE.OR UP0, UPT, UR17, 0x1, UP0 ;  /* 0x000000011100788c */ /* 0x000fd20008705670 */
[----:B------:R-:W-:Y:S05]  /*2c10*/  BRA.U UP0, `(.L_x_49) ;  /* 0x0000000500487547 */ /* 0x000fea000b800000 */
[----:B------:R-:W-:Y:S01]  /*2c20*/  ISETP.GE.U32.AND P2, PT, R3, 0x4, PT ;  /* 0x000000040300780c */ /* 0x000fe20003f46070 */
[----:B------:R-:W-:Y:S01]  /*2c30*/  IMAD.MOV.U32 R12, RZ, RZ, 0x1 ;  /* 0x00000001ff0c7424 */ /* 0x000fe200078e00ff */
[----:B------:R-:W-:Y:S02]  /*2c40*/  CS2R R10, SRZ ;  /* 0x00000000000a7805 */ /* 0x000fe4000001ff00 */
[----:B------:R-:W-:Y:S01]  /*2c50*/  CS2R R8, SRZ ;  /* 0x0000000000087805 */ /* 0x000fe2000001ff00 */
[----:B------:R-:W-:Y:S01]  /*2c60*/  UMOV UR6, 0x400 ;  /* 0x0000040000067882 */ /* 0x000fe20000000000 */
[----:B------:R-:W-:Y:S01]  /*2c70*/  UMOV UR5, URZ ;  /* 0x000000ff00057c82 */ /* 0x000fe20008000000 */
[----:B------:R-:W-:-:S12]  /*2c80*/  ULEA UR6, UR52, UR6, 0x18 ;  /* 0x0000000634067291 */ /* 0x000fd8000f8ec0ff */
.L_x_53:
[----:B------:R-:W-:Y:S02]  /*2c90*/  LEA R0, R8, UR6, 0x3 ;  /* 0x0000000608007c11 */ /* 0x000fe4000f8e18ff */
[----:B------:R-:W-:-:S03]  /*2ca0*/  SHF.L.U32 R5, R9, 0x1f, RZ ;  /* 0x0000001f09057819 */ /* 0x000fc600000006ff */
[----:B------:R-:W-:Y:S01]  /*2cb0*/  VIADD R4, R0, 0xc0 ;  /* 0x000000c000047836 */ /* 0x000fe20000000000 */
[----:B------:R-:W1:Y:S02]  /*2cc0*/  SYNCS.PHASECHK.TRANS64.TRYWAIT P0, [R0+URZ+0xb0], R5 ;  /* 0x0000b005000075a7 */ /* 0x000e6400080011ff */
[----:B-1----:R-:W-:Y:S05]  /*2cd0*/  @!P0 BRA `(.L_x_50) ;  /* 0x000000b8003c8947 */ /* 0x002fea0003800000 */
.L_x_191:
[----:B------:R-:W-:Y:S01]  /*2ce0*/  ULEA UR4, UR5, UR6, 0x3 ;  /* 0x0000000605047291 */ /* 0x000fe2000f8e18ff */
[----:B------:R-:W-:Y:S01]  /*2cf0*/  PRMT R4, RZ, 0x654, R4 ;  /* 0x00000654ff047816 */ /* 0x000fe20000000004 */
[----:B-1----:R-:W-:Y:S01]  /*2d00*/  @!P2 IMAD.MOV.U32 R5, RZ, RZ, 0x10 ;  /* 0x00000010ff05a424 */ /* 0x002fe200078e00ff */
[----:B------:R-:W-:Y:S01]  /*2d10*/  SHF.L.U32 R7, R12, 0x1f, RZ ;  /* 0x0000001f0c077819 */ /* 0x000fe200000006ff */
[----:B------:R-:W-:Y:S01]  /*2d20*/  UIADD3 UR7, UPT, UPT, UR4, 0x70, URZ ;  /* 0x0000007004077890 */ /* 0x000fe2000fffe0ff */
[----:B------:R1:W-:Y:S05]  /*2d30*/  SYNCS.ARRIVE.TRANS64.RED.A1T0 RZ, [R4+URZ], RZ ;  /* 0x000000ff04ff79a7 */ /* 0x0003ea00081004ff */
[----:B------:R-:W-:Y:S01]  /*2d40*/  IMAD.U32 R0, RZ, RZ, UR7 ;  /* 0x00000007ff007e24 */ /* 0x000fe2000f8e00ff */
[----:B------:R-:W2:Y:S04]  /*2d50*/  SYNCS.PHASECHK.TRANS64.TRYWAIT P0, [UR4+0x80], R7 ;  /* 0x00008007ff0075a7 */ /* 0x000ea80008001104 */
[----:B------:R-:W-:Y:S01]  /*2d60*/  PRMT R13, R3, 0x654, R0 ;  /* 0x00000654030d7816 */ /* 0x000fe20000000000 */
[----:B-12---:R-:W-:Y:S06]  /*2d70*/  @!P0 BRA `(.L_x_51) ;  /* 0x000000b800288947 */ /* 0x006fec0003800000 */
.L_x_193:
[----:B------:R-:W-:Y:S01]  /*2d80*/  ULEA UR8, UR5, UR6, 0x4 ;  /* 0x0000000605087291 */ /* 0x000fe2000f8e20ff */
[----:B------:R-:W-:Y:S01]  /*2d90*/  SEL R2, R13, R2, !P2 ;  /* 0x000000020d027207 */ /* 0x000fe20005000000 */
[----:B------:R-:W-:Y:S01]  /*2da0*/  UIADD3 UR9, UPT, UPT, UR4, 0x70, URZ ;  /* 0x0000007004097890 */ /* 0x000fe2000fffe0ff */
[----:B-1----:R-:W-:Y:S01]  /*2db0*/  LEA R0, R11, UR6, 0x3 ;  /* 0x000000060b007c11 */ /* 0x002fe2000f8e18ff */
[----:B------:R-:W-:Y:S01]  /*2dc0*/  UIADD3 UR8, UPT, UPT, UR8, 0xe0, URZ ;  /* 0x000000e008087890 */ /* 0x000fe2000fffe0ff */
[----:B------:R1:W-:Y:S01]  /*2dd0*/  @!P2 SYNCS.ARRIVE.TRANS64.RED RZ, [R2+URZ], R5 ;  /* 0x0000000502ffa9a7 */ /* 0x0003e200080004ff */
[----:B------:R-:W-:Y:S01]  /*2de0*/  UIADD3 UR4, UPT, UPT, UR5, 0x1, URZ ;  /* 0x0000000105047890 */ /* 0x000fe2000fffe0ff */
[----:B------:R-:W-:-:S03]  /*2df0*/  VIADD R8, R8, 0x1 ;  /* 0x0000000108087836 */ /* 0x000fc60000000000 */
[----:B------:R-:W-:Y:S02]  /*2e00*/  UISETP.NE.AND UP0, UPT, UR4, 0x2, UPT ;  /* 0x000000020400788c */ /* 0x000fe4000bf05270 */
[----:B------:R-:W-:Y:S01]  /*2e10*/  ISETP.NE.AND P0, PT, R8, 0x2, PT ;  /* 0x000000020800780c */ /* 0x000fe20003f05270 */
[----:B------:R-:W-:Y:S06]  /*2e20*/  UGETNEXTWORKID.BROADCAST [UR8], [UR9] ;  /* 0x00000000080073ca */ /* 0x000fec0008000100 */
[----:B------:R-:W-:Y:S02]  /*2e30*/  USEL UR7, URZ, 0x1, UP0 ;  /* 0x00000001ff077887 */ /* 0x000fe40008000000 */
[----:B------:R-:W-:-:S04]  /*2e40*/  USEL UR5, UR4, URZ, UP0 ;  /* 0x000000ff04057287 */ /* 0x000fc80008000000 */
[----:B------:R-:W-:Y:S02]  /*2e50*/  LOP3.LUT R12, R12, UR7, RZ, 0x3c, !PT ;  /* 0x000000070c0c7c12 */ /* 0x000fe4000f8e3cff */
[----:B-1----:R-:W-:-:S04]  /*2e60*/  SHF.L.U32 R5, R10, 0x1f, RZ ;  /* 0x0000001f0a057819 */ /* 0x002fc800000006ff */
[----:B------:R-:W1:Y:S02]  /*2e70*/  SYNCS.PHASECHK.TRANS64.TRYWAIT P1, [R0+URZ+0x70], R5 ;  /* 0x00007005000075a7 */ /* 0x000e6400080211ff */
[----:B-1----:R-:W-:Y:S05]  /*2e80*/  @!P1 BRA `(.L_x_52) ;  /* 0x000000b400fc9947 */ /* 0x002fea0003800000 */
.L_x_194:
[C---:B------:R-:W-:Y:S01]  /*2e90*/  LEA R4, R11.reuse, UR6, 0x4 ;  /* 0x000000060b047c11 */ /* 0x040fe2000f8e20ff */
[----:B-1----:R-:W-:Y:S01]  /*2ea0*/  VIADD R0, R0, 0x80 ;  /* 0x0000008000007836 */ /* 0x002fe20000000000 */
[----:B------:R-:W-:Y:S01]  /*2eb0*/  SEL R8, R8, RZ, P0 ;  /* 0x000000ff08087207 */ /* 0x000fe20000000000 */
[----:B------:R-:W-:-:S03]  /*2ec0*/  VIADD R11, R11, 0x1 ;  /* 0x000000010b0b7836 */ /* 0x000fc60000000000 */
[----:B------:R-:W1:Y:S01]  /*2ed0*/  LDS.128 R4, [R4+0xe0] ;  /* 0x0000e00004047984 */ /* 0x000e620000000c00 */
[----:B------:R-:W-:Y:S02]  /*2ee0*/  PRMT R0, RZ, 0x654, R0 ;  /* 0x00000654ff007816 */ /* 0x000fe40000000000 */
[C---:B------:R-:W-:Y:S01]  /*2ef0*/  ISETP.NE.AND P1, PT, R11.reuse, 0x2, PT ;  /* 0x000000020b00780c */ /* 0x040fe20003f25270 */
[----:B------:R-:W-:Y:S01]  /*2f00*/  @!PT LDS RZ, [RZ] ;  /* 0x00000000fffff984 */ /* 0x000fe20000000800 */
[----:B------:R-:W-:Y:S01]  /*2f10*/  @!PT LDS RZ, [RZ] ;  /* 0x00000000fffff984 */ /* 0x000fe20000000800 */
[----:B------:R-:W-:Y:S01]  /*2f20*/  @!PT LDS RZ, [RZ] ;  /* 0x00000000fffff984 */ /* 0x000fe20000000800 */
[----:B------:R-:W-:Y:S01]  /*2f30*/  @!PT LDS RZ, [RZ] ;  /* 0x00000000fffff984 */ /* 0x000fe20000000800 */
[----:B------:R2:W-:Y:S06]  /*2f40*/  MEMBAR.ALL.CTA ;  /* 0x0000000000007992 */ /* 0x0005ec0000008000 */
[----:B--2---:R-:W2:Y:S01]  /*2f50*/  FENCE.VIEW.ASYNC.S ;  /* 0x00000000000073c6 */ /* 0x004ea20000000000 */
[----:B------:R-:W-:Y:S01]  /*2f60*/  SEL R11, R11, RZ, P1 ;  /* 0x000000ff0b0b7207 */ /* 0x000fe20000800000 */
[----:B--2---:R2:W-:Y:S01]  /*2f70*/  SYNCS.ARRIVE.TRANS64.RED.A1T0 RZ, [R0+URZ], RZ ;  /* 0x000000ff00ff79a7 */ /* 0x0045e200081004ff */
[----:B-1----:R-:W-:-:S02]  /*2f80*/  LOP3.LUT P3, RZ, R6, 0x1, RZ, 0xc0, !PT ;  /* 0x0000000106ff7812 */ /* 0x002fc4000786c0ff */
[----:B------:R-:W-:-:S04]  /*2f90*/  SEL R5, RZ, 0x1, P1 ;  /* 0x00000001ff057807 */ /* 0x000fc80000800000 */
[----:B------:R-:W-:Y:S02]  /*2fa0*/  LOP3.LUT R10, R10, R5, RZ, 0x3c, !PT ;  /* 0x000000050a0a7212 */ /* 0x000fe400078e3cff */
[----:B--2---:R-:W-:-:S04]  /*2fb0*/  SEL R0, RZ, 0x1, P0 ;  /* 0x00000001ff007807 */ /* 0x004fc80000000000 */
[----:B------:R-:W-:Y:S01]  /*2fc0*/  LOP3.LUT R9, R9, R0, RZ, 0x3c, !PT ;  /* 0x0000000009097212 */ /* 0x000fe200078e3cff */
[----:B------:R-:W-:Y:S06]  /*2fd0*/  @P3 BRA `(.L_x_53) ;  /* 0xfffffffc002c3947 */ /* 0x000fec000383ffff */
[----:B------:R-:W-:Y:S01]  /*2fe0*/  ULEA UR4, UR5, UR6, 0x3 ;  /* 0x0000000605047291 */ /* 0x000fe2000f8e18ff */
[----:B------:R-:W-:-:S08]  /*2ff0*/  SHF.L.U32 R3, R12, 0x1f, RZ ;  /* 0x0000001f0c037819 */ /* 0x000fd000000006ff */
[----:B------:R-:W1:Y:S02]  /*3000*/  SYNCS.PHASECHK.TRANS64 P0, [UR4+0x80], R3 ;  /* 0x00008003ff0075a7 */ /* 0x000e640008001004 */
[----:B-1----:R-:W-:Y:S05]  /*3010*/  @P0 BRA `(.L_x_54) ;  /* 0x0000000000080947 */ /* 0x002fea0003800000 */
[----:B------:R-:W1:Y:S02]  /*3020*/  SYNCS.PHASECHK.TRANS64.TRYWAIT P0, [UR4+0x80], R3 ;  /* 0x00008003ff0075a7 */ /* 0x000e640008001104 */
[----:B-1----:R-:W-:Y:S05]  /*3030*/  @!P0 BRA `(.L_x_55) ;  /* 0x000000b400a48947 */ /* 0x002fea0003800000 */
.L_x_54:
[----:B------:R-:W-:-:S04]  /*3040*/  UIADD3 UR7, UPT, UPT, UR5, 0x1, URZ ;  /* 0x0000000105077890 */ /* 0x000fc8000fffe0ff */
[----:B------:R-:W-:-:S04]  /*3050*/  UISETP.NE.AND UP0, UPT, UR7, 0x2, UPT ;  /* 0x000000020700788c */ /* 0x000fc8000bf05270 */
[----:B------:R-:W-:Y:S02]  /*3060*/  USEL UR8, URZ, 0x1, UP0 ;  /* 0x00000001ff087887 */ /* 0x000fe40008000000 */
[----:B------:R-:W-:-:S04]  /*3070*/  USEL UR7, UR7, URZ, UP0 ;  /* 0x000000ff07077287 */ /* 0x000fc80008000000 */
[----:B------:R-:W-:Y:S01]  /*3080*/  ULEA UR7, UR7, UR6, 0x3 ;  /* 0x0000000607077291 */ /* 0x000fe2000f8e18ff */
[----:B-1----:R-:W-:-:S04]  /*3090*/  LOP3.LUT R3, R12, UR8, RZ, 0x3c, !PT ;  /* 0x000000080c037c12 */ /* 0x002fc8000f8e3cff */
[----:B------:R-:W-:-:S04]  /*30a0*/  SHF.L.U32 R0, R3, 0x1f, RZ ;  /* 0x0000001f03007819 */ /* 0x000fc800000006ff */
[----:B------:R-:W1:Y:S02]  /*30b0*/  SYNCS.PHASECHK.TRANS64 P0, [UR7+0x80], R0 ;  /* 0x00008000ff0075a7 */ /* 0x000e640008001007 */
[----:B-1----:R-:W-:Y:S05]  /*30c0*/  @P0 EXIT ;  /* 0x000000000000094d */ /* 0x002fea0003800000 */
[----:B------:R-:W-:Y:S02]  /*30d0*/  SHF.L.U32 R3, R3, 0x1f, RZ ;  /* 0x0000001f03037819 */ /* 0x000fe400000006ff */
[----:B------:R-:W-:-:S07]  /*30e0*/  MOV R0, UR7 ;  /* 0x0000000700007c02 */ /* 0x000fce0008000f00 */
.L_x_56:
[----:B-1----:R1:W2:Y:S02]  /*30f0*/  SYNCS.PHASECHK.TRANS64.TRYWAIT P0, [R0+URZ+0x80], R3 ;  /* 0x00008003000075a7 */ /* 0x0022a400080011ff */
[----:B--2---:R-:W-:Y:S05]  /*3100*/  @!P0 NANOSLEEP.SYNCS 0x989680 ;  /* 0x009896800000895d */ /* 0x004fea0003900000 */
[----:B------:R-:W2:Y:S02]  /*3110*/  @!P0 SYNCS.PHASECHK.TRANS64 P0, [R0+URZ+0x80], R3 ;  /* 0x00008003000085a7 */ /* 0x000ea400080010ff */
[----:B--2---:R-:W-:Y:S05]  /*3120*/  @P0 EXIT ;  /* 0x000000000000094d */ /* 0x004fea0003800000 */
[----:B------:R-:W-:Y:S05]  /*3130*/  BRA `(.L_x_56) ;  /* 0xfffffffc00ec7947 */ /* 0x000fea000383ffff */
.L_x_49:
[----:B------:R-:W-:Y:S05]  /*3140*/  BRA.U UP4, `(.L_x_57) ;  /* 0x0000001504007547 */ /* 0x000fea000b800000 */
[----:B------:R-:W-:Y:S01]  /*3150*/  UMOV UR4, 0x40 ;  /* 0x0000004000047882 */ /* 0x000fe20000000000 */
[----:B------:R-:W-:Y:S01]  /*3160*/  NOP ;  /* 0x0000000000007918 */ /* 0x000fe20000000000 */
[----:B------:R-:W-:Y:S01]  /*3170*/  ULEA UR5, UR52, UR4, 0x18 ;  /* 0x0000000434057291 */ /* 0x000fe2000f8ec0ff */
[----:B------:R-:W-:Y:S02]  /*3180*/  UMOV UR6, 0x400 ;  /* 0x0000040000067882 */ /* 0x000fe40000000000 */
[----:B------:R-:W-:-:S06]  /*3190*/  ULEA UR6, UR52, UR6, 0x18 ;  /* 0x0000000634067291 */ /* 0x000fcc000f8ec0ff */
[----:B------:R-:W1:Y:S02]  /*31a0*/  LDS.U8 R3, [UR5+0x1c] ;  /* 0x00001c05ff037984 */ /* 0x000e640008000000 */
[----:B-1----:R-:W-:-:S13]  /*31b0*/  ISETP.NE.AND P0, PT, R3, RZ, PT ;  /* 0x000000ff0300720c */ /* 0x002fda0003f05270 */
[----:B------:R-:W-:Y:S05]  /*31c0*/  @P0 BRA `(.L_x_58) ;  /* 0x0000000400080947 */ /* 0x000fea0003800000 */
[----:B------:R-:W-:Y:S02]  /*31d0*/  UISETP.NE.U32.AND UP1, UPT, UR68, 0x1, UPT ;  /* 0x000000014400788c */ /* 0x000fe4000bf25070 */
[----:B------:R-:W-:-:S07]  /*31e0*/  UIADD3 UR7, UPT, UPT, UR5, 0x8, URZ ;  /* 0x0000000805077890 */ /* 0x000fce000fffe0ff */
[----:B------:R-:W-:Y:S05]  /*31f0*/  BRA.U !UP1, `(.L_x_59) ;  /* 0x00000001099c7547 */ /* 0x000fea000b800000 */
[----:B------:R-:W-:Y:S01]  /*3200*/  ELECT P0, URZ, PT ;  /* 0x0000000000ff782f */ /* 0x000fe20003800000 */
[----:B------:R-:W-:-:S12]  /*3210*/  BSSY B0, `(.L_x_59) ;  /* 0x0000025000007945 */ /* 0x000fd80003800000 */
[----:B------:R-:W-:Y:S05]  /*3220*/  @!P0 BRA `(.L_x_60) ;  /* 0x00000000008c8947 */ /* 0x000fea0003800000 */
[----:B------:R-:W-:-:S05]  /*3230*/  UMOV UR4, 0x10 ;  /* 0x0000001000047882 */ /* 0x000fca0000000000 */
[----:B------:R-:W-:Y:S04]  /*3240*/  DEPBAR.LE SB1, 0x36 ;  /* 0x00009d800000791a */ /* 0x000fe80000000000 */
[----:B------:R-:W1:Y:S02]  /*3250*/  UTCATOMSWS.2CTA.FIND_AND_SET.ALIGN UP0, UR4, UR4 ;  /* 0x00000004000475e3 */ /* 0x000e640008200800 */
[----:B-1----:R-:W-:Y:S01]  /*3260*/  MOV R10, UR4 ;  /* 0x00000004000a7c02 */ /* 0x002fe20008000f00 */
[----:B------:R-:W-:Y:S06]  /*3270*/  BRA.U UP0, `(.L_x_61) ;  /* 0x0000000100187547 */ /* 0x000fec000b800000 */
.L_x_62:
[----:B------:R-:W-:Y:S05]  /*3280*/  NANOSLEEP 0x64 ;  /* 0x000000640000795d */ /* 0x000fea0003800000 */
[----:B------:R-:W-:-:S05]  /*3290*/  UMOV UR4, 0x10 ;  /* 0x0000001000047882 */ /* 0x000fca0000000000 */
[----:B------:R-:W-:Y:S04]  /*32a0*/  DEPBAR.LE SB1, 0x36 ;  /* 0x00009d800000791a */ /* 0x000fe80000000000 */
[----:B------:R-:W1:Y:S02]  /*32b0*/  UTCATOMSWS.2CTA.FIND_AND_SET.ALIGN UP0, UR4, UR4 ;  /* 0x00000004000475e3 */ /* 0x000e640008200800 */
[----:B-1----:R-:W-:Y:S01]  /*32c0*/  MOV R10, UR4 ;  /* 0x00000004000a7c02 */ /* 0x002fe20008000f00 */
[----:B------:R-:W-:Y:S05]  /*32d0*/  BRA.U !UP0, `(.L_x_62) ;  /* 0xfffffffd08e87547 */ /* 0x000fea000b83ffff */
.L_x_61:
[----:B------:R-:W1:Y:S01]  /*32e0*/  LDS R6, [UR5+0x10] ;  /* 0x00001005ff067984 */ /* 0x000e620008000800 */
[----:B------:R-:W-:Y:S01]  /*32f0*/  IMAD.U32 R3, RZ, RZ, UR6 ;  /* 0x00000006ff037e24 */ /* 0x000fe2000f8e00ff */
[----:B------:R-:W-:-:S03]  /*3300*/  MOV R4, UR69 ;  /* 0x0000004500047c02 */ /* 0x000fc60008000f00 */
[----:B------:R-:W-:Y:S01]  /*3310*/  VIADD R3, R3, 0x100 ;  /* 0x0000010003037836 */ /* 0x000fe20000000000 */
[----:B-1----:R-:W-:-:S04]  /*3320*/  SHF.L.U32 R6, R6, 0x1f, RZ ;  /* 0x0000001f06067819 */ /* 0x002fc800000006ff */
[----:B------:R-:W1:Y:S02]  /*3330*/  SYNCS.PHASECHK.TRANS64.TRYWAIT P0, [UR5+0x8], R6 ;  /* 0x00000806ff0075a7 */ /* 0x000e640008001105 */
[----:B-1----:R-:W-:Y:S05]  /*3340*/  @P0 BRA `(.L_x_63) ;  /* 0x0000000000080947 */ /* 0x002fea0003800000 */
[----:B------:R-:W1:Y:S02]  /*3350*/  SYNCS.PHASECHK.TRANS64.TRYWAIT P0, [UR5+0x8], R6 ;  /* 0x00000806ff0075a7 */ /* 0x000e640008001105 */
[----:B-1----:R-:W-:Y:S05]  /*3360*/  @!P0 BRA `(.L_x_64) ;  /* 0x000000b000f08947 */ /* 0x002fea0003800000 */
.L_x_63:
[----:B------:R-:W-:Y:S01]  /*3370*/  PRMT R4, R4, 0x654, R3 ;  /* 0x0000065404047816 */ /* 0x000fe20000000003 */
[----:B------:R-:W-:Y:S01]  /*3380*/  HFMA2 R3, -RZ, RZ, 0, 5.9604644775390625e-08 ;  /* 0x00000001ff037431 */ /* 0x000fe200000001ff */
[----:B------:R-:W-:Y:S01]  /*3390*/  UPRMT UR4, UR69, 0x654, UR7 ;  /* 0x0000065445047896 */ /* 0x000fe20008000007 */
[----:B------:R-:W-:Y:S02]  /*33a0*/  IMAD.MOV.U32 R7, RZ, RZ, 0xffff ;  /* 0x0000ffffff077424 */ /* 0x000fe400078e00ff */
[----:B-1----:R-:W-:Y:S02]  /*33b0*/  IMAD.MOV.U32 R6, RZ, RZ, 0x4 ;  /* 0x00000004ff067424 */ /* 0x002fe400078e00ff */
[----:B------:R-:W-:Y:S01]  /*33c0*/  IMAD.SHL.U32 R9, R10, 0x20, RZ ;  /* 0x000000200a097824 */ /* 0x000fe200078e00ff */
[----:B------:R-:W-:Y:S02]  /*33d0*/  MOV R5, UR4 ;  /* 0x0000000400057c02 */ /* 0x000fe40008000f00 */
[-C--:B------:R-:W-:Y:S01]  /*33e0*/  SHF.L.U32 R8, R7, R10.reuse, RZ ;  /* 0x0000000a07087219 */ /* 0x080fe200000006ff */
[----:B------:R1:W-:Y:S01]  /*33f0*/  SYNCS.ARRIVE.TRANS64.RED RZ, [UR4], R6 ;  /* 0x00000006ffff79a7 */ /* 0x0003e20008000404 */
[----:B------:R-:W-:Y:S01]  /*3400*/  SHF.L.U32 R7, R3, R10, RZ ;  /* 0x0000000a03077219 */ /* 0x000fe200000006ff */
[----:B------:R1:W-:Y:S04]  /*3410*/  STS [UR6+0x100], R9 ;  /* 0x00010009ff007988 */ /* 0x0003e80008000806 */
[----:B------:R1:W-:Y:S04]  /*3420*/  STAS [R4.64], R10 ;  /* 0x0000000a04007dbd */ /* 0x0003e8000c0008ff */
[----:B------:R1:W-:Y:S04]  /*3430*/  ATOMS.OR RZ, [UR5+0x14], R8 ;  /* 0x00001408ffff798c */ /* 0x0003e8000b000005 */
[----:B------:R1:W-:Y:S04]  /*3440*/  ATOMS.OR RZ, [UR5+0x18], R7 ;  /* 0x00001807ffff798c */ /* 0x0003e8000b000005 */
[----:B------:R1:W-:Y:S02]  /*3450*/  ATOMS.XOR RZ, [UR5+0x10], R3 ;  /* 0x00001003ffff798c */ /* 0x0003e4000b800005 */
.L_x_60:
[----:B------:R-:W-:Y:S05]  /*3460*/  BSYNC B0 ;  /* 0x0000000000007941 */ /* 0x000fea0003800000 */
.L_x_59:
[----:B------:R-:W-:Y:S05]  /*3470*/  BRA.U UP1, `(.L_x_65) ;  /* 0x00000001016c7547 */ /* 0x000fea000b800000 */
[----:B------:R-:W-:-:S03]  /*3480*/  UMOV UR4, 0xffffffff ;  /* 0xffffffff00047882 */ /* 0x000fc60000000000 */
[----:B------:R-:W-:Y:S05]  /*3490*/  BRA.DIV UR4, `(.L_x_66) ;  /* 0x000000b204bc7947 */ /* 0x000fea000b800000 */
[----:B------:R-:W-:-:S13]  /*34a0*/  ELECT P6, URZ, PT ;  /* 0x0000000000ff782f */ /* 0x000fda00038c0000 */
.L_x_198:
[----:B------:R-:W-:Y:S05]  /*34b0*/  @!P6 BRA `(.L_x_65) ;  /* 0x00000000005ce947 */ /* 0x000fea0003800000 */
[----:B-1----:R-:W1:Y:S02]  /*34c0*/  LDS R4, [UR5+0x10] ;  /* 0x00001005ff047984 */ /* 0x002e640008000800 */
[----:B-1----:R-:W-:-:S04]  /*34d0*/  SHF.L.U32 R4, R4, 0x1f, RZ ;  /* 0x0000001f04047819 */ /* 0x002fc800000006ff */
[----:B------:R-:W1:Y:S02]  /*34e0*/  SYNCS.PHASECHK.TRANS64.TRYWAIT P0, [UR5+0x8], R4 ;  /* 0x00000804ff0075a7 */ /* 0x000e640008001105 */
[----:B-1----:R-:W-:Y:S05]  /*34f0*/  @P0 BRA `(.L_x_67) ;  /* 0x0000000000080947 */ /* 0x002fea0003800000 */
[----:B------:R-:W1:Y:S02]  /*3500*/  SYNCS.PHASECHK.TRANS64.TRYWAIT P0, [UR5+0x8], R4 ;  /* 0x00000804ff0075a7 */ /* 0x000e640008001105 */
[----:B-1----:R-:W-:Y:S05]  /*3510*/  @!P0 BRA `(.L_x_68) ;  /* 0x000000b000bc8947 */ /* 0x002fea0003800000 */
.L_x_67:
[----:B------:R-:W2:Y:S01]  /*3520*/  LDS R6, [UR6+0x100] ;  /* 0x00010006ff067984 */ /* 0x000ea20008000800 */
[----:B-1----:R-:W-:Y:S02]  /*3530*/  HFMA2 R3, -RZ, RZ, 0, 5.9604644775390625e-08 ;  /* 0x00000001ff037431 */ /* 0x002fe400000001ff */
[----:B------:R-:W-:Y:S01]  /*3540*/  IMAD.MOV.U32 R4, RZ, RZ, 0xffff ;  /* 0x0000ffffff047424 */ /* 0x000fe200078e00ff */
[----:B------:R-:W-:Y:S01]  /*3550*/  UPRMT UR4, UR69, 0x654, UR7 ;  /* 0x0000065445047896 */ /* 0x000fe20008000007 */
[----:B--2---:R-:W-:-:S03]  /*3560*/  IMAD.SHL.U32 R5, R6, 0x20, RZ ;  /* 0x0000002006057824 */ /* 0x004fc600078e00ff */
[-C--:B------:R-:W-:Y:S02]  /*3570*/  SHF.L.U32 R4, R4, R6.reuse, RZ ;  /* 0x0000000604047219 */ /* 0x080fe400000006ff */
[----:B------:R-:W-:Y:S01]  /*3580*/  SHF.L.U32 R6, R3, R6, RZ ;  /* 0x0000000603067219 */ /* 0x000fe200000006ff */
[----:B------:R2:W-:Y:S04]  /*3590*/  STS [UR6+0x100], R5 ;  /* 0x00010005ff007988 */ /* 0x0005e80008000806 */
[----:B------:R2:W-:Y:S04]  /*35a0*/  ATOMS.OR RZ, [UR5+0x14], R4 ;  /* 0x00001404ffff798c */ /* 0x0005e8000b000005 */
[----:B------:R2:W-:Y:S01]  /*35b0*/  ATOMS.OR RZ, [UR5+0x18], R6 ;  /* 0x00001806ffff798c */ /* 0x0005e2000b000005 */
[----:B------:R-:W-:Y:S03]  /*35c0*/  SYNCS.ARRIVE.TRANS64.RED.A1T0 RZ, [UR4], RZ ;  /* 0x000000ffffff79a7 */ /* 0x000fe60008100404 */
[----:B------:R2:W-:Y:S01]  /*35d0*/  ATOMS.XOR RZ, [UR5+0x10], R3 ;  /* 0x00001003ffff798c */ /* 0x0005e2000b800005 */
[----:B------:R-:W-:Y:S05]  /*35e0*/  BRA `(.L_x_65) ;  /* 0x0000000000107947 */ /* 0x000fea0003800000 */
.L_x_58:
[----:B------:R-:W-:Y:S02]  /*35f0*/  MOV R3, 0xffffffff ;  /* 0xffffffff00037802 */ /* 0x000fe40000000f00 */
[----:B------:R-:W-:-:S03]  /*3600*/  MOV R4, 0x3630 ;  /* 0x0000363000047802 */ /* 0x000fc60000000f00 */
[----:B------:R1:W-:Y:S04]  /*3610*/  STS [UR6+0x100], R3 ;  /* 0x00010003ff007988 */ /* 0x0003e80008000806 */
[----:B-1---5:R-:W-:Y:S05]  /*3620*/  CALL.REL.NOINC `($__internal_1_$__cuda_sm10x_tcgen05_guardrail_trap_phase_invalid_during_alloc) ;  /* 0x000000bc00107944 */ /* 0x022fea0003c00000 */
.L_x_65:
[----:B------:R-:W-:Y:S05]  /*3630*/  WARPSYNC.ALL ;  /* 0x0000000000007948 */ /* 0x000fea0003800000 */
[----:B------:R-:W3:Y:S01]  /*3640*/  S2UR UR4, SR_CgaCtaId ;  /* 0x00000000000479c3 */ /* 0x000ee20000008800 */
[----:B------:R-:W-:Y:S01]  /*3650*/  UMOV UR41, 0x400 ;  /* 0x0000040000297882 */ /* 0x000fe20000000000 */
[----:B------:R-:W-:-:S06]  /*3660*/  NOP ;  /* 0x0000000000007918 */ /* 0x000fcc0000000000 */
[----:B------:R-:W-:Y:S06]  /*3670*/  BAR.ARV 0x6, 0xa0 ;  /* 0x0182800000007b1d */ /* 0x000fec0000002000 */
[----:B------:R-:W4:Y:S01]  /*3680*/  LDCU UR6, c[0x0][0x38c] ;  /* 0x00007180ff0677ac */ /* 0x000f220008000800 */
[----:B------:R-:W-:Y:S01]  /*3690*/  LOP3.LUT R0, R0, 0xffff, RZ, 0xc0, !PT ;  /* 0x0000ffff00007812 */ /* 0x000fe200078ec0ff */
[----:B-1----:R-:W-:Y:S01]  /*36a0*/  IMAD.MOV.U32 R9, RZ, RZ, 0x1 ;  /* 0x00000001ff097424 */ /* 0x002fe200078e00ff */
[----:B------:R-:W-:Y:S01]  /*36b0*/  LOP3.LUT R2, R2, 0xffff, RZ, 0xc0, !PT ;  /* 0x0000ffff02027812 */ /* 0x000fe200078ec0ff */
[----:B------:R-:W-:Y:S01]  /*36c0*/  IMAD.MOV.U32 R8, RZ, RZ, RZ ;  /* 0x000000ffff087224 */ /* 0x000fe200078e00ff */
[----:B------:R-:W-:Y:S01]  /*36d0*/  R2UR UR65, R0 ;  /* 0x00000000004172ca */ /* 0x000fe200000e0000 */
[----:B------:R-:W-:Y:S01]  /*36e0*/  UMOV UR47, URZ ;  /* 0x000000ff002f7c82 */ /* 0x000fe20008000000 */
[----:B------:R-:W-:Y:S01]  /*36f0*/  R2UR UR43, R2 ;  /* 0x00000000022b72ca */ /* 0x000fe200000e0000 */
[----:B------:R-:W-:Y:S01]  /*3700*/  UMOV UR38, URZ ;  /* 0x000000ff00267c82 */ /* 0x000fe20008000000 */
[----:B------:R-:W-:Y:S01]  /*3710*/  UMOV UR37, URZ ;  /* 0x000000ff00257c82 */ /* 0x000fe20008000000 */
[----:B---3--:R-:W-:-:S02]  /*3720*/  ULEA UR41, UR4, UR41, 0x18 ;  /* 0x0000002904297291 */ /* 0x008fc4000f8ec0ff */
[----:B------:R-:W-:Y:S02]  /*3730*/  UISETP.NE.AND UP3, UPT, UR68, URZ, UPT ;  /* 0x000000ff4400728c */ /* 0x000fe4000bf65270 */
[----:B------:R-:W-:Y:S02]  /*3740*/  UIADD3 UR5, UPT, UPT, UR41, 0x10800, URZ ;  /* 0x0001080029057890 */ /* 0x000fe4000fffe0ff */
[----:B------:R-:W-:Y:S02]  /*3750*/  UIADD3 UR4, UPT, UPT, UR41, 0x20800, URZ ;  /* 0x0002080029047890 */ /* 0x000fe4000fffe0ff */
[----:B----4-:R-:W-:Y:S01]  /*3760*/  UIADD3 UR6, UPT, UPT, UR6, 0x3f, URZ ;  /* 0x0000003f06067890 */ /* 0x010fe2000fffe0ff */
[----:B--2---:R-:W1:Y:S01]  /*3770*/  LDS R3, [UR41+0x100] ;  /* 0x00010029ff037984 */ /* 0x004e620008000800 */
[----:B------:R-:W-:Y:S02]  /*3780*/  USHF.R.U32.HI UR5, URZ, 0x4, UR5 ;  /* 0x00000004ff057899 */ /* 0x000fe40008011605 */
[----:B------:R-:W-:-:S02]  /*3790*/  USHF.R.S32.HI UR64, URZ, 0x1f, UR6 ;  /* 0x0000001fff407899 */ /* 0x000fc40008011406 */
[----:B------:R-:W-:Y:S02]  /*37a0*/  USHF.R.U32.HI UR4, URZ, 0x4, UR4 ;  /* 0x00000004ff047899 */ /* 0x000fe40008011604 */
[----:B------:R-:W-:Y:S02]  /*37b0*/  ULEA.HI UR64, UR64, UR6, URZ, 0x6 ;  /* 0x0000000640407291 */ /* 0x000fe4000f8f30ff */
[----:B------:R-:W-:Y:S02]  /*37c0*/  ULOP3.LUT UR5, UR5, 0x3fff, URZ, 0xc0, !UPT ;  /* 0x00003fff05057892 */ /* 0x000fe4000f8ec0ff */
[----:B------:R-:W-:Y:S02]  /*37d0*/  USHF.R.S32.HI UR64, URZ, 0x6, UR64 ;  /* 0x00000006ff407899 */ /* 0x000fe40008011440 */
[----:B------:R-:W-:Y:S02]  /*37e0*/  ULOP3.LUT UR45, UR4, 0x3fff, URZ, 0xc0, !UPT ;  /* 0x00003fff042d7892 */ /* 0x000fe4000f8ec0ff */
[----:B------:R-:W-:Y:S01]  /*37f0*/  UISETP.LT.AND UP0, UPT, UR64, 0x1, UPT ;  /* 0x000000014000788c */ /* 0x000fe2000bf01270 */
[----:B------:R-:W-:Y:S01]  /*3800*/  UMOV UR62, 0x0 ;  /* 0x00000000003e7882 */ /* 0x000fe20000000000 */
        /* <DEDUP_REMOVED lines=9> */
[----:B------:R-:W-:-:S02]  /*38a0*/  ULOP3.LUT UR44, UR5, 0x10000, URZ, 0xfc, !UPT ;  /* 0x00010000052c7892 */ /* 0x000fc4000f8efcff */
[----:B------:R-:W-:Y:S02]  /*38b0*/  ULOP3.LUT UR45, UR45, 0x10000, URZ, 0xfc, !UPT ;  /* 0x000100002d2d7892 */ /* 0x000fe4000f8efcff */
[----:B------:R-:W-:Y:S01]  /*38c0*/  USEL UR66, UR64, 0x1, !UP0 ;  /* 0x0000000140427887 */ /* 0x000fe2000c000000 */
[----:B------:R-:W-:Y:S01]  /*38d0*/  UMOV UR52, 0x0 ;  /* 0x0000000000347882 */ /* 0x000fe20000000000 */
[----:B------:R-:W-:Y:S01]  /*38e0*/  UMOV UR53, 0x10400910 ;  /* 0x1040091000357882 */ /* 0x000fe20000000000 */
[----:B------:R-:W-:Y:S01]  /*38f0*/  UMOV UR50, 0x0 ;  /* 0x0000000000327882 */ /* 0x000fe20000000000 */
[----:B------:R-:W-:Y:S01]  /*3900*/  UMOV UR51, 0x10400910 ;  /* 0x1040091000337882 */ /* 0x000fe20000000000 */
[----:B------:R-:W-:Y:S01]  /*3910*/  UMOV UR48, 0x0 ;  /* 0x0000000000307882 */ /* 0x000fe20000000000 */
[----:B------:R-:W-:Y:S01]  /*3920*/  UMOV UR49, 0x10400910 ;  /* 0x1040091000317882 */ /* 0x000fe20000000000 */
[----:B-1----:R-:W-:Y:S02]  /*3930*/  R2UR UR67, R3 ;  /* 0x00000000034372ca */ /* 0x002fe400000e0000 */
[----:B------:R-:W-:-:S13]  /*3940*/  CS2R R2, SRZ ;  /* 0x0000000000027805 */ /* 0x000fda000001ff00 */
.L_x_76:
[C---:B------:R-:W-:Y:S02]  /*3950*/  LEA R0, R8.reuse, UR41, 0x3 ;  /* 0x0000002908007c11 */ /* 0x040fe4000f8e18ff */
[----:B------:R-:W-:Y:S02]  /*3960*/  SHF.L.U32 R5, R3, 0x1f, RZ ;  /* 0x0000001f03057819 */ /* 0x000fe400000006ff */
[----:B------:R-:W-:Y:S02]  /*3970*/  LEA R4, R8, UR41, 0x4 ;  /* 0x0000002908047c11 */ /* 0x000fe4000f8e20ff */
[----:B------:R-:W1:Y:S02]  /*3980*/  SYNCS.PHASECHK.TRANS64.TRYWAIT P0, [R0+URZ+0x70], R5 ;  /* 0x00007005000075a7 */ /* 0x000e6400080011ff */
[----:B-1-3--:R-:W-:Y:S05]  /*3990*/  @!P0 BRA `(.L_x_69) ;  /* 0x000000ac00b48947 */ /* 0x00afea0003800000 */
.L_x_199:
[----:B-1----:R-:W1:Y:S01]  /*39a0*/  LDS.128 R4, [R4+0xe0] ;  /* 0x0000e00004047984 */ /* 0x002e620000000c00 */
[----:B------:R-:W-:Y:S02]  /*39b0*/  VIADD R0, R0, 0x80 ;  /* 0x0000008000007836 */ /* 0x000fe40000000000 */
[----:B------:R-:W-:Y:S01]  /*39c0*/  VIADD R8, R8, 0x1 ;  /* 0x0000000108087836 */ /* 0x000fe20000000000 */
[----:B------:R-:W-:Y:S01]  /*39d0*/  @!PT LDS RZ, [RZ] ;  /* 0x00000000fffff984 */ /* 0x000fe20000000800 */
[----:B------:R-:W-:Y:S01]  /*39e0*/  @!PT LDS RZ, [RZ] ;  /* 0x00000000fffff984 */ /* 0x000fe20000000800 */
[----:B------:R-:W-:Y:S01]  /*39f0*/  @!PT LDS RZ, [RZ] ;  /* 0x00000000fffff984 */ /* 0x000fe20000000800 */
[----:B------:R-:W-:Y:S01]  /*3a00*/  @!PT LDS RZ, [RZ] ;  /* 0x00000000fffff984 */ /* 0x000fe20000000800 */
[----:B------:R2:W-:Y:S06]  /*3a10*/  MEMBAR.ALL.CTA ;  /* 0x0000000000007992 */ /* 0x0005ec0000008000 */
[----:B--2---:R-:W2:Y:S01]  /*3a20*/  FENCE.VIEW.ASYNC.S ;  /* 0x00000000000073c6 */ /* 0x004ea20000000000 */
[----:B------:R-:W-:-:S04]  /*3a30*/  PRMT R0, RZ, 0x654, R0 ;  /* 0x00000654ff007816 */ /* 0x000fc80000000000 */
[----:B--2---:R2:W-:Y:S01]  /*3a40*/  SYNCS.ARRIVE.TRANS64.RED.A1T0 RZ, [R0+URZ], RZ ;  /* 0x000000ff00ff79a7 */ /* 0x0045e200081004ff */
[----:B-1----:R-:W-:Y:S01]  /*3a50*/  LOP3.LUT P1, RZ, R6, 0x1, RZ, 0xc0, !PT ;  /* 0x0000000106ff7812 */ /* 0x002fe2000782c0ff */
[----:B--2---:R-:W-:-:S12]  /*3a60*/  BRA.U UP3, `(.L_x_70) ;  /* 0x0000000503587547 */ /* 0x004fd8000b800000 */
[----:B------:R-:W1:Y:S01]  /*3a70*/  LDCU UR4, c[0x0][0x38c] ;  /* 0x00007180ff0477ac */ /* 0x000e620008000800 */
[----:B------:R-:W-:Y:S02]  /*3a80*/  PLOP3.LUT P2, PT, PT, PT, PT, 0x80, 0x8 ;  /* 0x000000000008781c */ /* 0x000fe40003f4f070 */
[----:B------:R-:W-:Y:S01]  /*3a90*/  SHF.L.U32 R5, R9, 0x1f, RZ ;  /* 0x0000001f09057819 */ /* 0x000fe200000006ff */
[----:B------:R-:W-:Y:S02]  /*3aa0*/  ULEA UR46, UR47, UR41, 0x3 ;  /* 0x000000292f2e7291 */ /* 0x000fe4000f8e18ff */
[----:B------:R-:W-:Y:S02]  /*3ab0*/  ULEA UR36, UR47, UR67, 0x8 ;  /* 0x000000432f247291 */ /* 0x000fe4000f8e40ff */
[----:B-1----:R-:W-:-:S06]  /*3ac0*/  UISETP.GE.AND UP0, UPT, UR4, 0x1, UPT ;  /* 0x000000010400788c */ /* 0x002fcc000bf06270 */
[----:B------:R-:W-:-:S05]  /*3ad0*/  PLOP3.LUT P0, PT, PT, PT, UP0, 0x80, 0x8 ;  /* 0x000000000008781c */ /* 0x000fca0003f0f008 */
[----:B------:R-:W-:-:S08]  /*3ae0*/  @UP0 ULEA UR4, UR38, UR41, 0x3 ;  /* 0x0000002926040291 */ /* 0x000fd0000f8e18ff */
[----:B------:R-:W-:-:S04]  /*3af0*/  @P0 SHF.L.U32 R0, R2, 0x1f, RZ ;  /* 0x0000001f02000819 */ /* 0x000fc800000006ff */
[----:B------:R1:W2:Y:S01]  /*3b00*/  @P0 SYNCS.PHASECHK.TRANS64.TRYWAIT P2, [UR4], R0 ;  /* 0x00000000ff0005a7 */ /* 0x0002a20008041104 */
[----:B------:R-:W3:Y:S02]  /*3b10*/  SYNCS.PHASECHK.TRANS64.TRYWAIT P0, [UR46+0xa0], R5 ;  /* 0x0000a005ff0075a7 */ /* 0x000ee4000800112e */
[----:B-123--:R-:W-:Y:S05]  /*3b20*/  @!P0 BRA `(.L_x_71) ;  /* 0x000000ac00648947 */ /* 0x00efea0003800000 */
.L_x_201:
[----:B------:R-:W-:Y:S01]  /*3b30*/  UMOV UR42, UR37 ;  /* 0x00000025002a7c82 */ /* 0x000fe20008000000 */
[----:B------:R-:W-:Y:S05]  /*3b40*/  BRA.U !UP0, `(.L_x_72) ;  /* 0x0000000508107547 */ /* 0x000fea000b800000 */
[----:B------:R-:W-:Y:S02]  /*3b50*/  UIADD3 UR42, UPT, UPT, UR66, UR37, URZ ;  /* 0x00000025422a7290 */ /* 0x000fe4000fffe0ff */
[----:B------:R-:W-:Y:S01]  /*3b60*/  UPLOP3.LUT UP2, UPT, UPT, UPT, UPT, 0x40, 0x4 ;  /* 0x000000000004789c */ /* 0x000fe20003f4e870 */
[----:B------:R-:W-:Y:S01]  /*3b70*/  UMOV UR39, UR64 ;  /* 0x0000004000277c82 */ /* 0x000fe20008000000 */
[----:B------:R-:W-:-:S09]  /*3b80*/  UMOV UR5, UR38 ;  /* 0x0000002600057c82 */ /* 0x000fd20008000000 */
.L_x_75:
[----:B------:R-:W-:Y:S01]  /*3b90*/  ULEA UR7, UR5, UR41, 0x3 ;  /* 0x0000002905077291 */ /* 0x000fe2000f8e18ff */
[----:B--23--:R-:W-:Y:S11]  /*3ba0*/  @P2 BRA `(.L_x_73) ;  /* 0x00000000000c2947 */ /* 0x00cff60003800000 */
[----:B-1----:R-:W-:Y:S04]  /*3bb0*/  SHF.L.U32 R5, R2, 0x1f, RZ ;  /* 0x0000001f02057819 */ /* 0x002fe800000006ff */
[----:B------:R-:W1:Y:S02]  /*3bc0*/  SYNCS.PHASECHK.TRANS64.TRYWAIT P0, [UR7], R5 ;  /* 0x00000005ff0075a7 */ /* 0x000e640008001107 */
[----:B-1----:R-:W-:Y:S05]  /*3bd0*/  @!P0 BRA `(.L_x_74) ;  /* 0x000000ac00508947 */ /* 0x002fea0003800000 */
.L_x_73:
[----:B------:R-:W-:Y:S01]  /*3be0*/  UISETP.NE.AND UP0, UPT, UR39, 0x1, UPT ;  /* 0x000000012700788c */ /* 0x000fe2000bf05270 */
[----:B------:R-:W-:Y:S01]  /*3bf0*/  PLOP3.LUT P2, PT, PT, PT, PT, 0x80, 0x8 ;  /* 0x000000000008781c */ /* 0x000fe20003f4f070 */
[----:B------:R-:W-:Y:S02]  /*3c00*/  UIADD3 UR4, UPT, UPT, UR5, 0x1, URZ ;  /* 0x0000000105047890 */ /* 0x000fe4000fffe0ff */
[----:B------:R-:W-:Y:S02]  /*3c10*/  UIADD3 UR40, UPT, UPT, UR7, 0x10, URZ ;  /* 0x0000001007287890 */ /* 0x000fe4000fffe0ff */
[----:B------:R-:W-:Y:S01]  /*3c20*/  UISETP.NE.AND UP1, UPT, UR4, 0x2, UPT ;  /* 0x000000020400788c */ /* 0x000fe2000bf25270 */
[----:B------:R-:W-:Y:S01]  /*3c30*/  PLOP3.LUT P0, PT, PT, PT, UP0, 0x80, 0x8 ;  /* 0x000000000008781c */ /* 0x000fe20003f0f008 */
[----:B------:R-:W-:Y:S02]  /*3c40*/  UIADD3 UR37, UPT, UPT, UR37, 0x1, URZ ;  /* 0x0000000125257890 */ /* 0x000fe4000fffe0ff */
[----:B------:R-:W-:Y:S02]  /*3c50*/  USEL UR6, URZ, 0x1, UP1 ;  /* 0x00000001ff067887 */ /* 0x000fe40008800000 */
[----:B------:R-:W-:Y:S02]  /*3c60*/  USEL UR38, UR4, URZ, UP1 ;  /* 0x000000ff04267287 */ /* 0x000fe40008800000 */
[----:B------:R-:W-:Y:S02]  /*3c70*/  UIADD3 UR39, UPT, UPT, UR39, -0x1, URZ ;  /* 0xffffffff27277890 */ /* 0x000fe4000fffe0ff */
[----:B------:R-:W-:Y:S01]  /*3c80*/  @UP0 ULEA UR4, UR38, UR41, 0x3 ;  /* 0x0000002926040291 */ /* 0x000fe2000f8e18ff */
[----:B------:R-:W-:Y:S01]  /*3c90*/  LOP3.LUT R2, R2, UR6, RZ, 0x3c, !PT ;  /* 0x0000000602027c12 */ /* 0x000fe2000f8e3cff */
[----:B------:R-:W-:Y:S02]  /*3ca0*/  ULEA UR6, UR5, UR45, 0xb ;  /* 0x0000002d05067291 */ /* 0x000fe4000f8e58ff */
[----:B------:R-:W-:Y:S01]  /*3cb0*/  UISETP.NE.AND UP0, UPT, UR37, UR42, UPT ;  /* 0x0000002a2500728c */ /* 0x000fe2000bf05270 */
[----:B-1----:R-:W-:Y:S01]  /*3cc0*/  @P0 SHF.L.U32 R0, R2, 0x1f, RZ ;  /* 0x0000001f02000819 */ /* 0x002fe200000006ff */
[----:B------:R-:W-:Y:S02]  /*3cd0*/  UIADD3 UR34, UPT, UPT, UR6, 0x2, URZ ;  /* 0x0000000206227890 */ /* 0x000fe4000fffe0ff */
[----:B------:R-:W-:Y:S01]  /*3ce0*/  UIADD3 UR30, UPT, UPT, UR6, 0x4, URZ ;  /* 0x00000004061e7890 */ /* 0x000fe2000fffe0ff */
[----:B------:R2:W3:Y:S01]  /*3cf0*/  @P0 SYNCS.PHASECHK.TRANS64.TRYWAIT P2, [UR4], R0 ;  /* 0x00000000ff0005a7 */ /* 0x0004e20008041104 */
[----:B------:R-:W-:Y:S02]  /*3d00*/  ULEA UR4, UR5, UR44, 0xb ;  /* 0x0000002c05047291 */ /* 0x000fe4000f8e58ff */
[----:B------:R-:W-:Y:S02]  /*3d10*/  UIADD3 UR26, UPT, UPT, UR6, 0x6, URZ ;  /* 0x00000006061a7890 */ /* 0x000fe4000fffe0ff */
        /* <DEDUP_REMOVED lines=10> */
[----:B------:R-:W-:Y:S01]  /*3dc0*/  UIADD3 UR8, UPT, UPT, UR4, 0x406, URZ ;  /* 0x0000040604087890 */ /* 0x000fe2000fffe0ff */
[----:B------:R-:W-:Y:S01]  /*3dd0*/  UMOV UR7, 0x40004040 ;  /* 0x4000404000077882 */ /* 0x000fe20000000000 */
[----:B------:R-:W-:Y:S01]  /*3de0*/  UMOV UR5, 0x40004040 ;  /* 0x4000404000057882 */ /* 0x000fe20000000000 */
[----:B------:R-:W-:Y:S01]  /*3df0*/  UMOV UR35, 0x40004040 ;  /* 0x4000404000237882 */ /* 0x000fe20000000000 */
[----:B------:R1:W-:Y:S01]  /*3e00*/  UTCHMMA.2CTA gdesc[UR4], gdesc[UR6], tmem[UR36], tmem[UR62], idesc[UR63], UP2 ;  /* 0x00ff3e06040075ea */ /* 0x0003e20009200024 */
[----:B------:R-:W-:Y:S01]  /*3e10*/  UPLOP3.LUT UP2, UPT, UPT, UPT, UPT, 0x80, 0x8 ;  /* 0x000000000008789c */ /* 0x000fe20003f4f070 */
[----:B------:R-:W-:Y:S01]  /*3e20*/  UMOV UR33, 0x40004040 ;  /* 0x4000404000217882 */ /* 0x000fe20000000000 */
[----:B------:R-:W-:Y:S01]  /*3e30*/  UMOV UR31, 0x40004040 ;  /* 0x40004040001f7882 */ /* 0x000fe20000000000 */
[----:B------:R2:W-:Y:S01]  /*3e40*/  UTCHMMA.2CTA gdesc[UR32], gdesc[UR34], tmem[UR36], tmem[UR60], idesc[UR61], UPT ;  /* 0x00ff3c22200075ea */ /* 0x0005e2000ba00024 */
        /* <DEDUP_REMOVED lines=14> */
[----:B------:R-:W-:Y:S01]  /*3f30*/  UMOV UR9, 0x40004040 ;  /* 0x4000404000097882 */ /* 0x000fe20000000000 */
[----:B------:R2:W-:Y:S01]  /*3f40*/  UTCHMMA.2CTA gdesc[UR12], gdesc[UR14], tmem[UR36], tmem[UR50], idesc[UR51], UPT ;  /* 0x00ff320e0c0075ea */ /* 0x0005e2000ba00024 */
[----:B------:R2:W-:Y:S01]  /*3f50*/  UTCHMMA.2CTA gdesc[UR8], gdesc[UR10], tmem[UR36], tmem[UR48], idesc[UR49], UPT ;  /* 0x00ff300a080075ea */ /* 0x0005e2000ba00024 */
[----:B------:R2:W-:Y:S01]  /*3f60*/  UTCBAR.2CTA.MULTICAST [UR40], URZ, UR43 ;  /* 0x000000ff280073e9 */ /* 0x0005e2000820082b */
[----:B-1----:R-:W-:Y:S01]  /*3f70*/  UMOV UR5, UR38 ;  /* 0x0000002600057c82 */ /* 0x002fe20008000000 */
[----:B------:R-:W-:Y:S05]  /*3f80*/  BRA.U UP0, `(.L_x_75) ;  /* 0xfffffffd00007547 */ /* 0x000fea000b83ffff */
.L_x_72:
[----:B------:R-:W-:Y:S01]  /*3f90*/  UIADD3 UR4, UPT, UPT, UR46, 0x90, URZ ;  /* 0x000000902e047890 */ /* 0x000fe2000fffe0ff */
[----:B------:R-:W-:-:S08]  /*3fa0*/  UMOV UR37, UR42 ;  /* 0x0000002a00257c82 */ /* 0x000fd00008000000 */
[----:B------:R4:W-:Y:S01]  /*3fb0*/  UTCBAR.2CTA.MULTICAST [UR4], URZ, UR65 ;  /* 0x000000ff040073e9 */ /* 0x0009e20008200841 */
[----:B------:R-:W-:Y:S02]  /*3fc0*/  NOP ;  /* 0x0000000000007918 */ /* 0x000fe40000000000 */
.L_x_70:
[----:B----4-:R-:W-:Y:S01]  /*3fd0*/  UIADD3 UR4, UPT, UPT, UR47, 0x1, URZ ;  /* 0x000000012f047890 */ /* 0x010fe2000fffe0ff */
[----:B------:R-:W-:-:S03]  /*3fe0*/  ISETP.NE.AND P0, PT, R8, 0x2, PT ;  /* 0x000000020800780c */ /* 0x000fc60003f05270 */
[----:B------:R-:W-:Y:S01]  /*3ff0*/  UISETP.NE.AND UP0, UPT, UR4, 0x2, UPT ;  /* 0x000000020400788c */ /* 0x000fe2000bf05270 */
[----:B-12---:R-:W-:Y:S02]  /*4000*/  SEL R0, RZ, 0x1, P0 ;  /* 0x00000001ff007807 */ /* 0x006fe40000000000 */
[----:B------:R-:W-:Y:S01]  /*4010*/  SEL R8, R8, RZ, P0 ;  /* 0x000000ff08087207 */ /* 0x000fe20000000000 */
[----:B------:R-:W-:Y:S01]  /*4020*/  USEL UR5, URZ, 0x1, UP0 ;  /* 0x00000001ff057887 */ /* 0x000fe20008000000 */
[----:B------:R-:W-:Y:S01]  /*4030*/  LOP3.LUT R3, R3, R0, RZ, 0x3c, !PT ;  /* 0x0000000003037212 */ /* 0x000fe200078e3cff */
[----:B------:R-:W-:-:S04]  /*4040*/  USEL UR47, UR4, URZ, UP0 ;  /* 0x000000ff042f7287 */ /* 0x000fc80008000000 */
[----:B------:R-:W-:Y:S01]  /*4050*/  LOP3.LUT R9, R9, UR5, RZ, 0x3c, !PT ;  /* 0x0000000509097c12 */ /* 0x000fe2000f8e3cff */
[----:B------:R-:W-:Y:S07]  /*4060*/  @P1 BRA `(.L_x_76) ;  /* 0xfffffff800381947 */ /* 0x000fee000383ffff */
[----:B------:R-:W1:Y:S01]  /*4070*/  S2UR UR8, SR_CgaCtaId ;  /* 0x00000000000879c3 */ /* 0x000e620000008800 */
[----:B------:R-:W-:Y:S01]  /*4080*/  ELECT P0, URZ, PT ;  /* 0x0000000000ff782f */ /* 0x000fe20003800000 */
[----:B------:R-:W-:Y:S01]  /*4090*/  HFMA2 R0, -RZ, RZ, 0, 5.9604644775390625e-08 ;  /* 0x00000001ff007431 */ /* 0x000fe200000001ff */
[----:B------:R-:W-:-:S05]  /*40a0*/  UMOV UR4, 0x40 ;  /* 0x0000004000047882 */ /* 0x000fca0000000000 */
[----:B------:R-:W-:Y:S01]  /*40b0*/  UVIRTCOUNT.DEALLOC.SMPOOL 0x80 ;  /* 0x000000800000784c */ /* 0x000fe20000000000 */
[----:B------:R-:W-:Y:S02]  /*40c0*/  UISETP.NE.AND UP0, UPT, UR68, URZ, UPT ;  /* 0x000000ff4400728c */ /* 0x000fe4000bf05270 */
[----:B-1----:R-:W-:-:S09]  /*40d0*/  ULEA UR8, UR8, UR4, 0x18 ;  /* 0x0000000408087291 */ /* 0x002fd2000f8ec0ff */
[----:B------:R1:W-:Y:S01]  /*40e0*/  @P0 STS.U8 [UR8+0x1c], R0 ;  /* 0x00001c00ff000988 */ /* 0x0003e20008000008 */
[----:B------:R-:W-:Y:S05]  /*40f0*/  BRA.U UP0, `(.L_x_77) ;  /* 0x0000000100587547 */ /* 0x000fea000b800000 */
[----:B------:R-:W-:Y:S01]  /*4100*/  UIADD3 UR5, UPT, UPT, UR41, 0xa0, URZ ;  /* 0x000000a029057890 */ /* 0x000fe2000fffe0ff */
[----:B------:R-:W-:-:S03]  /*4110*/  SHF.L.U32 R3, R9, 0x1f, RZ ;  /* 0x0000001f09037819 */ /* 0x000fc600000006ff */
[----:B------:R-:W-:-:S09]  /*4120*/  ULEA UR4, UR47, UR5, 0x3 ;  /* 0x000000052f047291 */ /* 0x000fd2000f8e18ff */
[----:B------:R-:W2:Y:S02]  /*4130*/  SYNCS.PHASECHK.TRANS64.TRYWAIT P0, [UR4], R3 ;  /* 0x00000003ff0075a7 */ /* 0x000ea40008001104 */
[----:B--2---:R-:W-:Y:S05]  /*4140*/  @!P0 BRA `(.L_x_78) ;  /* 0x000000a8000c8947 */ /* 0x004fea0003800000 */
.L_x_204:
[----:B------:R-:W-:-:S04]  /*4150*/  UIADD3 UR4, UPT, UPT, UR47, 0x1, URZ ;  /* 0x000000012f047890 */ /* 0x000fc8000fffe0ff */
[----:B------:R-:W-:-:S04]  /*4160*/  UISETP.NE.AND UP1, UPT, UR4, 0x2, UPT ;  /* 0x000000020400788c */ /* 0x000fc8000bf25270 */
[----:B------:R-:W-:Y:S02]  /*4170*/  USEL UR6, URZ, 0x1, UP1 ;  /* 0x00000001ff067887 */ /* 0x000fe40008800000 */
[----:B------:R-:W-:-:S04]  /*4180*/  USEL UR4, UR4, URZ, UP1 ;  /* 0x000000ff04047287 */ /* 0x000fc80008800000 */
[----:B------:R-:W-:Y:S01]  /*4190*/  ULEA UR4, UR4, UR5, 0x3 ;  /* 0x0000000504047291 */ /* 0x000fe2000f8e18ff */
[----:B-1----:R-:W-:-:S04]  /*41a0*/  LOP3.LUT R3, R9, UR6, RZ, 0x3c, !PT ;  /* 0x0000000609037c12 */ /* 0x002fc8000f8e3cff */
[----:B------:R-:W-:Y:S01]  /*41b0*/  SHF.L.U32 R3, R3, 0x1f, RZ ;  /* 0x0000001f03037819 */ /* 0x000fe200000006ff */
[----:B------:R-:W-:-:S04]  /*41c0*/  IMAD.U32 R0, RZ, RZ, UR4 ;  /* 0x00000004ff007e24 */ /* 0x000fc8000f8e00ff */
[----:B------:R1:W2:Y:S03]  /*41d0*/  SYNCS.PHASECHK.TRANS64.TRYWAIT P0, [R0+URZ], R3 ;  /* 0x00000003000075a7 */ /* 0x0002a600080011ff */
[----:B--2---:R-:W-:Y:S05]  /*41e0*/  @!P0 NANOSLEEP.SYNCS 0x989680 ;  /* 0x009896800000895d */ /* 0x004fea0003900000 */
[----:B------:R-:W2:Y:S02]  /*41f0*/  @!P0 SYNCS.PHASECHK.TRANS64 P0, [R0+URZ], R3 ;  /* 0x00000003000085a7 */ /* 0x000ea400080010ff */
[----:B--2---:R-:W-:Y:S05]  /*4200*/  @P0 BRA `(.L_x_79) ;  /* 0x0000000000200947 */ /* 0x004fea0003800000 */
.L_x_80:
[----:B--2---:R2:W4:Y:S02]  /*4210*/  SYNCS.PHASECHK.TRANS64.TRYWAIT P0, [R0+URZ], R3 ;  /* 0x00000003000075a7 */ /* 0x00452400080011ff */
[----:B----4-:R-:W-:Y:S05]  /*4220*/  @!P0 NANOSLEEP.SYNCS 0x989680 ;  /* 0x009896800000895d */ /* 0x010fea0003900000 */
[----:B------:R-:W4:Y:S02]  /*4230*/  @!P0 SYNCS.PHASECHK.TRANS64 P0, [R0+URZ], R3 ;  /* 0x00000003000085a7 */ /* 0x000f2400080010ff */
[----:B----4-:R-:W-:Y:S05]  /*4240*/  @!P0 BRA `(.L_x_80) ;  /* 0xfffffffc00f08947 */ /* 0x010fea000383ffff */
[----:B------:R-:W-:Y:S05]  /*4250*/  BRA `(.L_x_79) ;  /* 0x00000000000c7947 */ /* 0x000fea0003800000 */
.L_x_77:
[----:B------:R-:W-:-:S04]  /*4260*/  UIADD3 UR4, UPT, UPT, UR41, 0xd0, URZ ;  /* 0x000000d029047890 */ /* 0x000fc8000fffe0ff */
[----:B------:R-:W-:-:S09]  /*4270*/  UPRMT UR4, UR69, 0x654, UR4 ;  /* 0x0000065445047896 */ /* 0x000fd20008000004 */
[----:B------:R-:W-:Y:S03]  /*4280*/  SYNCS.ARRIVE.TRANS64.RED.A1T0 RZ, [UR4], RZ ;  /* 0x000000ffffff79a7 */ /* 0x000fe60008100404 */
.L_x_79:
[----:B-12---:R-:W-:Y:S01]  /*4290*/  SHF.L.U32 R3, RZ, 0x1f, RZ ;  /* 0x0000001fff037819 */ /* 0x006fe200000006ff */
[----:B------:R-:W-:Y:S01]  /*42a0*/  UIADD3 UR4, UPT, UPT, UR41, 0xd0, URZ ;  /* 0x000000d029047890 */ /* 0x000fe2000fffe0ff */
[----:B------:R-:W-:Y:S02]  /*42b0*/  PLOP3.LUT P0, PT, PT, PT, UP0, 0x80, 0x8 ;  /* 0x000000000008781c */ /* 0x000fe40003f0f008 */
[----:B------:R-:W1:Y:S02]  /*42c0*/  SYNCS.PHASECHK.TRANS64.TRYWAIT P1, [UR41+0xd0], R3 ;  /* 0x0000d003ff0075a7 */ /* 0x000e640008021129 */
[----:B-1----:R-:W-:Y:S09]  /*42d0*/  @!P1 BRA `(.L_x_81) ;  /* 0x000000a400c09947 */ /* 0x002ff20003800000 */
.L_x_206:
[----:B------:R-:W-:Y:S01]  /*42e0*/  @!UP0 UPRMT UR4, UR69, 0x654, UR4 ;  /* 0x0000065445048896 */ /* 0x000fe20008000004 */
[----:B------:R-:W-:Y:S01]  /*42f0*/  UMOV UR5, 0xffff ;  /* 0x0000ffff00057882 */ /* 0x000fe20000000000 */
[----:B------:R-:W-:-:S07]  /*4300*/  UMOV UR6, 0x1 ;  /* 0x0000000100067882 */ /* 0x000fce0000000000 */
[----:B------:R-:W-:Y:S01]  /*4310*/  @!P0 SYNCS.ARRIVE.TRANS64.RED.A1T0 RZ, [UR4], RZ ;  /* 0x000000ffffff89a7 */ /* 0x000fe20008100404 */
[----:B------:R-:W-:Y:S01]  /*4320*/  NOP ;  /* 0x0000000000007918 */ /* 0x000fe20000000000 */
[----:B-1----:R-:W1:Y:S01]  /*4330*/  LDS R0, [UR8+0x14] ;  /* 0x00001408ff007984 */ /* 0x002e620008000800 */
[----:B------:R-:W-:-:S04]  /*4340*/  ULOP3.LUT UR4, UR67, 0xffff, URZ, 0xc0, !UPT ;  /* 0x0000ffff43047892 */ /* 0x000fc8000f8ec0ff */
[----:B------:R-:W-:-:S04]  /*4350*/  USHF.R.U32.HI UR4, URZ, 0x5, UR4 ;  /* 0x00000005ff047899 */ /* 0x000fc80008011604 */
[----:B------:R-:W-:Y:S02]  /*4360*/  USHF.L.U32 UR5, UR5, UR4, URZ ;  /* 0x0000000405057299 */ /* 0x000fe400080006ff */
[----:B------:R-:W-:-:S04]  /*4370*/  USHF.L.U32 UR4, UR6, UR4, URZ ;  /* 0x0000000406047299 */ /* 0x000fc800080006ff */
[----:B-1----:R-:W-:-:S04]  /*4380*/  LOP3.LUT R0, R0, UR5, RZ, 0xc0, !PT ;  /* 0x0000000500007c12 */ /* 0x002fc8000f8ec0ff */
[----:B------:R-:W-:-:S13]  /*4390*/  ISETP.NE.AND P0, PT, R0, UR5, PT ;  /* 0x0000000500007c0c */ /* 0x000fda000bf05270 */
[----:B------:R-:W-:Y:S05]  /*43a0*/  @P0 BRA `(.L_x_82) ;  /* 0x0000000000580947 */ /* 0x000fea0003800000 */
[----:B------:R-:W1:Y:S02]  /*43b0*/  LDS R0, [UR8+0x18] ;  /* 0x00001808ff007984 */ /* 0x000e640008000800 */
[----:B-1----:R-:W-:-:S04]  /*43c0*/  LOP3.LUT R0, R0, UR4, RZ, 0xc0, !PT ;  /* 0x0000000400007c12 */ /* 0x002fc8000f8ec0ff */
[----:B------:R-:W-:-:S13]  /*43d0*/  ISETP.NE.AND P0, PT, R0, UR4, PT ;  /* 0x0000000400007c0c */ /* 0x000fda000bf05270 */
[----:B------:R-:W-:Y:S05]  /*43e0*/  @P0 BRA `(.L_x_83) ;  /* 0x00000000003c0947 */ /* 0x000fea0003800000 */
[----:B------:R-:W1:Y:S01]  /*43f0*/  S2R R2, SR_LANEID ;  /* 0x0000000000027919 */ /* 0x000e620000000000 */
[----:B------:R-:W-:Y:S01]  /*4400*/  ULOP3.LUT UR5, URZ, UR5, URZ, 0x33, !UPT ;  /* 0x00000005ff057292 */ /* 0x000fe2000f8e33ff */
[----:B------:R-:W-:Y:S01]  /*4410*/  LOP3.LUT R4, RZ, UR4, RZ, 0x33, !PT ;  /* 0x00000004ff047c12 */ /* 0x000fe2000f8e33ff */
[----:B------:R-:W-:Y:S02]  /*4420*/  VOTEU.ANY UR4, UPT, PT ;  /* 0x0000000000047886 */ /* 0x000fe400038e0100 */
[----:B------:R-:W-:Y:S01]  /*4430*/  UFLO.U32 UR4, UR4 ;  /* 0x00000004000472bd */ /* 0x000fe200080e0000 */
[----:B------:R-:W2:Y:S01]  /*4440*/  REDUX UR6, R4 ;  /* 0x00000000040673c4 */ /* 0x000ea20000000000 */
[----:B------:R-:W-:-:S06]  /*4450*/  IMAD.U32 R0, RZ, RZ, UR5 ;  /* 0x00000005ff007e24 */ /* 0x000fcc000f8e00ff */
[----:B------:R4:W-:Y:S01]  /*4460*/  UTCATOMSWS.AND URZ, UR5 ;  /* 0x0000000500ff79e3 */ /* 0x0009e20008000000 */
[----:B------:R-:W3:Y:S01]  /*4470*/  REDUX UR7, R0 ;  /* 0x00000000000773c4 */ /* 0x000ee20000000000 */
[----:B-1----:R-:W-:Y:S01]  /*4480*/  ISETP.EQ.U32.AND P0, PT, R2, UR4, PT ;  /* 0x0000000402007c0c */ /* 0x002fe2000bf02070 */
[----:B--2---:R-:W-:Y:S01]  /*4490*/  IMAD.U32 R2, RZ, RZ, UR6 ;  /* 0x00000006ff027e24 */ /* 0x004fe2000f8e00ff */
[----:B---3--:R-:W-:-:S11]  /*44a0*/  MOV R3, UR7 ;  /* 0x0000000700037c02 */ /* 0x008fd60008000f00 */
[----:B------:R4:W-:Y:S04]  /*44b0*/  @P0 ATOMS.AND RZ, [UR8+0x14], R3 ;  /* 0x00001403ffff098c */ /* 0x0009e8000a800008 */
[----:B------:R4:W-:Y:S01]  /*44c0*/  @P0 ATOMS.AND RZ, [UR8+0x18], R2 ;  /* 0x00001802ffff098c */ /* 0x0009e2000a800008 */
[----:B------:R-:W-:Y:S05]  /*44d0*/  BRA `(.L_x_84) ;  /* 0x0000000000147947 */ /* 0x000fea0003800000 */
.L_x_83:
[----:B------:R-:W-:Y:S02]  /*44e0*/  MOV R2, 0x4500 ;  /* 0x0000450000027802 */ /* 0x000fe40000000f00 */
[----:B---3-5:R-:W-:Y:S05]  /*44f0*/  CALL.REL.NOINC `($__internal_0_$__cuda_sm10x_tcgen05_guardrail_trap_col_being_dealloced_not_returned_by_alloc) ;  /* 0x000000ac00507944 */ /* 0x028fea0003c00000 */
[----:B------:R-:W-:Y:S05]  /*4500*/  BRA `(.L_x_84) ;  /* 0x0000000000087947 */ /* 0x000fea0003800000 */
.L_x_82:
[----:B------:R-:W-:Y:S02]  /*4510*/  MOV R2, 0x4530 ;  /* 0x0000453000027802 */ /* 0x000fe40000000f00 */
[----:B---3-5:R-:W-:Y:S05]  /*4520*/  CALL.REL.NOINC `($__internal_2_$__cuda_sm10x_tcgen05_guardrail_trap_unallocated_columns_being_dealloced) ;  /* 0x000000ac005c7944 */ /* 0x028fea0003c00000 */
.L_x_84:
[----:B------:R-:W-:Y:S01]  /*4530*/  NOP ;  /* 0x0000000000007918 */ /* 0x000fe20000000000 */
[----:B----4-:R-:W-:Y:S05]  /*4540*/  EXIT ;  /* 0x000000000000794d */ /* 0x010fea0003800000 */
.L_x_57:
[----:B------:R-:W-:-:S09]  /*4550*/  UISETP.NE.OR UP0, UPT, UR17, 0x3, !UP3 ;  /* 0x000000031100788c */ /* 0x000fd2000df05670 */
[----:B------:R-:W-:Y:S05]  /*4560*/  BRA.U UP0, `(.L_x_85) ;  /* 0x0000001500d47547 */ /* 0x000fea000b800000 */
[----:B------:R-:W1:Y:S01]  /*4570*/  LDCU UR37, c[0x0][0x370] ;  /* 0x00006e00ff2577ac */ /* 0x000e620008000800 */
[----:B------:R-:W2:Y:S01]  /*4580*/  LDC.64 R16, c[0x0][0x348] ;  /* 0x0000d200ff107b82 */ /* 0x000ea20000000a00 */
[----:B------:R-:W-:Y:S01]  /*4590*/  HFMA2 R14, -RZ, RZ, 0, 0 ;  /* 0x00000000ff0e7431 */ /* 0x000fe200000001ff */
[----:B------:R-:W-:Y:S01]  /*45a0*/  MOV R13, RZ ;  /* 0x000000ff000d7202 */ /* 0x000fe20000000f00 */
[----:B------:R-:W1:Y:S01]  /*45b0*/  LDCU.128 UR48, c[0x0][0xb10] ;  /* 0x00016200ff3077ac */ /* 0x000e620008000c00 */
[----:B------:R-:W-:Y:S01]  /*45c0*/  HFMA2 R7, -RZ, RZ, 0, 2 ;  /* 0x00004000ff077431 */ /* 0x000fe200000001ff */
[----:B------:R-:W3:Y:S03]  /*45d0*/  LDCU UR31, c[0x0][0x374] ;  /* 0x00006e80ff1f77ac */ /* 0x000ee60008000800 */
[----:B------:R-:W4:Y:S01]  /*45e0*/  LDC.64 R2, c[0x0][0x888] ;  /* 0x00022200ff027b82 */ /* 0x000f220000000a00 */
[----:B------:R-:W3:Y:S01]  /*45f0*/  LDCU UR15, c[0x0][0xb0c] ;  /* 0x00016180ff0f77ac */ /* 0x000ee20008000800 */
[----:B------:R-:W2:Y:S06]  /*4600*/  LDCU UR47, c[0x0][0xb20] ;  /* 0x00016400ff2f77ac */ /* 0x000eac0008000800 */
[----:B------:R-:W4:Y:S01]  /*4610*/  LDC.64 R4, c[0x0][0x890] ;  /* 0x00022400ff047b82 */ /* 0x000f220000000a00 */
[----:B------:R-:W2:Y:S01]  /*4620*/  LDCU UR4, c[0x0][0xb30] ;  /* 0x00016600ff0477ac */ /* 0x000ea20008000800 */
[----:B-1----:R-:W-:-:S02]  /*4630*/  UIMAD.WIDE.U32 UR6, UR37, UR48, URZ ;  /* 0x00000030250672a5 */ /* 0x002fc4000f8e00ff */
[----:B---3--:R-:W-:Y:S01]  /*4640*/  UIMAD.WIDE.U32 UR8, UR31, UR51, URZ ;  /* 0x000000331f0872a5 */ /* 0x008fe2000f8e00ff */
[----:B------:R-:W-:Y:S01]  /*4650*/  UMOV UR21, 0x400 ;  /* 0x0000040000157882 */ /* 0x000fe20000000000 */
[----:B------:R-:W-:Y:S02]  /*4660*/  UPLOP3.LUT UP1, UPT, UPT, UPT, UPT, 0x40, 0x4 ;  /* 0x000000000004789c */ /* 0x000fe40003f2e870 */
[----:B------:R-:W-:Y:S01]  /*4670*/  ULEA UR21, UR52, UR21, 0x18 ;  /* 0x0000001534157291 */ /* 0x000fe2000f8ec0ff */
[----:B------:R-:W-:Y:S02]  /*4680*/  UMOV UR6, UR7 ;  /* 0x0000000700067c82 */ /* 0x000fe40008000000 */
[----:B------:R-:W-:Y:S01]  /*4690*/  UMOV UR38, UR9 ;  /* 0x0000000900267c82 */ /* 0x000fe20008000000 */
[----:B------:R-:W-:Y:S02]  /*46a0*/  UISETP.GE.AND UP0, UPT, UR45, 0x1, UPT ;  /* 0x000000012d00788c */ /* 0x000fe4000bf06270 */
[----:B------:R-:W-:Y:S01]  /*46b0*/  UISETP.NE.AND UP4, UPT, UR45, 0x1, UPT ;  /* 0x000000012d00788c */ /* 0x000fe2000bf85270 */
[----:B------:R-:W1:Y:S01]  /*46c0*/  LDCU.64 UR22, c[0x0][0xb28] ;  /* 0x00016500ff1677ac */ /* 0x000e620008000a00 */
[----:B------:R-:W-:-:S02]  /*46d0*/  UISETP.NE.AND UP6, UPT, UR15, 0x1, UPT ;  /* 0x000000010f00788c */ /* 0x000fc4000bfc5270 */
[----:B------:R-:W-:Y:S02]  /*46e0*/  UISETP.NE.AND UP5, UPT, UR50, 0x1, UPT ;  /* 0x000000013200788c */ /* 0x000fe4000bfa5270 */
[----:B------:R-:W-:Y:S02]  /*46f0*/  UIADD3 UR41, UPT, UPT, UR21, 0x20, URZ ;  /* 0x0000002015297890 */ /* 0x000fe4000fffe0ff */
[----:B------:R-:W-:Y:S02]  /*4700*/  UIADD3 UR33, UPT, UPT, UR21, 0x28, URZ ;  /* 0x0000002815217890 */ /* 0x000fe4000fffe0ff */
[----:B------:R-:W-:Y:S02]  /*4710*/  UIADD3 UR25, UPT, UPT, UR21, 0x30, URZ ;  /* 0x0000003015197890 */ /* 0x000fe4000fffe0ff */
[----:B------:R-:W-:Y:S02]  /*4720*/  UIADD3 UR17, UPT, UPT, UR21, 0x38, URZ ;  /* 0x0000003815117890 */ /* 0x000fe4000fffe0ff */
[----:B------:R-:W-:-:S02]  /*4730*/  USHF.R.U32.HI UR39, URZ, UR49, UR6 ;  /* 0x00000031ff277299 */ /* 0x000fc40008011606 */
[----:B--2---:R-:W-:Y:S02]  /*4740*/  USHF.R.U32.HI UR38, URZ, UR47, UR38 ;  /* 0x0000002fff267299 */ /* 0x004fe40008011626 */
[----:B------:R-:W-:-:S11]  /*4750*/  UISETP.NE.AND UP3, UPT, UR4, 0x1, UPT ;  /* 0x000000010400788c */ /* 0x000fd6000bf65270 */
.L_x_100:
[C---:B------:R-:W-:Y:S02]  /*4760*/  LEA R12, R14.reuse, UR21, 0x3 ;  /* 0x000000150e0c7c11 */ /* 0x040fe4000f8e18ff */
[----:B------:R-:W-:Y:S02]  /*4770*/  SHF.L.U32 R9, R13, 0x1f, RZ ;  /* 0x0000001f0d097819 */ /* 0x000fe400000006ff */
[----:B------:R-:W-:Y:S02]  /*4780*/  LEA R10, R14, UR21, 0x4 ;  /* 0x000000150e0a7c11 */ /* 0x000fe4000f8e20ff */
[----:B--2---:R-:W2:Y:S02]  /*4790*/  SYNCS.PHASECHK.TRANS64.TRYWAIT P0, [R12+URZ+0x70], R9 ;  /* 0x000070090c0075a7 */ /* 0x004ea400080011ff */
[----:B--2---:R-:W-:Y:S05]  /*47a0*/  @!P0 BRA `(.L_x_86) ;  /* 0x000000a000a48947 */ /* 0x004fea0003800000 */
.L_x_207:
[----:B--2---:R-:W2:Y:S01]  /*47b0*/  LDS.128 R8, [R10+0xe0] ;  /* 0x0000e0000a087984 */ /* 0x004ea20000000c00 */
[----:B------:R-:W-:Y:S01]  /*47c0*/  UISETP.GE.AND UP0, UPT, UR45, 0x1, UPT ;  /* 0x000000012d00788c */ /* 0x000fe2000bf06270 */
[----:B------:R-:W-:Y:S01]  /*47d0*/  @!PT LDS RZ, [RZ] ;  /* 0x00000000fffff984 */ /* 0x000fe20000000800 */
[----:B------:R-:W-:Y:S01]  /*47e0*/  @!PT LDS RZ, [RZ] ;  /* 0x00000000fffff984 */ /* 0x000fe20000000800 */
[----:B------:R-:W-:Y:S01]  /*47f0*/  @!PT LDS RZ, [RZ] ;  /* 0x00000000fffff984 */ /* 0x000fe20000000800 */
[----:B------:R-:W-:Y:S01]  /*4800*/  @!PT LDS RZ, [RZ] ;  /* 0x00000000fffff984 */ /* 0x000fe20000000800 */
[----:B------:R3:W-:Y:S06]  /*4810*/  MEMBAR.ALL.CTA ;  /* 0x0000000000007992 */ /* 0x0007ec0000008000 */
[----:B---3--:R-:W3:Y:S01]  /*4820*/  FENCE.VIEW.ASYNC.S ;  /* 0x00000000000073c6 */ /* 0x008ee20000000000 */
[----:B--2---:R-:W-:Y:S11]  /*4830*/  LOP3.LUT P0, RZ, R10, 0x1, RZ, 0xc0, !PT ;  /* 0x000000010aff7812 */ /* 0x004ff6000780c0ff */
[----:B------:R-:W-:Y:S02]  /*4840*/  @!UPT UIADD3 URZ, UPT, UPT, URZ, URZ, URZ ;  /* 0x000000fffffff290 */ /* 0x000fe4000fffe0ff */
[----:B---3--:R-:W-:Y:S01]  /*4850*/  VOTEU.ANY UP2, P0 ;  /* 0x0000000000ff7886 */ /* 0x008fe20000040100 */
[----:B------:R-:W-:Y:S11]  /*4860*/  PLOP3.LUT P0, PT, PT, PT, UP2, 0x80, 0x8 ;  /* 0x000000000008781c */ /* 0x000ff60003f0f028 */
[----:B------:R-:W-:Y:S02]  /*4870*/  @!UPT UIADD3 URZ, UPT, UPT, URZ, URZ, URZ ;  /* 0x000000fffffff290 */ /* 0x000fe4000fffe0ff */
[----:B------:R-:W-:Y:S02]  /*4880*/  @P0 SHF.R.U32.HI R0, RZ, 0x10, R9 ;  /* 0x00000010ff000819 */ /* 0x000fe40000011609 */
[----:B------:R-:W-:Y:S02]  /*4890*/  @P0 MOV R6, R8 ;  /* 0x0000000800060202 */ /* 0x000fe40000000f00 */
[----:B------:R-:W-:Y:S01]  /*48a0*/  @P0 R2UR UR4, R0 ;  /* 0x00000000000402ca */ /* 0x000fe200000e0000 */
[----:B------:R-:W-:Y:S01]  /*48b0*/  VIADD R0, R12, 0x80 ;  /* 0x000000800c007836 */ /* 0x000fe20000000000 */
[----:B------:R-:W-:Y:S02]  /*48c0*/  @P0 LOP3.LUT R8, R9, 0xffff, RZ, 0xc0, !PT ;  /* 0x0000ffff09080812 */ /* 0x000fe400078ec0ff */
[----:B------:R-:W-:Y:S02]  /*48d0*/  @P0 R2UR UR6, R6 ;  /* 0x00000000060602ca */ /* 0x000fe400000e0000 */
[----:B------:R-:W-:Y:S02]  /*48e0*/  PRMT R0, RZ, 0x654, R0 ;  /* 0x00000654ff007816 */ /* 0x000fe40000000000 */
[----:B------:R-:W-:Y:S02]  /*48f0*/  @P0 R2UR UR5, R8 ;  /* 0x00000000080502ca */ /* 0x000fe400000e0000 */
[----:B------:R2:W-:Y:S03]  /*4900*/  SYNCS.ARRIVE.TRANS64.RED.A1T0 RZ, [R0+URZ], RZ ;  /* 0x000000ff00ff79a7 */ /* 0x0005e600081004ff */
[----:B------:R-:W-:Y:S04]  /*4910*/  @UP2 UMOV UR30, UR4 ;  /* 0x00000004001e2c82 */ /* 0x000fe80008000000 */
[----:B------:R-:W-:Y:S04]  /*4920*/  @UP2 UMOV UR14, UR6 ;  /* 0x00000006000e2c82 */ /* 0x000fe80008000000 */
[----:B------:R-:W-:Y:S01]  /*4930*/  @UP2 UMOV UR13, UR5 ;  /* 0x00000005000d2c82 */ /* 0x000fe20008000000 */
[----:B------:R-:W-:Y:S05]  /*4940*/  BRA.U !UP0, `(.L_x_87) ;  /* 0x0000000108a47547 */ /* 0x000fea000b800000 */
[----:B------:R-:W-:Y:S02]  /*4950*/  UIMAD.WIDE.U32 UR18, UR13, UR51, URZ ;  /* 0x000000330d1272a5 */ /* 0x000fe4000f8e00ff */
[----:B------:R-:W-:Y:S02]  /*4960*/  UIMAD.WIDE.U32 UR26, UR14, UR48, URZ ;  /* 0x000000300e1a72a5 */ /* 0x000fe4000f8e00ff */
[----:B------:R-:W-:Y:S02]  /*4970*/  USEL UR4, UR31, UR38, !UP5 ;  /* 0x000000261f047287 */ /* 0x000fe4000e800000 */
[----:B------:R-:W-:Y:S02]  /*4980*/  USEL UR7, UR37, UR39, !UP6 ;  /* 0x0000002725077287 */ /* 0x000fe4000f000000 */
[----:B-1----:R-:W-:Y:S02]  /*4990*/  UIMAD.WIDE.U32 UR8, UR4, UR22, URZ ;  /* 0x00000016040872a5 */ /* 0x002fe4000f8e00ff */
[----:B------:R-:W-:Y:S01]  /*49a0*/  UIMAD.WIDE.U32 UR10, UR7, UR22, URZ ;  /* 0x00000016070a72a5 */ /* 0x000fe2000f8e00ff */
[----:B------:R-:W-:Y:S02]  /*49b0*/  UMOV UR5, UR19 ;  /* 0x0000001300057c82 */ /* 0x000fe40008000000 */
[----:B------:R-:W-:Y:S03]  /*49c0*/  USHF.R.U32.HI UR6, URZ, UR47, UR5 ;  /* 0x0000002fff067299 */ /* 0x000fe60008011605 */
[----:B------:R-:W-:Y:S01]  /*49d0*/  UMOV UR5, UR27 ;  /* 0x0000001b00057c82 */ /* 0x000fe20008000000 */
[----:B------:R-:W-:Y:S02]  /*49e0*/  USEL UR6, UR13, UR6, !UP5 ;  /* 0x000000060d067287 */ /* 0x000fe4000e800000 */
[----:B------:R-:W-:Y:S03]  /*49f0*/  USHF.R.U32.HI UR12, URZ, UR49, UR5 ;  /* 0x00000031ff0c7299 */ /* 0x000fe60008011605 */
[----:B------:R-:W-:Y:S02]  /*4a00*/  UMOV UR5, UR9 ;  /* 0x0000000900057c82 */ /* 0x000fe40008000000 */
[----:B------:R-:W-:Y:S03]  /*4a10*/  @UP4 USHF.R.U32.HI UR4, URZ, UR23, UR5 ;  /* 0x00000017ff044299 */ /* 0x000fe60008011605 */
[----:B------:R-:W-:Y:S01]  /*4a20*/  UMOV UR5, UR11 ;  /* 0x0000000b00057c82 */ /* 0x000fe20008000000 */
[----:B------:R-:W-:Y:S02]  /*4a30*/  UIMAD UR4, UR45, UR4, URZ ;  /* 0x000000042d0472a4 */ /* 0x000fe4000f8e02ff */
[----:B------:R-:W-:Y:S02]  /*4a40*/  @UP4 USHF.R.U32.HI UR7, URZ, UR23, UR5 ;  /* 0x00000017ff074299 */ /* 0x000fe40008011605 */
[----:B------:R-:W-:Y:S02]  /*4a50*/  UIMAD.WIDE.U32 UR10, UR6, UR22, URZ ;  /* 0x00000016060a72a5 */ /* 0x000fe4000f8e00ff */
[----:B------:R-:W-:Y:S02]  /*4a60*/  USEL UR5, UR14, UR12, !UP6 ;  /* 0x0000000c0e057287 */ /* 0x000fe4000f000000 */
[----:B------:R-:W-:Y:S02]  /*4a70*/  UIMAD UR8, UR45, UR7, URZ ;  /* 0x000000072d0872a4 */ /* 0x000fe4000f8e02ff */
[----:B------:R-:W-:Y:S03]  /*4a80*/  UISETP.GE.AND UP0, UPT, UR6, UR4, UPT ;  /* 0x000000040600728c */ /* 0x000fe6000bf06270 */
[----:B------:R-:W-:Y:S01]  /*4a90*/  UMOV UR4, UR11 ;  /* 0x0000000b00047c82 */ /* 0x000fe20008000000 */
[----:B------:R-:W-:Y:S02]  /*4aa0*/  UISETP.GE.OR UP0, UPT, UR5, UR8, UP0 ;  /* 0x000000080500728c */ /* 0x000fe40008706670 */
[----:B------:R-:W-:Y:S02]  /*4ab0*/  USHF.R.U32.HI UR4, URZ, UR23, UR4 ;  /* 0x00000017ff047299 */ /* 0x000fe40008011604 */
[----:B------:R-:W-:Y:S02]  /*4ac0*/  UIMAD.WIDE.U32 UR8, UR5, UR22, URZ ;  /* 0x00000016050872a5 */ /* 0x000fe4000f8e00ff */
[----:B------:R-:W-:Y:S04]  /*4ad0*/  USEL UR10, UR6, UR4, !UP4 ;  /* 0x00000004060a7287 */ /* 0x000fe8000e000000 */
[----:B------:R-:W-:Y:S01]  /*4ae0*/  UIADD3 UR11, UPT, UPT, -UR10, URZ, URZ ;  /* 0x000000ff0a0b7290 */ /* 0x000fe2000fffe1ff */
[----:B------:R-:W-:Y:S02]  /*4af0*/  @!UP0 UMOV UR4, UR9 ;  /* 0x0000000900048c82 */ /* 0x000fe40008000000 */
[----:B------:R-:W-:Y:S02]  /*4b00*/  @!UP0 USHF.R.U32.HI UR4, URZ, UR23, UR4 ;  /* 0x00000017ff048299 */ /* 0x000fe40008011604 */
[----:B------:R-:W-:Y:S02]  /*4b10*/  UIMAD UR8, UR45, UR11, UR6 ;  /* 0x0000000b2d0872a4 */ /* 0x000fe4000f8e0206 */
[----:B------:R-:W-:Y:S04]  /*4b20*/  @!UP0 USEL UR4, UR5, UR4, !UP4 ;  /* 0x0000000405048287 */ /* 0x000fe8000e000000 */
[----:B------:R-:W-:Y:S02]  /*4b30*/  @!UP0 UIMAD UR7, UR7, UR8, UR4 ;  /* 0x00000008070782a4 */ /* 0x000fe4000f8e0204 */
[----:B------:R-:W-:Y:S02]  /*4b40*/  @!UP0 UIADD3 UR9, UPT, UPT, UR10, -UR4, URZ ;  /* 0x800000040a098290 */ /* 0x000fe4000fffe0ff */
[----:B------:R-:W-:Y:S02]  /*4b50*/  UIADD3 UR8, UPT, UPT, -UR6, URZ, URZ ;  /* 0x000000ff06087290 */ /* 0x000fe4000fffe1ff */
[----:B------:R-:W-:Y:S02]  /*4b60*/  UIADD3 UR4, UPT, UPT, -UR5, URZ, URZ ;  /* 0x000000ff05047290 */ /* 0x000fe4000fffe1ff */
[----:B------:R-:W-:Y:S03]  /*4b70*/  @!UP0 UIMAD UR6, UR9, UR45, UR5 ;  /* 0x0000002d090682a4 */ /* 0x000fe6000f8e0205 */
[----:B------:R-:W-:Y:S01]  /*4b80*/  @!UP0 UMOV UR5, UR7 ;  /* 0x0000000700058c82 */ /* 0x000fe20008000000 */
[----:B------:R-:W-:Y:S02]  /*4b90*/  UIMAD UR7, UR15, UR4, UR14 ;  /* 0x000000040f0772a4 */ /* 0x000fe4000f8e020e */
[----:B------:R-:W-:Y:S02]  /*4ba0*/  UIMAD UR4, UR50, UR8, UR13 ;  /* 0x00000008320472a4 */ /* 0x000fe4000f8e020d */
[----:B------:R-:W-:Y:S02]  /*4bb0*/  UIMAD UR14, UR5, UR15, UR7 ;  /* 0x0000000f050e72a4 */ /* 0x000fe4000f8e0207 */
[----:B------:R-:W-:Y:S11]  /*4bc0*/  UIMAD UR13, UR6, UR50, UR4 ;  /* 0x00000032060d72a4 */ /* 0x000ff6000f8e0204 */
[----:B------:R-:W-:Y:S01]  /*4bd0*/  @!UPT UIADD3 URZ, UPT, UPT, URZ, URZ, URZ ;  /* 0x000000fffffff290 */ /* 0x000fe2000fffe0ff */
.L_x_87:
[----:B------:R-:W3:Y:S01]  /*4be0*/  @!UP3 LDCU.128 UR8, c[0x0][0xb10] ;  /* 0x00016200ff08b7ac */ /* 0x000ee20008000c00 */
[----:B------:R-:W-:Y:S01]  /*4bf0*/  IMAD.MOV.U32 R10, RZ, RZ, 0x1 ;  /* 0x00000001ff0a7424 */ /* 0x000fe200078e00ff */
[C---:B----4-:R-:W-:Y:S02]  /*4c00*/  ISETP.NE.U32.AND P1, PT, R4.reuse, RZ, PT ;  /* 0x000000ff0400720c */ /* 0x050fe40003f25070 */
[----:B------:R-:W-:Y:S02]  /*4c10*/  ISETP.NE.U32.AND P0, PT, R4, RZ, PT ;  /* 0x000000ff0400720c */ /* 0x000fe40003f05070 */
[C---:B------:R-:W-:Y:S01]  /*4c20*/  ISETP.NE.AND.EX P1, PT, R5.reuse, RZ, PT, P1 ;  /* 0x000000ff0500720c */ /* 0x040fe20003f25310 */
[----:B------:R-:W4:Y:S01]  /*4c30*/  @!UP3 LDCU UR5, c[0x0][0xb0c] ;  /* 0x00016180ff05b7ac */ /* 0x000f220008000800 */
[----:B------:R-:W-:Y:S02]  /*4c40*/  ISETP.NE.AND.EX P0, PT, R5, RZ, PT, P0 ;  /* 0x000000ff0500720c */ /* 0x000fe40003f05300 */
[----:B------:R-:W-:Y:S01]  /*4c50*/  SHF.L.U32 R10, R10, 0x1f, RZ ;  /* 0x0000001f0a0a7819 */ /* 0x000fe200000006ff */
[----:B------:R-:W-:Y:S02]  /*4c60*/  USHF.L.U32 UR43, UR16, 0x7, URZ ;  /* 0x00000007102b7899 */ /* 0x000fe400080006ff */
[----:B------:R-:W-:Y:S02]  /*4c70*/  USHF.L.U32 UR42, UR20, 0x8, URZ ;  /* 0x00000008142a7899 */ /* 0x000fe400080006ff */
[----:B---3--:R-:W-:Y:S07]  /*4c80*/  UIMAD.WIDE.U32 UR6, UR14, UR8, URZ ;  /* 0x000000080e0672a5 */ /* 0x008fee000f8e00ff */
[----:B------:R-:W-:Y:S01]  /*4c90*/  @!UP3 UMOV UR4, UR7 ;  /* 0x000000070004bc82 */ /* 0x000fe20008000000 */
[----:B----4-:R-:W-:Y:S02]  /*4ca0*/  @!UP3 UISETP.NE.AND UP0, UPT, UR5, 0x1, UPT ;  /* 0x000000010500b88c */ /* 0x010fe4000bf05270 */
[----:B------:R-:W-:Y:S02]  /*4cb0*/  @!UP3 USHF.R.U32.HI UR4, URZ, UR9, UR4 ;  /* 0x00000009ff04b299 */ /* 0x000fe40008011604 */
[----:B------:R-:W-:Y:S02]  /*4cc0*/  UIMAD.WIDE.U32 UR6, UR13, UR11, URZ ;  /* 0x0000000b0d0672a5 */ /* 0x000fe4000f8e00ff */
[----:B------:R-:W-:Y:S02]  /*4cd0*/  @!UP3 USEL UR8, UR14, UR4, !UP0 ;  /* 0x000000040e08b287 */ /* 0x000fe4000c000000 */
[----:B------:R-:W-:Y:S03]  /*4ce0*/  @!UP3 UISETP.NE.AND UP0, UPT, UR10, 0x1, UPT ;  /* 0x000000010a00b88c */ /* 0x000fe6000bf05270 */
[----:B------:R-:W-:Y:S02]  /*4cf0*/  @!UP3 UMOV UR6, UR7 ;  /* 0x000000070006bc82 */ /* 0x000fe40008000000 */
[----:B------:R-:W3:Y:S02]  /*4d00*/  @!UP3 LDCU UR4, c[0x0][0xb20] ;  /* 0x00016400ff04b7ac */ /* 0x000ee40008000800 */
[----:B---3--:R-:W-:Y:S04]  /*4d10*/  @!UP3 USHF.R.U32.HI UR6, URZ, UR4, UR6 ;  /* 0x00000004ff06b299 */ /* 0x008fe80008011606 */
[----:B------:R-:W-:Y:S04]  /*4d20*/  @!UP3 USEL UR6, UR13, UR6, !UP0 ;  /* 0x000000060d06b287 */ /* 0x000fe8000c000000 */
[----:B------:R-:W-:Y:S02]  /*4d30*/  @!UP3 UIADD3 UR4, UPT, UPT, -UR8, UR6, URZ ;  /* 0x000000060804b290 */ /* 0x000fe4000fffe1ff */
[----:B------:R-:W-:Y:S02]  /*4d40*/  @!UP3 UIADD3 UR6, UPT, UPT, UR8, -UR6, URZ ;  /* 0x800000060806b290 */ /* 0x000fe4000fffe0ff */
[----:B------:R-:W-:Y:S02]  /*4d50*/  @!UP3 UIMAD UR14, UR4, UR5, UR14 ;  /* 0x00000005040eb2a4 */ /* 0x000fe4000f8e020e */
[----:B------:R-:W-:Y:S01]  /*4d60*/  @!UP3 UIMAD UR13, UR6, UR10, UR13 ;  /* 0x0000000a060db2a4 */ /* 0x000fe2000f8e020d */
[----:B------:R-:W-:Y:S11]  /*4d70*/  BRA.U UP1, `(.L_x_88) ;  /* 0x0000000101107547 */ /* 0x000ff6000b800000 */
[----:B--2---:R-:W-:Y:S04]  /*4d80*/  MOV R0, UR46 ;  /* 0x0000002e00007c02 */ /* 0x004fe80008000f00 */
[----:B------:R-:W-:Y:S04]  /*4d90*/  SHF.L.U32 R9, R0, 0x1f, RZ ;  /* 0x0000001f00097819 */ /* 0x000fe800000006ff */
[----:B------:R-:W2:Y:S02]  /*4da0*/  SYNCS.PHASECHK.TRANS64.TRYWAIT P2, [UR21+0x68], R9 ;  /* 0x00006809ff0075a7 */ /* 0x000ea40008041115 */
[----:B--2---:R-:W-:Y:S05]  /*4db0*/  @!P2 BRA `(.L_x_89) ;  /* 0x0000009c0034a947 */ /* 0x004fea0003800000 */
.L_x_88:
[----:B------:R-:W-:Y:S05]  /*4dc0*/  @!P1 BRA `(.L_x_90) ;  /* 0x0000000000309947 */ /* 0x000fea0003800000 */
[----:B------:R-:W-:Y:S01]  /*4dd0*/  ISETP.NE.U32.AND P1, PT, R2, RZ, PT ;  /* 0x000000ff0200720c */ /* 0x000fe20003f25070 */
[----:B------:R-:W3:Y:S01]  /*4de0*/  LDCU.64 UR4, c[0x0][0x358] ;  /* 0x00006b00ff0477ac */ /* 0x000ee20008000a00 */
[----:B------:R-:W-:Y:S02]  /*4df0*/  IMAD.MOV.U32 R90, RZ, RZ, 0x1 ;  /* 0x00000001ff5a7424 */ /* 0x000fe400078e00ff */
[----:B------:R-:W-:Y:S11]  /*4e00*/  ISETP.NE.AND.EX P1, PT, R3, RZ, PT, P1 ;  /* 0x000000ff0300720c */ /* 0x000ff60003f25310 */
[----:B------:R-:W-:Y:S02]  /*4e10*/  @!UPT UIADD3 URZ, UPT, UPT, URZ, URZ, URZ ;  /* 0x000000fffffff290 */ /* 0x000fe4000fffe0ff */
[----:B--2---:R-:W2:Y:S01]  /*4e20*/  @P1 LDC.64 R8, c[0x0][0x888] ;  /* 0x00022200ff081b82 */ /* 0x004ea20000000a00 */
[----:B------:R-:W-:Y:S04]  /*4e30*/  @P1 IMAD R0, R4, UR36, RZ ;  /* 0x0000002404001c24 */ /* 0x000fe8000f8e02ff */
[----:B--2---:R-:W-:Y:S04]  /*4e40*/  @P1 IMAD.WIDE R8, R0, 0x4, R8 ;  /* 0x0000000400081825 */ /* 0x004fe800078e0208 */
[----:B------:R-:W-:Y:S01]  /*4e50*/  HFMA2 R0, -RZ, RZ, 0, 5.9604644775390625e-08 ;  /* 0x00000001ff007431 */ /* 0x000fe200000001ff */
[----:B---3-5:R3:W5:Y:S04]  /*4e60*/  @P1 LDG.E R45, desc[UR4][R8.64] ;  /* 0x00000004082d1981 */ /* 0x028768000c1e1900 */
[----:B------:R-:W-:Y:S01]  /*4e70*/  @!P1 PRMT R90, R0, 0x7610, R90 ;  /* 0x00007610005a9816 */ /* 0x000fe2000000005a */
[----:B---3--:R-:W4:Y:S06]  /*4e80*/  @!P1 LDC R45, c[0x0][0x880] ;  /* 0x00022000ff2d9b82 */ /* 0x008f2c0000000800 */
.L_x_90:
[----:B----45:R-:W-:Y:S01]  /*4e90*/  @!P0 FSETP.EQ.AND P1, PT, R45, RZ, PT ;  /* 0x000000ff2d00820b */ /* 0x030fe20003f22000 */
[----:B------:R-:W-:Y:S01]  /*4ea0*/  @!UPT UIADD3 URZ, UPT, UPT, URZ, URZ, URZ ;  /* 0x000000fffffff290 */ /* 0x000fe2000fffe0ff */
[----:B------:R-:W-:Y:S11]  /*4eb0*/  @!P0 BRA `(.L_x_91) ;  /* 0x0000000000188947 */ /* 0x000ff60003800000 */
[----:B------:R-:W-:Y:S02]  /*4ec0*/  LOP3.LUT P0, RZ, R90, 0xff, RZ, 0xc0, !PT ;  /* 0x000000ff5aff7812 */ /* 0x000fe4000780c0ff */
[----:B------:R-:W-:Y:S04]  /*4ed0*/  ISETP.NE.U32.AND P1, PT, R2, RZ, PT ;  /* 0x000000ff0200720c */ /* 0x000fe80003f25070 */
[----:B------:R-:W-:Y:S04]  /*4ee0*/  ISETP.NE.AND.EX P1, PT, R3, RZ, PT, P1 ;  /* 0x000000ff0300720c */ /* 0x000fe80003f25310 */
[----:B------:R-:W-:Y:S03]  /*4ef0*/  PLOP3.LUT P1, PT, P1, PT, PT, 0x8, 0x80 ;  /* 0x000000000080781c */ /* 0x000fe60000f2e170 */
[----:B------:R-:W-:Y:S11]  /*4f00*/  @P0 FSETP.EQ.AND P1, PT, R45, RZ, PT ;  /* 0x000000ff2d00020b */ /* 0x000ff60003f22000 */
[----:B------:R-:W-:Y:S02]  /*4f10*/  @!UPT UIADD3 URZ, UPT, UPT, URZ, URZ, URZ ;  /* 0x000000fffffff290 */ /* 0x000fe4000fffe0ff */
.L_x_91:
[----:B------:R-:W3:Y:S01]  /*4f20*/  SYNCS.PHASECHK.TRANS64.TRYWAIT P2, [UR21+0x40], R10 ;  /* 0x0000400aff0075a7 */ /* 0x000ee20008041115 */
[----:B------:R-:W-:Y:S04]  /*4f30*/  ELECT P0, URZ, PT ;  /* 0x0000000000ff782f */ /* 0x000fe80003800000 */
[----:B------:R-:W-:Y:S11]  /*4f40*/  PLOP3.LUT P1, PT, P1, P0, PT, 0xf2, 0x2f ;  /* 0x00000000002f781c */ /* 0x000ff60000f21e72 */
[----:B------:R-:W-:Y:S02]  /*4f50*/  @!UPT UIADD3 URZ, UPT, UPT, URZ, URZ, URZ ;  /* 0x000000fffffff290 */ /* 0x000fe4000fffe0ff */
[----:B------:R-:W-:Y:S05]  /*4f60*/  @!P1 IADD3 R6, P0, PT, R16, 0x580, RZ ;  /* 0x0000058010069810 */ /* 0x000fea0007f1e0ff */
[----:B--2---:R-:W-:Y:S01]  /*4f70*/  @!P1 IMAD.X R0, RZ, RZ, R17, P0 ;  /* 0x000000ffff009224 */ /* 0x004fe200000e0611 */
[----:B---3--:R-:W-:Y:S07]  /*4f80*/  @!P2 BRA `(.L_x_92) ;  /* 0x0000009800d8a947 */ /* 0x008fee0003800000 */
.L_x_210:
[----:B------:R-:W-:Y:S01]  /*4f90*/  @!P1 R2UR UR5, R6 ;  /* 0x00000000060592ca */ /* 0x000fe200000e0000 */
[----:B------:R-:W-:Y:S01]  /*4fa0*/  VOTEU.ALL UP0, P1 ;  /* 0x0000000000ff7886 */ /* 0x000fe20000800000 */
[----:B------:R-:W-:Y:S01]  /*4fb0*/  @!P1 R2UR UR4, R0 ;  /* 0x00000000000492ca */ /* 0x000fe200000e0000 */
[----:B------:R-:W-:Y:S01]  /*4fc0*/  @!P1 IMAD.MOV.U32 R0, RZ, RZ, 0x4000 ;  /* 0x00004000ff009424 */ /* 0x000fe200078e00ff */
[----:B------:R-:W-:Y:S01]  /*4fd0*/  UMOV UR8, 0x0 ;  /* 0x0000000000087882 */ /* 0x000fe20000000000 */
[----:B------:R-:W-:Y:S01]  /*4fe0*/  UMOV UR9, 0x10000000 ;  /* 0x1000000000097882 */ /* 0x000fe20000000000 */
[----:B------:R-:W-:Y:S01]  /*4ff0*/  @!UP0 UIADD3 UR40, UPT, UPT, UR21, 0x400, URZ ;  /* 0x0000040015288890 */ /* 0x000fe2000fffe0ff */
[----:B------:R-:W-:Y:S01]  /*5000*/  @!P1 IADD3 R6, P0, PT, R16, 0x580, RZ ;  /* 0x0000058010069810 */ /* 0x000fe20007f1e0ff */
[----:B------:R-:W-:Y:S01]  /*5010*/  VOTEU.ALL UP0, P1 ;  /* 0x0000000000ff7886 */ /* 0x000fe20000800000 */
[----:B------:R-:W-:Y:S01]  /*5020*/  UMOV UR44, UR36 ;  /* 0x00000024002c7c82 */ /* 0x000fe20008000000 */
[----:B------:R-:W-:Y:S03]  /*5030*/  UPRMT UR6, UR52, 0x654, UR41 ;  /* 0x0000065434067896 */ /* 0x000fe60008000029 */
[----:B------:R-:W-:Y:S02]  /*5040*/  IMAD.U32 R8, RZ, RZ, UR5 ;  /* 0x00000005ff087e24 */ /* 0x000fe4000f8e00ff */
[----:B--2---:R-:W-:Y:S03]  /*5050*/  IMAD.U32 R9, RZ, RZ, UR4 ;  /* 0x00000004ff097e24 */ /* 0x004fe6000f8e00ff */
[----:B------:R-:W-:Y:S02]  /*5060*/  @!P1 R2UR UR4, R8 ;  /* 0x00000000080492ca */ /* 0x000fe400000e0000 */
[----:B------:R-:W-:Y:S11]  /*5070*/  @!P1 R2UR UR5, R9 ;  /* 0x00000000090592ca */ /* 0x000ff600000e0000 */
[----:B------:R-:W-:Y:S02]  /*5080*/  @!UPT UIADD3 URZ, UPT, UPT, URZ, URZ, URZ ;  /* 0x000000fffffff290 */ /* 0x000fe4000fffe0ff */
[----:B------:R2:W-:Y:S01]  /*5090*/  @!UP0 UTMALDG.3D [UR40], [UR4], desc[UR8] ;  /* 0x00000828040085b4 */ /* 0x0005e20008011000 */
[----:B------:R3:W-:Y:S01]  /*50a0*/  @!P1 SYNCS.ARRIVE.TRANS64.RED.A0TR RZ, [UR21+0x20], R0 ;  /* 0x00002000ffff99a7 */ /* 0x0007e20008300415 */
[----:B------:R-:W-:Y:S01]  /*50b0*/  SYNCS.ARRIVE.TRANS64.RED.A1T0 RZ, [UR6], RZ ;  /* 0x000000ffffff79a7 */ /* 0x000fe20008100406 */
[----:B---3--:R-:W-:Y:S01]  /*50c0*/  @!P1 IMAD.X R0, RZ, RZ, R17, P0 ;  /* 0x000000ffff009224 */ /* 0x008fe200000e0611 */
[----:B------:R-:W3:Y:S02]  /*50d0*/  SYNCS.PHASECHK.TRANS64.TRYWAIT P2, [UR21+0x48], R10 ;  /* 0x0000480aff0075a7 */ /* 0x000ee40008041115 */
[----:B--23--:R-:W-:Y:S05]  /*50e0*/  @!P2 BRA `(.L_x_93) ;  /* 0x000000980098a947 */ /* 0x00cfea0003800000 */
.L_x_212:
        /* <DEDUP_REMOVED lines=8> */
[----:B------:R-:W-:Y:S01]  /*5170*/  @!UP0 UIADD3 UR32, UPT, UPT, UR21, 0x4400, URZ ;  /* 0x0000440015208890 */ /* 0x000fe2000fffe0ff */
[----:B------:R-:W-:Y:S01]  /*5180*/  VOTEU.ALL UP0, P1 ;  /* 0x0000000000ff7886 */ /* 0x000fe20000800000 */
[----:B------:R-:W-:Y:S01]  /*5190*/  UMOV UR35, UR43 ;  /* 0x0000002b00237c82 */ /* 0x000fe20008000000 */
[----:B------:R-:W-:Y:S02]  /*51a0*/  UPRMT UR7, UR52, 0x654, UR33 ;  /* 0x0000065434077896 */ /* 0x000fe40008000021 */
        /* <DEDUP_REMOVED lines=11> */
.L_x_214:
        /* <DEDUP_REMOVED lines=11> */
[----:B------:R-:W-:Y:S02]  /*5310*/  UMOV UR28, UR36 ;  /* 0x00000024001c7c82 */ /* 0x000fe40008000000 */
[----:B------:R-:W-:Y:S01]  /*5320*/  IMAD.U32 R8, RZ, RZ, UR5 ;  /* 0x00000005ff087e24 */ /* 0x000fe2000f8e00ff */
[----:B------:R-:W-:Y:S01]  /*5330*/  UPRMT UR29, UR52, 0x654, UR25 ;  /* 0x00000654341d7896 */ /* 0x000fe20008000019 */
        /* <DEDUP_REMOVED lines=10> */
.L_x_216:
[----:B------:R-:W-:Y:S01]  /*53e0*/  @!P1 R2UR UR5, R6 ;  /* 0x00000000060592ca */ /* 0x000fe200000e0000 */
[----:B------:R-:W-:Y:S01]  /*53f0*/  VOTEU.ALL UP0, P1 ;  /* 0x0000000000ff7886 */ /* 0x000fe20000800000 */
[----:B------:R-:W-:Y:S01]  /*5400*/  @!P1 R2UR UR4, R0 ;  /* 0x00000000000492ca */ /* 0x000fe200000e0000 */
[----:B------:R-:W-:Y:S01]  /*5410*/  @!P1 IMAD.MOV.U32 R0, RZ, RZ, 0x4000 ;  /* 0x00004000ff009424 */ /* 0x000fe200078e00ff */
[----:B------:R-:W-:Y:S01]  /*5420*/  UMOV UR8, 0x0 ;  /* 0x0000000000087882 */ /* 0x000fe20000000000 */
[----:B------:R-:W-:Y:S01]  /*5430*/  UMOV UR9, 0x10000000 ;  /* 0x1000000000097882 */ /* 0x000fe20000000000 */
[----:B------:R-:W-:Y:S01]  /*5440*/  @!UP0 UIADD3 UR18, UPT, UPT, UR42, 0x60, URZ ;  /* 0x000000602a128890 */ /* 0x000fe2000fffe0ff */
[----:B--2---:R-:W-:Y:S01]  /*5450*/  SHF.L.U32 R9, RZ, 0x1f, RZ ;  /* 0x0000001fff097819 */ /* 0x004fe200000006ff */
[----:B------:R-:W-:Y:S01]  /*5460*/  @!UP0 UIADD3 UR16, UPT, UPT, UR21, 0xc400, URZ ;  /* 0x0000c40015108890 */ /* 0x000fe2000fffe0ff */
[----:B------:R-:W-:Y:S01]  /*5470*/  @!P1 IADD3 R8, P0, PT, R16, 0x580, RZ ;  /* 0x0000058010089810 */ /* 0x000fe20007f1e0ff */
[----:B------:R-:W-:Y:S01]  /*5480*/  VOTEU.ALL UP0, P1 ;  /* 0x0000000000ff7886 */ /* 0x000fe20000800000 */
[----:B------:R-:W-:Y:S01]  /*5490*/  UMOV UR19, UR43 ;  /* 0x0000002b00137c82 */ /* 0x000fe20008000000 */
[----:B------:R-:W-:Y:S01]  /*54a0*/  UMOV UR20, UR36 ;  /* 0x0000002400147c82 */ /* 0x000fe20008000000 */
[----:B------:R-:W-:Y:S01]  /*54b0*/  IMAD.U32 R18, RZ, RZ, UR5 ;  /* 0x00000005ff127e24 */ /* 0x000fe2000f8e00ff */
[----:B------:R-:W-:Y:S01]  /*54c0*/  UPRMT UR24, UR52, 0x654, UR17 ;  /* 0x0000065434187896 */ /* 0x000fe20008000011 */
[----:B------:R-:W-:Y:S02]  /*54d0*/  IMAD.U32 R19, RZ, RZ, UR4 ;  /* 0x00000004ff137e24 */ /* 0x000fe4000f8e00ff */
[----:B------:R-:W-:Y:S01]  /*54e0*/  @!P1 IMAD.X R6, RZ, RZ, R17, P0 ;  /* 0x000000ffff069224 */ /* 0x000fe200000e0611 */
[----:B------:R-:W-:Y:S02]  /*54f0*/  @!P1 R2UR UR4, R18 ;  /* 0x00000000120492ca */ /* 0x000fe400000e0000 */
[----:B------:R-:W-:Y:S11]  /*5500*/  @!P1 R2UR UR5, R19 ;  /* 0x00000000130592ca */ /* 0x000ff600000e0000 */
[----:B------:R-:W-:Y:S02]  /*5510*/  @!UPT UIADD3 URZ, UPT, UPT, URZ, URZ, URZ ;  /* 0x000000fffffff290 */ /* 0x000fe4000fffe0ff */
[----:B------:R2:W-:Y:S01]  /*5520*/  @!UP0 UTMALDG.3D [UR16], [UR4], desc[UR8] ;  /* 0x00000810040085b4 */ /* 0x0005e20008011000 */
[----:B------:R2:W-:Y:S01]  /*5530*/  @!P1 SYNCS.ARRIVE.TRANS64.RED.A0TR RZ, [UR21+0x38], R0 ;  /* 0x00003800ffff99a7 */ /* 0x0005e20008300415 */
[----:B------:R-:W-:Y:S01]  /*5540*/  SYNCS.ARRIVE.TRANS64.RED.A1T0 RZ, [UR24], RZ ;  /* 0x000000ffffff79a7 */ /* 0x000fe20008100418 */
[----:B------:R-:W3:Y:S02]  /*5550*/  SYNCS.PHASECHK.TRANS64.TRYWAIT P2, [UR21+0x40], R9 ;  /* 0x00004009ff0075a7 */ /* 0x000ee40008041115 */
[----:B--23--:R-:W-:Y:S05]  /*5560*/  @!P2 BRA `(.L_x_96) ;  /* 0x0000009400c0a947 */ /* 0x00cfea0003800000 */
.L_x_218:
[----:B------:R-:W-:Y:S01]  /*5570*/  @!P1 R2UR UR5, R8 ;  /* 0x00000000080592ca */ /* 0x000fe200000e0000 */
[----:B------:R-:W-:Y:S01]  /*5580*/  VOTEU.ALL UP0, P1 ;  /* 0x0000000000ff7886 */ /* 0x000fe20000800000 */
[----:B------:R-:W-:Y:S01]  /*5590*/  @!P1 R2UR UR4, R6 ;  /* 0x00000000060492ca */ /* 0x000fe200000e0000 */
[----:B--2---:R-:W-:Y:S01]  /*55a0*/  @!P1 IMAD.MOV.U32 R0, RZ, RZ, 0x4000 ;  /* 0x00004000ff009424 */ /* 0x004fe200078e00ff */
        /* <DEDUP_REMOVED lines=9> */
[----:B------:R-:W-:Y:S01]  /*5640*/  UMOV UR12, UR36 ;  /* 0x00000024000c7c82 */ /* 0x000fe20008000000 */
        /* <DEDUP_REMOVED lines=10> */
.L_x_220:
        /* <DEDUP_REMOVED lines=24> */
.L_x_222:
[----:B------:R-:W-:Y:S01]  /*5870*/  @!P1 R2UR UR5, R8 ;  /* 0x00000000080592ca */ /* 0x000fe200000e0000 */
[----:B------:R-:W-:Y:S01]  /*5880*/  VOTEU.ALL UP0, P1 ;  /* 0x0000000000ff7886 */ /* 0x000fe20000800000 */
[----:B------:R-:W-:Y:S01]  /*5890*/  @!P1 R2UR UR4, R6 ;  /* 0x00000000060492ca */ /* 0x000fe200000e0000 */
[----:B--2---:R-:W-:Y:S01]  /*58a0*/  @!P1 IMAD.MOV.U32 R0, RZ, RZ, 0x4000 ;  /* 0x00004000ff009424 */ /* 0x004fe200078e00ff */
[----:B------:R-:W-:Y:S01]  /*58b0*/  UMOV UR6, 0x0 ;  /* 0x0000000000067882 */ /* 0x000fe20000000000 */
[----:B------:R-:W-:Y:S01]  /*58c0*/  UMOV UR7, 0x10000000 ;  /* 0x1000000000077882 */ /* 0x000fe20000000000 */
[----:B------:R-:W-:Y:S01]  /*58d0*/  @!UP0 UIADD3 UR10, UPT, UPT, UR42, 0xc0, URZ ;  /* 0x000000c02a0a8890 */ /* 0x000fe2000fffe0ff */
[----:B------:R-:W-:Y:S01]  /*58e0*/  VIADD R14, R14, 0x1 ;  /* 0x000000010e0e7836 */ /* 0x000fe20000000000 */
[----:B------:R-:W-:Y:S01]  /*58f0*/  @!UP0 UIADD3 UR8, UPT, UPT, UR21, 0x8400, URZ ;  /* 0x0000840015088890 */ /* 0x000fe2000fffe0ff */
[----:B------:R-:W-:Y:S01]  /*5900*/  VOTEU.ALL UP0, P1 ;  /* 0x0000000000ff7886 */ /* 0x000fe20000800000 */
[----:B------:R-:W-:Y:S01]  /*5910*/  UMOV UR9, UR25 ;  /* 0x0000001900097c82 */ /* 0x000fe20008000000 */
[----:B------:R-:W-:Y:S02]  /*5920*/  UMOV UR11, UR43 ;  /* 0x0000002b000b7c82 */ /* 0x000fe40008000000 */
[----:B------:R-:W-:Y:S01]  /*5930*/  IMAD.U32 R18, RZ, RZ, UR5 ;  /* 0x00000005ff127e24 */ /* 0x000fe2000f8e00ff */
[----:B------:R-:W-:Y:S01]  /*5940*/  UMOV UR12, UR36 ;  /* 0x00000024000c7c82 */ /* 0x000fe20008000000 */
[----:B------:R-:W-:Y:S03]  /*5950*/  IMAD.U32 R19, RZ, RZ, UR4 ;  /* 0x00000004ff137e24 */ /* 0x000fe6000f8e00ff */
        /* <DEDUP_REMOVED lines=8> */
.L_x_224:
[----:B------:R-:W-:Y:S01]  /*59e0*/  @!P1 IADD3 R6, P0, PT, R16, 0x580, RZ ;  /* 0x0000058010069810 */ /* 0x000fe20007f1e0ff */
[----:B------:R-:W-:Y:S01]  /*59f0*/  VOTEU.ALL UP0, P1 ;  /* 0x0000000000ff7886 */ /* 0x000fe20000800000 */
[----:B------:R-:W-:Y:S01]  /*5a00*/  UMOV UR6, 0x0 ;  /* 0x0000000000067882 */ /* 0x000fe20000000000 */
[----:B------:R-:W-:Y:S01]  /*5a10*/  UMOV UR7, 0x10000000 ;  /* 0x1000000000077882 */ /* 0x000fe20000000000 */
[----:B------:R-:W-:Y:S01]  /*5a20*/  @!P1 R2UR UR5, R6 ;  /* 0x00000000060592ca */ /* 0x000fe200000e0000 */
[----:B--2---:R-:W-:Y:S01]  /*5a30*/  @!P1 IMAD.X R0, RZ, RZ, R17, P0 ;  /* 0x000000ffff009224 */ /* 0x004fe200000e0611 */
[----:B------:R-:W-:Y:S01]  /*5a40*/  @!UP0 UIADD3 UR10, UPT, UPT, UR42, 0xe0, URZ ;  /* 0x000000e02a0a8890 */ /* 0x000fe2000fffe0ff */
[----:B------:R-:W-:Y:S01]  /*5a50*/  R2UR UR18, R92 ;  /* 0x000000005c1272ca */ /* 0x000fe200000e0000 */
[----:B------:R-:W-:Y:S01]  /*5a60*/  @!UP0 UIADD3 UR8, UPT, UPT, UR21, 0xc400, URZ ;  /* 0x0000c40015088890 */ /* 0x000fe2000fffe0ff */
[----:B------:R-:W-:Y:S01]  /*5a70*/  R2UR UR16, R93 ;  /* 0x000000005d1072ca */ /* 0x000fe200000e0000 */
[----:B------:R-:W-:Y:S01]  /*5a80*/  VOTEU.ALL UP0, P1 ;  /* 0x0000000000ff7886 */ /* 0x000fe20000800000 */
[----:B------:R-:W-:Y:S01]  /*5a90*/  @!P1 R2UR UR4, R0 ;  /* 0x00000000000492ca */ /* 0x000fe200000e0000 */
[----:B------:R-:W-:Y:S01]  /*5aa0*/  UMOV UR9, UR17 ;  /* 0x0000001100097c82 */ /* 0x000fe20008000000 */
[----:B------:R-:W-:Y:S01]  /*5ab0*/  UMOV UR11, UR43 ;  /* 0x0000002b000b7c82 */ /* 0x000fe20008000000 */
[----:B------:R-:W-:Y:S01]  /*5ac0*/  UMOV UR12, UR36 ;  /* 0x00000024000c7c82 */ /* 0x000fe20008000000 */
[C---:B------:R-:W-:Y:S01]  /*5ad0*/  ISETP.NE.AND P0, PT, R14.reuse, 0x2, PT ;  /* 0x000000020e00780c */ /* 0x040fe20003f05270 */
[----:B------:R-:W-:Y:S01]  /*5ae0*/  UPLOP3.LUT UP1, UPT, UPT, UPT, UPT, 0x80, 0x8 ;  /* 0x000000000008789c */ /* 0x000fe20003f2f070 */
[----:B------:R-:W-:Y:S01]  /*5af0*/  IMAD.U32 R8, RZ, RZ, UR5 ;  /* 0x00000005ff087e24 */ /* 0x000fe2000f8e00ff */
[----:B------:R-:W-:Y:S01]  /*5b00*/  UMOV UR36, UR30 ;  /* 0x0000001e00247c82 */ /* 0x000fe20008000000 */
[----:B------:R-:W-:Y:S01]  /*5b10*/  SEL R0, RZ, 0x1, P0 ;  /* 0x00000001ff007807 */ /* 0x000fe20000000000 */
[----:B------:R-:W-:Y:S01]  /*5b20*/  UIADD3 UR20, UPT, UPT, UR13, UR18, URZ ;  /* 0x000000120d147290 */ /* 0x000fe2000fffe0ff */
[----:B------:R-:W-:Y:S01]  /*5b30*/  SEL R14, R14, RZ, P0 ;  /* 0x000000ff0e0e7207 */ /* 0x000fe20000000000 */
[----:B------:R-:W-:Y:S01]  /*5b40*/  UIADD3 UR16, UPT, UPT, UR14, UR16, URZ ;  /* 0x000000100e107290 */ /* 0x000fe2000fffe0ff */
[----:B------:R-:W-:Y:S01]  /*5b50*/  LOP3.LUT R13, R13, R0, RZ, 0x3c, !PT ;  /* 0x000000000d0d7212 */ /* 0x000fe200078e3cff */
[----:B------:R-:W-:Y:S01]  /*5b60*/  IMAD.U32 R9, RZ, RZ, UR4 ;  /* 0x00000004ff097e24 */ /* 0x000fe2000f8e00ff */
[----:B------:R-:W-:Y:S04]  /*5b70*/  @!P1 R2UR UR4, R8 ;  /* 0x00000000080492ca */ /* 0x000fe800000e0000 */
[----:B------:R-:W-:Y:S11]  /*5b80*/  @!P1 R2UR UR5, R9 ;  /* 0x00000000090592ca */ /* 0x000ff600000e0000 */
[----:B------:R-:W-:Y:S02]  /*5b90*/  @!UPT UIADD3 URZ, UPT, UPT, URZ, URZ, URZ ;  /* 0x000000fffffff290 */ /* 0x000fe4000fffe0ff */
[----:B------:R2:W-:Y:S01]  /*5ba0*/  @!UP0 UTMALDG.3D [UR8], [UR4], desc[UR6] ;  /* 0x00000608040085b4 */ /* 0x0005e20008011000 */
[----:B------:R2:W-:Y:S01]  /*5bb0*/  @!P1 SYNCS.ARRIVE.TRANS64.RED.A0TR RZ, [UR21+0x38], R7 ;  /* 0x00003807ffff99a7 */ /* 0x0005e20008300415 */
[----:B------:R-:W-:Y:S01]  /*5bc0*/  SYNCS.ARRIVE.TRANS64.RED.A1T0 RZ, [UR24], RZ ;  /* 0x000000ffffff79a7 */ /* 0x000fe20008100418 */
[----:B------:R-:W-:Y:S05]  /*5bd0*/  BRA.U UP2, `(.L_x_100) ;  /* 0xffffffe902e07547 */ /* 0x000fea000b83ffff */
[----:B------:R-:W3:Y:S02]  /*5be0*/  SYNCS.PHASECHK.TRANS64.TRYWAIT P0, [UR21+0x40], R10 ;  /* 0x0000400aff0075a7 */ /* 0x000ee40008001115 */
[----:B---3--:R-:W-:Y:S05]  /*5bf0*/  @!P0 BRA `(.L_x_101) ;  /* 0x00000090007c8947 */ /* 0x008fea0003800000 */
.L_x_226:
[----:B------:R-:W4:Y:S02]  /*5c00*/  SYNCS.PHASECHK.TRANS64.TRYWAIT P0, [UR21+0x48], R10 ;  /* 0x0000480aff0075a7 */ /* 0x000f240008001115 */
[----:B----4-:R-:W-:Y:S05]  /*5c10*/  @!P0 BRA `(.L_x_102) ;  /* 0x00000090008c8947 */ /* 0x010fea0003800000 */
.L_x_228:
[----:B------:R-:W4:Y:S01]  /*5c20*/  SYNCS.PHASECHK.TRANS64.TRYWAIT P0, [UR21+0x50], R10 ;  /* 0x0000500aff0075a7 */ /* 0x000f220008001115 */
[----:B------:R-:W-:Y:S01]  /*5c30*/  HFMA2 R0, -RZ, RZ, 0, 5.9604644775390625e-08 ;  /* 0x00000001ff007431 */ /* 0x000fe200000001ff */
[----:B----4-:R-:W-:Y:S06]  /*5c40*/  @!P0 BRA `(.L_x_103) ;  /* 0x0000009000988947 */ /* 0x010fec0003800000 */
.L_x_230:
[----:B------:R-:W-:Y:S02]  /*5c50*/  MOV R2, UR21 ;  /* 0x0000001500027c02 */ /* 0x000fe40008000f00 */
[----:B---3--:R-:W-:-:S07]  /*5c60*/  SHF.L.U32 R3, R0, 0x1f, RZ ;  /* 0x0000001f00037819 */ /* 0x008fce00000006ff */
.L_x_104:
[----:B---3--:R3:W4:Y:S02]  /*5c70*/  SYNCS.PHASECHK.TRANS64.TRYWAIT P0, [R2+URZ+0x58], R3 ;  /* 0x00005803020075a7 */ /* 0x00872400080011ff */
[----:B----4-:R-:W-:Y:S05]  /*5c80*/  @!P0 NANOSLEEP.SYNCS 0x989680 ;  /* 0x009896800000895d */ /* 0x010fea0003900000 */
[----:B------:R-:W4:Y:S02]  /*5c90*/  @!P0 SYNCS.PHASECHK.TRANS64 P0, [R2+URZ+0x58], R3 ;  /* 0x00005803020085a7 */ /* 0x000f2400080010ff */
[----:B-12-4-:R-:W-:Y:S05]  /*5ca0*/  @P0 EXIT ;  /* 0x000000000000094d */ /* 0x016fea0003800000 */
[----:B------:R-:W-:Y:S05]  /*5cb0*/  BRA `(.L_x_104) ;  /* 0xfffffffc00ec7947 */ /* 0x000fea000383ffff */
.L_x_85:
[----:B------:R-:W-:-:S06]  /*5cc0*/  UISETP.GE.AND UP0, UPT, UR17, 0x4, UPT ;  /* 0x000000041100788c */ /* 0x000fcc000bf06270 */
[----:B------:R-:W-:-:S13]  /*5cd0*/  PLOP3.LUT P0, PT, PT, PT, UP0, 0x80, 0x8 ;  /* 0x000000000008781c */ /* 0x000fda0003f0f008 */
[----:B------:R-:W-:Y:S05]  /*5ce0*/  @!P0 EXIT ;  /* 0x000000000000894d */ /* 0x000fea0003800000 */
[----:B------:R-:W-:Y:S01]  /*5cf0*/  BAR.SYNC.DEFER_BLOCKING 0x6, 0xa0 ;  /* 0x0182800000007b1d */ /* 0x000fe20000010000 */
[C---:B------:R-:W-:Y:S01]  /*5d00*/  IMAD.SHL.U32 R3, R107.reuse, 0x20, RZ ;  /* 0x000000206b037824 */ /* 0x040fe200078e00ff */
[C---:B------:R-:W-:Y:S01]  /*5d10*/  LOP3.LUT R89, R107.reuse, 0x1, RZ, 0xc0, !PT ;  /* 0x000000016b597812 */ /* 0x040fe200078ec0ff */
[C---:B------:R-:W-:Y:S01]  /*5d20*/  IMAD.U32 R37, R107.reuse, 0x10000, RZ ;  /* 0x000100006b257824 */ /* 0x040fe200078e00ff */
[----:B------:R-:W-:Y:S01]  /*5d30*/  MOV R106, 0x2 ;  /* 0x00000002006a7802 */ /* 0x000fe20000000f00 */
[----:B------:R-:W-:Y:S01]  /*5d40*/  IMAD.SHL.U32 R88, R107, 0x4, RZ ;  /* 0x000000046b587824 */ /* 0x000fe200078e00ff */
[----:B------:R-:W-:Y:S01]  /*5d50*/  UMOV UR43, 0x400 ;  /* 0x00000400002b7882 */ /* 0x000fe20000000000 */
[----:B------:R-:W1:Y:S01]  /*5d60*/  LDCU.64 UR4, c[0x0][0x890] ;  /* 0x00011200ff0477ac */ /* 0x000e620008000a00 */
[----:B------:R-:W2:Y:S01]  /*5d70*/  LDC.64 R86, c[0x0][0x8b0] ;  /* 0x00022c00ff567b82 */ /* 0x000ea20000000a00 */
[----:B------:R-:W-:Y:S01]  /*5d80*/  ISETP.NE.U32.AND P0, PT, R89, 0x1, PT ;  /* 0x000000015900780c */ /* 0x000fe20003f05070 */
[----:B------:R-:W-:Y:S01]  /*5d90*/  IMAD.MOV.U32 R105, RZ, RZ, 0x4 ;  /* 0x00000004ff697424 */ /* 0x000fe200078e00ff */
[----:B------:R-:W-:Y:S01]  /*5da0*/  ULEA UR43, UR52, UR43, 0x18 ;  /* 0x0000002b342b7291 */ /* 0x000fe2000f8ec0ff */
[----:B------:R-:W-:Y:S01]  /*5db0*/  LOP3.LUT R5, R3, 0xe0, RZ, 0xc0, !PT ;  /* 0x000000e003057812 */ /* 0x000fe200078ec0ff */
[----:B------:R-:W-:Y:S01]  /*5dc0*/  HFMA2 R97, -RZ, RZ, 0, 0 ;  /* 0x00000000ff617431 */ /* 0x000fe200000001ff */
[----:B------:R-:W-:Y:S01]  /*5dd0*/  LOP3.LUT R37, R37, 0x600000, RZ, 0xc0, !PT ;  /* 0x0060000025257812 */ /* 0x000fe200078ec0ff */
[----:B------:R-:W-:Y:S01]  /*5de0*/  IMAD.MOV.U32 R36, RZ, RZ, RZ ;  /* 0x000000ffff247224 */ /* 0x000fe200078e00ff */
[----:B------:R-:W3:Y:S01]  /*5df0*/  LDC.64 R84, c[0x0][0x8a8] ;  /* 0x00022a00ff547b82 */ /* 0x000ee20000000a00 */
[----:B------:R-:W-:Y:S01]  /*5e00*/  R2P PR, R107, 0x6 ;  /* 0x000000066b007804 */ /* 0x000fe20000000000 */
[----:B------:R-:W-:Y:S01]  /*5e10*/  IMAD.MOV.U32 R104, RZ, RZ, RZ ;  /* 0x000000ffff687224 */ /* 0x000fe200078e00ff */
[----:B------:R-:W-:Y:S01]  /*5e20*/  LOP3.LUT R88, R5, 0x1c, R88, 0xf8, !PT ;  /* 0x0000001c05587812 */ /* 0x000fe200078ef858 */
[----:B------:R-:W-:Y:S01]  /*5e30*/  IMAD.MOV.U32 R103, RZ, RZ, RZ ;  /* 0x000000ffff677224 */ /* 0x000fe200078e00ff */
[----:B------:R-:W-:Y:S01]  /*5e40*/  P2R R2, PR, RZ, 0x1 ;  /* 0x00000001ff027803 */ /* 0x000fe20000000000 */
[----:B------:R-:W4:Y:S01]  /*5e50*/  LDCU UR63, c[0x0][0x370] ;  /* 0x00006e00ff3f77ac */ /* 0x000f220008000800 */
[----:B------:R-:W-:Y:S01]  /*5e60*/  LOP3.LUT R88, R88, 0xf00, R3, 0xf8, !PT ;  /* 0x00000f0058587812 */ /* 0x000fe200078ef803 */
[----:B------:R-:W4:Y:S01]  /*5e70*/  LDS R0, [UR43+0x100] ;  /* 0x0001002bff007984 */ /* 0x000f220008000800 */
[----:B-1----:R-:W-:Y:S01]  /*5e80*/  IMAD.U32 R109, RZ, RZ, UR4 ;  /* 0x00000004ff6d7e24 */ /* 0x002fe2000f8e00ff */
[----:B------:R-:W-:Y:S01]  /*5e90*/  UIADD3 UR4, UPT, UPT, UR43, 0x400, URZ ;  /* 0x000004002b047890 */ /* 0x000fe2000fffe0ff */
[----:B------:R-:W-:Y:S01]  /*5ea0*/  IMAD.U32 R108, RZ, RZ, UR5 ;  /* 0x00000005ff6c7e24 */ /* 0x000fe2000f8e00ff */
[----:B------:R-:W-:Y:S01]  /*5eb0*/  LOP3.LUT R107, R107, 0x60, RZ, 0xc0, !PT ;  /* 0x000000606b6b7812 */ /* 0x000fe200078ec0ff */
[----:B------:R-:W1:Y:S01]  /*5ec0*/  LDCU.64 UR54, c[0x0][0x348] ;  /* 0x00006900ff3677ac */ /* 0x000e620008000a00 */
[----:B------:R-:W-:-:S02]  /*5ed0*/  SEL R106, R106, 0xfffffffe, !P1 ;  /* 0xfffffffe6a6a7807 */ /* 0x000fc40004800000 */
[----:B------:R-:W-:Y:S01]  /*5ee0*/  SEL R105, R105, 0xfffffffc, !P2 ;  /* 0xfffffffc69697807 */ /* 0x000fe20005000000 */
[----:B------:R-:W-:Y:S01]  /*5ef0*/  IMAD.U32 R95, RZ, RZ, UR4 ;  /* 0x00000004ff5f7e24 */ /* 0x000fe2000f8e00ff */
[----:B------:R-:W1:Y:S01]  /*5f00*/  LDCU UR42, c[0x0][0xb0c] ;  /* 0x00016180ff2a77ac */ /* 0x000e620008000800 */
[----:B------:R-:W1:Y:S01]  /*5f10*/  LDCU UR39, c[0x0][0xb30] ;  /* 0x00016600ff2777ac */ /* 0x000e620008000800 */
[----:B------:R-:W1:Y:S01]  /*5f20*/  LDCU.64 UR60, c[0x0][0x888] ;  /* 0x00011100ff3c77ac */ /* 0x000e620008000a00 */
[----:B------:R-:W1:Y:S01]  /*5f30*/  LDCU.64 UR40, c[0x0][0xb28] ;  /* 0x00016500ff2877ac */ /* 0x000e620008000a00 */
[----:B------:R-:W1:Y:S01]  /*5f40*/  LDCU.128 UR56, c[0x0][0xb10] ;  /* 0x00016200ff3877ac */ /* 0x000e620008000c00 */
[----:B------:R-:W1:Y:S01]  /*5f50*/  LDCU UR62, c[0x0][0x374] ;  /* 0x00006e80ff3e77ac */ /* 0x000e620008000800 */
[----:B------:R-:W-:Y:S01]  /*5f60*/  UMOV UR53, URZ ;  /* 0x000000ff00357c82 */ /* 0x000fe20008000000 */
[----:B------:R-:W-:Y:S01]  /*5f70*/  UMOV UR47, URZ ;  /* 0x000000ff002f7c82 */ /* 0x000fe20008000000 */
[----:B-1234-:R-:W-:-:S07]  /*5f80*/  IMAD.IADD R37, R0, 0x1, R37 ;  /* 0x0000000100257824 */ /* 0x01efce00078e0225 */
.L_x_180:
[----:B------:R-:W-:Y:S02]  /*5f90*/  LEA R0, R97, UR43, 0x3 ;  /* 0x0000002b61007c11 */ /* 0x000fe4000f8e18ff */
[----:B------:R-:W-:Y:S02]  /*5fa0*/  SHF.L.U32 R3, R103, 0x1f, RZ ;  /* 0x0000001f67037819 */ /* 0x000fe400000006ff */
[----:B-1----:R-:W-:Y:S02]  /*5fb0*/  LEA R5, R97, UR43, 0x4 ;  /* 0x0000002b61057c11 */ /* 0x002fe4000f8e20ff */
[----:B------:R-:W1:Y:S02]  /*5fc0*/  SYNCS.PHASECHK.TRANS64.TRYWAIT P0, [R0+URZ+0x70], R3 ;  /* 0x00007003000075a7 */ /* 0x000e6400080011ff */
[----:B-1----:R-:W-:Y:S05]  /*5fd0*/  @!P0 BRA `(.L_x_105) ;  /* 0x0000008c00cc8947 */ /* 0x002fea0003800000 */
.L_x_231:
[----:B------:R-:W-:Y:S01]  /*5fe0*/  R2UR UR7, R110 ;  /* 0x000000006e0772ca */ /* 0x000fe200000e0000 */
[----:B------:R-:W2:Y:S01]  /*5ff0*/  LDS.128 R4, [R5+0xe0] ;  /* 0x0000e00005047984 */ /* 0x000ea20000000c00 */
[----:B-1----:R-:W-:Y:S01]  /*6000*/  VIADD R0, R0, 0x80 ;  /* 0x0000008000007836 */ /* 0x002fe20000000000 */
[----:B------:R-:W-:Y:S04]  /*6010*/  UISETP.GE.AND UP0, UPT, UR45, 0x1, UPT ;  /* 0x000000012d00788c */ /* 0x000fe8000bf06270 */
[----:B------:R-:W-:Y:S01]  /*6020*/  PRMT R0, RZ, 0x654, R0 ;  /* 0x00000654ff007816 */ /* 0x000fe20000000000 */
[----:B------:R-:W-:Y:S01]  /*6030*/  @!PT LDS RZ, [RZ] ;  /* 0x00000000fffff984 */ /* 0x000fe20000000800 */
[----:B------:R-:W-:Y:S01]  /*6040*/  @!PT LDS RZ, [RZ] ;  /* 0x00000000fffff984 */ /* 0x000fe20000000800 */
[----:B------:R-:W-:Y:S01]  /*6050*/  @!PT LDS RZ, [RZ] ;  /* 0x00000000fffff984 */ /* 0x000fe20000000800 */
[----:B------:R-:W-:Y:S01]  /*6060*/  @!PT LDS RZ, [RZ] ;  /* 0x00000000fffff984 */ /* 0x000fe20000000800 */
[----:B------:R1:W-:Y:S06]  /*6070*/  MEMBAR.ALL.CTA ;  /* 0x0000000000007992 */ /* 0x0003ec0000008000 */
[----:B-1----:R-:W1:Y:S02]  /*6080*/  FENCE.VIEW.ASYNC.S ;  /* 0x00000000000073c6 */ /* 0x002e640000000000 */
[----:B-1----:R1:W-:Y:S01]  /*6090*/  SYNCS.ARRIVE.TRANS64.RED.A1T0 RZ, [R0+URZ], RZ ;  /* 0x000000ff00ff79a7 */ /* 0x0023e200081004ff */
[----:B--2---:R-:W-:Y:S11]  /*60a0*/  LOP3.LUT P0, RZ, R6, 0x1, RZ, 0xc0, !PT ;  /* 0x0000000106ff7812 */ /* 0x004ff6000780c0ff */
[----:B------:R-:W-:Y:S02]  /*60b0*/  @!UPT UIADD3 URZ, UPT, UPT, URZ, URZ, URZ ;  /* 0x000000fffffff290 */ /* 0x000fe4000fffe0ff */
[----:B------:R-:W-:Y:S01]  /*60c0*/  VOTEU.ANY UP1, P0 ;  /* 0x0000000000ff7886 */ /* 0x000fe20000020100 */
[----:B------:R-:W-:Y:S01]  /*60d0*/  PLOP3.LUT P0, PT, PT, PT, UP1, 0x80, 0x8 ;  /* 0x000000000008781c */ /* 0x000fe20003f0f018 */
[----:B------:R-:W-:Y:S06]  /*60e0*/  UP2UR UR4, UPR, URZ, 0x2 ;  /* 0x00000002ff047883 */ /* 0x000fec0008000000 */
[----:B------:R-:W-:Y:S06]  /*60f0*/  IMAD.U32 R111, RZ, RZ, UR4 ;  /* 0x00000004ff6f7e24 */ /* 0x000fec000f8e00ff */
[----:B------:R-:W-:Y:S02]  /*6100*/  @P0 SHF.R.U32.HI R2, RZ, 0x10, R5 ;  /* 0x00000010ff020819 */ /* 0x000fe40000011605 */
[----:B------:R-:W-:Y:S02]  /*6110*/  @P0 MOV R3, R4 ;  /* 0x0000000400030202 */ /* 0x000fe40000000f00 */
[----:B------:R-:W-:Y:S02]  /*6120*/  @P0 R2UR UR4, R2 ;  /* 0x00000000020402ca */ /* 0x000fe400000e0000 */
[----:B------:R-:W-:Y:S02]  /*6130*/  @P0 LOP3.LUT R4, R5, 0xffff, RZ, 0xc0, !PT ;  /* 0x0000ffff05040812 */ /* 0x000fe400078ec0ff */
[----:B------:R-:W-:Y:S02]  /*6140*/  @P0 R2UR UR6, R3 ;  /* 0x00000000030602ca */ /* 0x000fe400000e0000 */
[----:B------:R-:W-:Y:S07]  /*6150*/  @P0 R2UR UR5, R4 ;  /* 0x00000000040502ca */ /* 0x000fee00000e0000 */
[----:B------:R-:W-:Y:S02]  /*6160*/  @UP1 UMOV UR7, UR4 ;  /* 0x0000000400071c82 */ /* 0x000fe40008000000 */
[----:B------:R-:W-:Y:S02]  /*6170*/  IMAD.U32 R110, RZ, RZ, UR7 ;  /* 0x00000007ff6e7e24 */ /* 0x000fe4000f8e00ff */
[----:B------:R-:W-:Y:S02]  /*6180*/  @UP1 UMOV UR38, UR6 ;  /* 0x0000000600261c82 */ /* 0x000fe40008000000 */
[----:B------:R-:W-:Y:S01]  /*6190*/  @UP1 UMOV UR37, UR5 ;  /* 0x0000000500251c82 */ /* 0x000fe20008000000 */
[----:B-1----:R-:W-:Y:S05]  /*61a0*/  BRA.U !UP0, `(.L_x_106) ;  /* 0x0000000108cc7547 */ /* 0x002fea000b800000 */
[----:B------:R-:W1:Y:S01]  /*61b0*/  LDCU UR12, c[0x0][0xb20] ;  /* 0x00016400ff0c77ac */ /* 0x000e620008000800 */
[----:B------:R-:W-:Y:S02]  /*61c0*/  UIMAD.WIDE.U32 UR4, UR62, UR59, URZ ;  /* 0x0000003b3e0472a5 */ /* 0x000fe4000f8e00ff */
[----:B------:R-:W-:Y:S02]  /*61d0*/  UIMAD.WIDE.U32 UR6, UR63, UR56, URZ ;  /* 0x000000383f0672a5 */ /* 0x000fe4000f8e00ff */
[----:B------:R-:W-:Y:S02]  /*61e0*/  UISETP.NE.AND UP0, UPT, UR58, 0x1, UPT ;  /* 0x000000013a00788c */ /* 0x000fe4000bf05270 */
[----:B------:R-:W-:Y:S02]  /*61f0*/  UIMAD.WIDE.U32 UR8, UR37, UR59, URZ ;  /* 0x0000003b250872a5 */ /* 0x000fe4000f8e00ff */
[----:B------:R-:W-:Y:S02]  /*6200*/  UIMAD.WIDE.U32 UR10, UR38, UR56, URZ ;  /* 0x00000038260a72a5 */ /* 0x000fe4000f8e00ff */
[----:B------:R-:W-:Y:S02]  /*6210*/  UISETP.NE.AND UP1, UPT, UR42, 0x1, UPT ;  /* 0x000000012a00788c */ /* 0x000fe4000bf25270 */
[----:B------:R-:W-:Y:S01]  /*6220*/  UISETP.NE.AND UP2, UPT, UR45, 0x1, UPT ;  /* 0x000000012d00788c */ /* 0x000fe2000bf45270 */
[----:B------:R-:W-:Y:S02]  /*6230*/  UMOV UR4, UR5 ;  /* 0x0000000500047c82 */ /* 0x000fe40008000000 */
[----:B-1----:R-:W-:Y:S03]  /*6240*/  USHF.R.U32.HI UR5, URZ, UR12, UR4 ;  /* 0x0000000cff057299 */ /* 0x002fe60008011604 */
[----:B------:R-:W-:Y:S02]  /*6250*/  UMOV UR4, UR7 ;  /* 0x0000000700047c82 */ /* 0x000fe40008000000 */
[----:B------:R-:W-:Y:S02]  /*6260*/  USHF.R.U32.HI UR7, URZ, UR57, UR4 ;  /* 0x00000039ff077299 */ /* 0x000fe40008011604 */
[----:B------:R-:W-:Y:S02]  /*6270*/  USEL UR4, UR62, UR5, !UP0 ;  /* 0x000000053e047287 */ /* 0x000fe4000c000000 */
[----:B------:R-:W-:Y:S01]  /*6280*/  USEL UR7, UR63, UR7, !UP1 ;  /* 0x000000073f077287 */ /* 0x000fe2000c800000 */
[----:B------:R-:W-:Y:S01]  /*6290*/  UMOV UR5, UR9 ;  /* 0x0000000900057c82 */ /* 0x000fe20008000000 */
[----:B------:R-:W-:Y:S02]  /*62a0*/  UIMAD.WIDE.U32 UR8, UR4, UR40, URZ ;  /* 0x00000028040872a5 */ /* 0x000fe4000f8e00ff */
[----:B------:R-:W-:Y:S03]  /*62b0*/  USHF.R.U32.HI UR6, URZ, UR12, UR5 ;  /* 0x0000000cff067299 */ /* 0x000fe60008011605 */
[----:B------:R-:W-:Y:S01]  /*62c0*/  UMOV UR5, UR11 ;  /* 0x0000000b00057c82 */ /* 0x000fe20008000000 */
[----:B------:R-:W-:Y:S02]  /*62d0*/  UIMAD.WIDE.U32 UR10, UR7, UR40, URZ ;  /* 0x00000028070a72a5 */ /* 0x000fe4000f8e00ff */
[----:B------:R-:W-:Y:S02]  /*62e0*/  USHF.R.U32.HI UR12, URZ, UR57, UR5 ;  /* 0x00000039ff0c7299 */ /* 0x000fe40008011605 */
[----:B------:R-:W-:Y:S01]  /*62f0*/  USEL UR6, UR37, UR6, !UP0 ;  /* 0x0000000625067287 */ /* 0x000fe2000c000000 */
[----:B------:R-:W-:Y:S02]  /*6300*/  UMOV UR5, UR9 ;  /* 0x0000000900057c82 */ /* 0x000fe40008000000 */
[----:B------:R-:W-:Y:S01]  /*6310*/  UMOV UR10, UR11 ;  /* 0x0000000b000a7c82 */ /* 0x000fe20008000000 */
[----:B------:R-:W-:Y:S02]  /*6320*/  @UP2 USHF.R.U32.HI UR4, URZ, UR41, UR5 ;  /* 0x00000029ff042299 */ /* 0x000fe40008011605 */
[----:B------:R-:W-:Y:S02]  /*6330*/  @UP2 USHF.R.U32.HI UR7, URZ, UR41, UR10 ;  /* 0x00000029ff072299 */ /* 0x000fe4000801160a */
[----:B------:R-:W-:Y:S02]  /*6340*/  UIMAD UR4, UR45, UR4, URZ ;  /* 0x000000042d0472a4 */ /* 0x000fe4000f8e02ff */
        /* <DEDUP_REMOVED lines=8> */
[----:B------:R-:W-:Y:S02]  /*63d0*/  USEL UR11, UR6, UR4, !UP2 ;  /* 0x00000004060b7287 */ /* 0x000fe4000d000000 */
[----:B------:R-:W-:Y:S02]  /*63e0*/  UIADD3 UR8, UPT, UPT, -UR5, URZ, URZ ;  /* 0x000000ff05087290 */ /* 0x000fe4000fffe1ff */
[----:B------:R-:W-:Y:S01]  /*63f0*/  UIADD3 UR10, UPT, UPT, -UR11, URZ, URZ ;  /* 0x000000ff0b0a7290 */ /* 0x000fe2000fffe1ff */
[----:B------:R-:W-:Y:S01]  /*6400*/  @!UP0 UMOV UR4, UR9 ;  /* 0x0000000900048c82 */ /* 0x000fe20008000000 */
[----:B------:R-:W-:Y:S02]  /*6410*/  UIADD3 UR9, UPT, UPT, -UR6, URZ, URZ ;  /* 0x000000ff06097290 */ /* 0x000fe4000fffe1ff */
[----:B------:R-:W-:Y:S02]  /*6420*/  @!UP0 USHF.R.U32.HI UR4, URZ, UR41, UR4 ;  /* 0x00000029ff048299 */ /* 0x000fe40008011604 */
[----:B------:R-:W-:Y:S02]  /*6430*/  UIMAD UR10, UR45, UR10, UR6 ;  /* 0x0000000a2d0a72a4 */ /* 0x000fe4000f8e0206 */
[----:B------:R-:W-:Y:S04]  /*6440*/  @!UP0 USEL UR4, UR5, UR4, !UP2 ;  /* 0x0000000405048287 */ /* 0x000fe8000d000000 */
[----:B------:R-:W-:Y:S02]  /*6450*/  @!UP0 UIMAD UR10, UR7, UR10, UR4 ;  /* 0x0000000a070a82a4 */ /* 0x000fe4000f8e0204 */
[----:B------:R-:W-:Y:S02]  /*6460*/  @!UP0 UIADD3 UR11, UPT, UPT, UR11, -UR4, URZ ;  /* 0x800000040b0b8290 */ /* 0x000fe4000fffe0ff */
[----:B------:R-:W-:Y:S02]  /*6470*/  UIMAD UR7, UR42, UR8, UR38 ;  /* 0x000000082a0772a4 */ /* 0x000fe4000f8e0226 */
[----:B------:R-:W-:Y:S02]  /*6480*/  @!UP0 UIMAD UR6, UR11, UR45, UR5 ;  /* 0x0000002d0b0682a4 */ /* 0x000fe4000f8e0205 */
[----:B------:R-:W-:Y:S01]  /*6490*/  UIMAD UR4, UR58, UR9, UR37 ;  /* 0x000000093a0472a4 */ /* 0x000fe2000f8e0225 */
[----:B------:R-:W-:Y:S02]  /*64a0*/  @!UP0 UMOV UR5, UR10 ;  /* 0x0000000a00058c82 */ /* 0x000fe40008000000 */
[----:B------:R-:W-:Y:S02]  /*64b0*/  UIMAD UR38, UR5, UR42, UR7 ;  /* 0x0000002a052672a4 */ /* 0x000fe4000f8e0207 */
[----:B------:R-:W-:Y:S11]  /*64c0*/  UIMAD UR37, UR6, UR58, UR4 ;  /* 0x0000003a062572a4 */ /* 0x000ff6000f8e0204 */
[----:B------:R-:W-:Y:S01]  /*64d0*/  @!UPT UIADD3 URZ, UPT, UPT, URZ, URZ, URZ ;  /* 0x000000fffffff290 */ /* 0x000fe2000fffe0ff */
.L_x_106:
[----:B------:R-:W-:Y:S01]  /*64e0*/  UISETP.NE.AND UP0, UPT, UR39, 0x1, UPT ;  /* 0x000000012700788c */ /* 0x000fe2000bf05270 */
[----:B------:R-:W-:Y:S01]  /*64f0*/  LOP3.LUT P0, RZ, R95, 0x3f0, RZ, 0xc0, !PT ;  /* 0x000003f05fff7812 */ /* 0x000fe2000780c0ff */
[----:B------:R-:W-:Y:S01]  /*6500*/  USHF.L.U32 UR50, UR16, 0x7, URZ ;  /* 0x0000000710327899 */ /* 0x000fe200080006ff */
[----:B------:R-:W-:Y:S01]  /*6510*/  BSSY.RECONVERGENT B6, `(.L_x_107) ;  /* 0x0000034000067945 */ /* 0x000fe20003800200 */
[----:B------:R-:W-:Y:S01]  /*6520*/  USHF.L.U32 UR49, UR20, 0x8, URZ ;  /* 0x0000000814317899 */ /* 0x000fe200080006ff */
[----:B------:R-:W-:Y:S06]  /*6530*/  IADD3 R97, PT, PT, R97, 0x1, RZ ;  /* 0x0000000161617810 */ /* 0x000fec0007ffe0ff */
[----:B------:R-:W1:Y:S01]  /*6540*/  @!UP0 LDCU.128 UR12, c[0x0][0xb10] ;  /* 0x00016200ff0c87ac */ /* 0x000e620008000c00 */
[----:B------:R-:W2:Y:S01]  /*6550*/  @!UP0 LDCU UR5, c[0x0][0xb0c] ;  /* 0x00016180ff0587ac */ /* 0x000ea20008000800 */
[----:B------:R-:W3:Y:S01]  /*6560*/  @!UP0 LDCU UR10, c[0x0][0xb20] ;  /* 0x00016400ff0a87ac */ /* 0x000ee20008000800 */
[----:B-1----:R-:W-:Y:S02]  /*6570*/  UIMAD.WIDE.U32 UR8, UR38, UR12, URZ ;  /* 0x0000000c260872a5 */ /* 0x002fe4000f8e00ff */
[----:B------:R-:W-:Y:S02]  /*6580*/  UIMAD.WIDE.U32 UR6, UR37, UR15, URZ ;  /* 0x0000000f250672a5 */ /* 0x000fe4000f8e00ff */
[----:B------:R-:W-:Y:S03]  /*6590*/  @!UP0 UISETP.NE.AND UP1, UPT, UR14, 0x1, UPT ;  /* 0x000000010e00888c */ /* 0x000fe6000bf25270 */
[----:B------:R-:W-:Y:S01]  /*65a0*/  @!UP0 UMOV UR4, UR9 ;  /* 0x0000000900048c82 */ /* 0x000fe20008000000 */
[----:B--2---:R-:W-:Y:S02]  /*65b0*/  @!UP0 UISETP.NE.AND UP2, UPT, UR5, 0x1, UPT ;  /* 0x000000010500888c */ /* 0x004fe4000bf45270 */
[----:B------:R-:W-:Y:S01]  /*65c0*/  @!UP0 USHF.R.U32.HI UR4, URZ, UR13, UR4 ;  /* 0x0000000dff048299 */ /* 0x000fe20008011604 */
[----:B------:R-:W-:Y:S02]  /*65d0*/  @!UP0 UMOV UR6, UR7 ;  /* 0x0000000700068c82 */ /* 0x000fe40008000000 */
[----:B---3--:R-:W-:Y:S02]  /*65e0*/  @!UP0 USHF.R.U32.HI UR6, URZ, UR10, UR6 ;  /* 0x0000000aff068299 */ /* 0x008fe40008011606 */
[----:B------:R-:W-:Y:S02]  /*65f0*/  @!UP0 USEL UR7, UR38, UR4, !UP2 ;  /* 0x0000000426078287 */ /* 0x000fe4000d000000 */
[----:B------:R-:W-:Y:S04]  /*6600*/  @!UP0 USEL UR6, UR37, UR6, !UP1 ;  /* 0x0000000625068287 */ /* 0x000fe8000c800000 */
[----:B------:R-:W-:Y:S02]  /*6610*/  @!UP0 UIADD3 UR4, UPT, UPT, -UR7, UR6, URZ ;  /* 0x0000000607048290 */ /* 0x000fe4000fffe1ff */
[----:B------:R-:W-:Y:S02]  /*6620*/  @!UP0 UIADD3 UR6, UPT, UPT, UR7, -UR6, URZ ;  /* 0x8000000607068290 */ /* 0x000fe4000fffe0ff */
[----:B------:R-:W-:Y:S02]  /*6630*/  @!UP0 UIMAD UR38, UR4, UR5, UR38 ;  /* 0x00000005042682a4 */ /* 0x000fe4000f8e0226 */
[----:B------:R-:W-:Y:S01]  /*6640*/  @!UP0 UIMAD UR37, UR6, UR14, UR37 ;  /* 0x0000000e062582a4 */ /* 0x000fe2000f8e0225 */
[----:B------:R-:W-:Y:S11]  /*6650*/  @!P0 BRA `(.L_x_108) ;  /* 0x00000000007c8947 */ /* 0x000ff60003800000 */
[----:B------:R-:W1:Y:S01]  /*6660*/  LDCU.64 UR8, c[0x4][0x80] ;  /* 0x01001000ff0877ac */ /* 0x000e620008000a00 */
[----:B------:R-:W-:Y:S01]  /*6670*/  MOV R2, 0x0 ;  /* 0x0000000000027802 */ /* 0x000fe20000000f00 */
[----:B------:R-:W-:Y:S02]  /*6680*/  HFMA2 R12, -RZ, RZ, 0, 5.9604644775390625e-08 ;  /* 0x00000001ff0c7431 */ /* 0x000fe400000001ff */
[----:B------:R-:W-:Y:S01]  /*6690*/  IMAD.MOV.U32 R8, RZ, RZ, 0x70 ;  /* 0x00000070ff087424 */ /* 0x000fe200078e00ff */
[----:B------:R2:W3:Y:S01]  /*66a0*/  LDC.64 R14, c[0x4][R2] ;  /* 0x01000000020e7b82 */ /* 0x0004e20000000a00 */
[----:B------:R-:W4:Y:S01]  /*66b0*/  LDCU.64 UR6, c[0x4][0x88] ;  /* 0x01001100ff0677ac */ /* 0x000f220008000a00 */
[----:B------:R-:W-:Y:S01]  /*66c0*/  IMAD.MOV.U32 R13, RZ, RZ, RZ ;  /* 0x000000ffff0d7224 */ /* 0x000fe200078e00ff */
[----:B------:R-:W2:Y:S01]  /*66d0*/  LDCU.64 UR4, c[0x4][0x8] ;  /* 0x01000100ff0477ac */ /* 0x000ea20008000a00 */
[----:B-1----:R-:W-:Y:S01]  /*66e0*/  MOV R5, UR9 ;  /* 0x0000000900057c02 */ /* 0x002fe20008000f00 */
[----:B------:R-:W-:Y:S01]  /*66f0*/  IMAD.U32 R4, RZ, RZ, UR8 ;  /* 0x00000008ff047e24 */ /* 0x000fe2000f8e00ff */
[----:B----4-:R-:W-:Y:S01]  /*6700*/  MOV R7, UR7 ;  /* 0x0000000700077c02 */ /* 0x010fe20008000f00 */
[----:B------:R-:W-:Y:S01]  /*6710*/  IMAD.U32 R6, RZ, RZ, UR6 ;  /* 0x00000006ff067e24 */ /* 0x000fe2000f8e00ff */
[----:B--2---:R-:W-:Y:S01]  /*6720*/  MOV R11, UR5 ;  /* 0x00000005000b7c02 */ /* 0x004fe20008000f00 */
[----:B------:R-:W-:Y:S02]  /*6730*/  IMAD.U32 R10, RZ, RZ, UR4 ;  /* 0x00000004ff0a7e24 */ /* 0x000fe4000f8e00ff */
[----:B------:R-:W-:Y:S07]  /*6740*/  LEPC R20, `(.L_x_109) ;  /* 0x000000001014794e */ /* 0x000fee0000000000 */
[----:B---3-5:R-:W-:Y:S05]  /*6750*/  CALL.ABS.NOINC R14 ;  /* 0x000000000e007343 */ /* 0x028fea0003c00000 */
.L_x_109:
[----:B------:R-:W1:Y:S01]  /*6760*/  LDCU.64 UR8, c[0x4][0x80] ;  /* 0x01001000ff0877ac */ /* 0x000e620008000a00 */
[----:B------:R-:W2:Y:S01]  /*6770*/  LDC.64 R2, c[0x4][R2] ;  /* 0x0100000002027b82 */ /* 0x000ea20000000a00 */
[----:B------:R-:W-:Y:S02]  /*6780*/  HFMA2 R12, -RZ, RZ, 0, 5.9604644775390625e-08 ;  /* 0x00000001ff0c7431 */ /* 0x000fe400000001ff */
[----:B------:R-:W-:Y:S02]  /*6790*/  IMAD.MOV.U32 R8, RZ, RZ, 0x70 ;  /* 0x00000070ff087424 */ /* 0x000fe400078e00ff */
[----:B------:R-:W-:Y:S01]  /*67a0*/  IMAD.MOV.U32 R13, RZ, RZ, RZ ;  /* 0x000000ffff0d7224 */ /* 0x000fe200078e00ff */
[----:B------:R-:W3:Y:S01]  /*67b0*/  LDCU.64 UR6, c[0x4][0x88] ;  /* 0x01001100ff0677ac */ /* 0x000ee20008000a00 */
[----:B------:R-:W4:Y:S01]  /*67c0*/  LDCU.64 UR4, c[0x4][0x8] ;  /* 0x01000100ff0477ac */ /* 0x000f220008000a00 */
[----:B-1----:R-:W-:Y:S02]  /*67d0*/  MOV R4, UR8 ;  /* 0x0000000800047c02 */ /* 0x002fe40008000f00 */
[----:B------:R-:W-:Y:S02]  /*67e0*/  MOV R5, UR9 ;  /* 0x0000000900057c02 */ /* 0x000fe40008000f00 */
[----:B---3--:R-:W-:Y:S01]  /*67f0*/  MOV R7, UR7 ;  /* 0x0000000700077c02 */ /* 0x008fe20008000f00 */
[----:B------:R-:W-:Y:S01]  /*6800*/  IMAD.U32 R6, RZ, RZ, UR6 ;  /* 0x00000006ff067e24 */ /* 0x000fe2000f8e00ff */
[----:B----4-:R-:W-:Y:S01]  /*6810*/  MOV R11, UR5 ;  /* 0x00000005000b7c02 */ /* 0x010fe20008000f00 */
[----:B------:R-:W-:Y:S02]  /*6820*/  IMAD.U32 R10, RZ, RZ, UR4 ;  /* 0x00000004ff0a7e24 */ /* 0x000fe4000f8e00ff */
[----:B------:R-:W-:Y:S07]  /*6830*/  LEPC R20, `(.L_x_108) ;  /* 0x000000001014794e */ /* 0x000fee0000000000 */
[----:B--2---:R-:W-:Y:S05]  /*6840*/  CALL.ABS.NOINC R2 ;  /* 0x0000000002007343 */ /* 0x004fea0003c00000 */
.L_x_108:
[----:B------:R-:W-:Y:S05]  /*6850*/  BSYNC.RECONVERGENT B6 ;  /* 0x0000000000067941 */ /* 0x000fea0003800200 */
.L_x_107:
[----:B------:R-:W-:Y:S02]  /*6860*/  R2UR UR6, R94 ;  /* 0x000000005e0672ca */ /* 0x000fe400000e0000 */
[----:B------:R-:W-:Y:S02]  /*6870*/  R2UR UR5, R109 ;  /* 0x000000006d0572ca */ /* 0x000fe400000e0000 */
[----:B------:R-:W-:Y:S02]  /*6880*/  R2UR UR4, R108 ;  /* 0x000000006c0472ca */ /* 0x000fe400000e0000 */
[----:B------:R-:W-:Y:S02]  /*6890*/  ISETP.NE.U32.AND P4, PT, R86, RZ, PT ;  /* 0x000000ff5600720c */ /* 0x000fe40003f85070 */
[----:B------:R-:W-:Y:S02]  /*68a0*/  ISETP.NE.U32.AND P2, PT, RZ, UR60, PT ;  /* 0x0000003cff007c0c */ /* 0x000fe4000bf45070 */
[----:B------:R-:W-:Y:S02]  /*68b0*/  ISETP.NE.AND.EX P4, PT, R87, RZ, PT, P4 ;  /* 0x000000ff5700720c */ /* 0x000fe40003f85340 */
[----:B------:R-:W-:Y:S01]  /*68c0*/  ISETP.NE.AND.EX P2, PT, RZ, UR61, PT, P2 ;  /* 0x0000003dff007c0c */ /* 0x000fe2000bf45320 */
[----:B------:R-:W-:Y:S02]  /*68d0*/  UISETP.NE.AND UP2, UPT, UR6, URZ, UPT ;  /* 0x000000ff0600728c */ /* 0x000fe4000bf45270 */
[----:B------:R-:W-:Y:S04]  /*68e0*/  UISETP.NE.U32.AND UP0, UPT, UR5, URZ, UPT ;  /* 0x000000ff0500728c */ /* 0x000fe8000bf05070 */
[----:B------:R-:W-:Y:S01]  /*68f0*/  UISETP.NE.AND.EX UP1, UPT, UR4, URZ, UPT, UP0 ;  /* 0x000000ff0400728c */ /* 0x000fe2000bf25300 */
[----:B------:R-:W-:Y:S01]  /*6900*/  PLOP3.LUT P1, PT, PT, PT, UP2, 0x80, 0x8 ;  /* 0x000000000008781c */ /* 0x000fe20003f2f028 */
[----:B------:R-:W-:Y:S03]  /*6910*/  UPLOP3.LUT UP0, UPT, UPT, UPT, UPT, 0x40, 0x4 ;  /* 0x000000000004789c */ /* 0x000fe60003f0e870 */
[----:B------:R-:W-:Y:S06]  /*6920*/  @UP2 UPLOP3.LUT UP0, UPT, UPT, UPT, UP1, 0x80, 0x8 ;  /* 0x000000000008289c */ /* 0x000fec0003f0f010 */
[----:B------:R-:W-:Y:S01]  /*6930*/  PLOP3.LUT P0, PT, PT, PT, UP0, 0x80, 0x8 ;  /* 0x000000000008781c */ /* 0x000fe20003f0f008 */
[----:B------:R-:W-:Y:S01]  /*6940*/  @!UPT UIADD3 URZ, UPT, UPT, URZ, URZ, URZ ;  /* 0x000000fffffff290 */ /* 0x000fe2000fffe0ff */
[----:B------:R-:W-:Y:S11]  /*6950*/  BRA.U !UP1, `(.L_x_110) ;  /* 0x0000000109407547 */ /* 0x000ff6000b800000 */
[----:B------:R-:W-:Y:S01]  /*6960*/  UISETP.NE.U32.AND UP0, UPT, UR60, URZ, UPT ;  /* 0x000000ff3c00728c */ /* 0x000fe2000bf05070 */
[----:B------:R-:W-:Y:S01]  /*6970*/  R2UR UR6, R109 ;  /* 0x000000006d0672ca */ /* 0x000fe200000e0000 */
[----:B------:R-:W1:Y:S01]  /*6980*/  LDCU.64 UR8, c[0x0][0x358] ;  /* 0x00006b00ff0877ac */ /* 0x000e620008000a00 */
[----:B------:R-:W-:Y:S02]  /*6990*/  HFMA2 R90, -RZ, RZ, 0, 5.9604644775390625e-08 ;  /* 0x00000001ff5a7431 */ /* 0x000fe400000001ff */
[----:B------:R-:W-:Y:S01]  /*69a0*/  IMAD.MOV.U32 R0, RZ, RZ, 0x1 ;  /* 0x00000001ff007424 */ /* 0x000fe200078e00ff */
[----:B------:R-:W-:Y:S06]  /*69b0*/  UISETP.NE.AND.EX UP0, UPT, UR61, URZ, UPT, UP0 ;  /* 0x000000ff3d00728c */ /* 0x000fec000bf05300 */
[----:B------:R-:W-:Y:S05]  /*69c0*/  PLOP3.LUT P3, PT, PT, PT, UP0, 0x80, 0x8 ;  /* 0x000000000008781c */ /* 0x000fea0003f6f008 */
[----:B------:R-:W2:Y:S01]  /*69d0*/  @UP0 LDCU.64 UR4, c[0x0][0x888] ;  /* 0x00011100ff0407ac */ /* 0x000ea20008000a00 */
[----:B------:R-:W-:Y:S07]  /*69e0*/  @UP0 UIMAD UR6, UR36, UR6, URZ ;  /* 0x00000006240602a4 */ /* 0x000fee000f8e02ff */
[----:B------:R-:W-:Y:S01]  /*69f0*/  @!P3 PRMT R90, R0, 0x7610, R90 ;  /* 0x00007610005ab816 */ /* 0x000fe2000000005a */
[----:B--2---:R-:W-:Y:S06]  /*6a00*/  @UP0 UIMAD.WIDE UR4, UR6, 0x4, UR4 ;  /* 0x00000004060408a5 */ /* 0x004fec000f8e0204 */
[----:B------:R-:W-:Y:S02]  /*6a10*/  IMAD.U32 R2, RZ, RZ, UR4 ;  /* 0x00000004ff027e24 */ /* 0x000fe4000f8e00ff */
[----:B------:R-:W-:Y:S03]  /*6a20*/  IMAD.U32 R3, RZ, RZ, UR5 ;  /* 0x00000005ff037e24 */ /* 0x000fe6000f8e00ff */
[----:B------:R-:W2:Y:S02]  /*6a30*/  @!UP0 LDCU UR4, c[0x0][0x880] ;  /* 0x00011000ff0487ac */ /* 0x000ea40008000800 */
[----:B-1---5:R1:W5:Y:S02]  /*6a40*/  @P3 LDG.E R45, desc[UR8][R2.64] ;  /* 0x00000008022d3981 */ /* 0x022364000c1e1900 */
[----:B-12---:R-:W-:Y:S02]  /*6a50*/  @!P3 MOV R45, UR4 ;  /* 0x00000004002dbc02 */ /* 0x006fe40008000f00 */
.L_x_110:
[----:B------:R-:W-:Y:S05]  /*6a60*/  @!P4 BRA `(.L_x_111) ;  /* 0x000000000024c947 */ /* 0x000fea0003800000 */
[----:B------:R-:W-:Y:S01]  /*6a70*/  ISETP.NE.U32.AND P3, PT, R84, RZ, PT ;  /* 0x000000ff5400720c */ /* 0x000fe20003f65070 */
[----:B------:R-:W1:Y:S03]  /*6a80*/  LDCU.64 UR4, c[0x0][0x358] ;  /* 0x00006b00ff0477ac */ /* 0x000e660008000a00 */
[----:B------:R-:W-:Y:S11]  /*6a90*/  ISETP.NE.AND.EX P3, PT, R85, RZ, PT, P3 ;  /* 0x000000ff5500720c */ /* 0x000ff60003f65330 */
[----:B------:R-:W-:Y:S02]  /*6aa0*/  @!UPT UIADD3 URZ, UPT, UPT, URZ, URZ, URZ ;  /* 0x000000fffffff290 */ /* 0x000fe4000fffe0ff */
[----:B------:R-:W2:Y:S01]  /*6ab0*/  @P3 LDC.64 R2, c[0x0][0x8a8] ;  /* 0x00022a00ff023b82 */ /* 0x000ea20000000a00 */
[----:B------:R-:W-:Y:S04]  /*6ac0*/  @P3 IMAD R0, R86, UR36, RZ ;  /* 0x0000002456003c24 */ /* 0x000fe8000f8e02ff */
[----:B--2---:R-:W-:Y:S05]  /*6ad0*/  @P3 IMAD.WIDE R2, R0, 0x4, R2 ;  /* 0x0000000400023825 */ /* 0x004fea00078e0202 */
[----:B-1---5:R1:W5:Y:S02]  /*6ae0*/  @P3 LDG.E R38, desc[UR4][R2.64] ;  /* 0x0000000402263981 */ /* 0x022364000c1e1900 */
[----:B-1----:R-:W2:Y:S02]  /*6af0*/  @!P3 LDC R38, c[0x0][0x8a0] ;  /* 0x00022800ff26bb82 */ /* 0x002ea40000000800 */
.L_x_111:
[----:B-----5:R-:W-:Y:S01]  /*6b00*/  FSETP.NEU.AND P3, PT, R45, RZ, PT ;  /* 0x000000ff2d00720b */ /* 0x020fe20003f6d000 */
[----:B------:R-:W-:Y:S01]  /*6b10*/  IMAD.SHL.U32 R115, R88, 0x4, RZ ;  /* 0x0000000458737824 */ /* 0x000fe200078e00ff */
[----:B------:R-:W-:Y:S01]  /*6b20*/  SEL R5, RZ, 0xffffffff, P2 ;  /* 0xffffffffff057807 */ /* 0x000fe20001000000 */
[----:B------:R-:W-:Y:S01]  /*6b30*/  IMAD.SHL.U32 R51, R105, 0x10, RZ ;  /* 0x0000001069337824 */ /* 0x000fe200078e00ff */
[----:B------:R-:W-:Y:S01]  /*6b40*/  @P1 LOP3.LUT P2, RZ, R90, 0xff, RZ, 0xc0, !PT ;  /* 0x000000ff5aff1812 */ /* 0x000fe2000784c0ff */
[----:B------:R-:W-:Y:S01]  /*6b50*/  IMAD.MOV.U32 R122, RZ, RZ, -0x10 ;  /* 0xfffffff0ff7a7424 */ /* 0x000fe200078e00ff */
[----:B------:R-:W-:Y:S01]  /*6b60*/  @P1 SEL R0, RZ, 0xffffffff, P3 ;  /* 0xffffffffff001807 */ /* 0x000fe20001800000 */
[----:B------:R-:W-:Y:S01]  /*6b70*/  IMAD.SHL.U32 R120, R106, 0x10, RZ ;  /* 0x000000106a787824 */ /* 0x000fe200078e00ff */
[----:B------:R-:W-:Y:S01]  /*6b80*/  LEA R116, R36, UR43, 0x3 ;  /* 0x0000002b24747c11 */ /* 0x000fe2000f8e18ff */
[----:B------:R-:W-:Y:S01]  /*6b90*/  BSSY B1, `(.L_x_112) ;  /* 0x0000051000017945 */ /* 0x000fe20003800000 */
[C---:B------:R-:W-:Y:S01]  /*6ba0*/  @P0 SEL R0, R5.reuse, R0, !P2 ;  /* 0x0000000005000207 */ /* 0x040fe20005000000 */
[----:B------:R-:W-:Y:S01]  /*6bb0*/  IMAD.MOV.U32 R117, RZ, RZ, 0x1 ;  /* 0x00000001ff757424 */ /* 0x000fe200078e00ff */
[----:B------:R-:W-:Y:S01]  /*6bc0*/  SHF.L.U32 R3, R104, 0x1f, RZ ;  /* 0x0000001f68037819 */ /* 0x000fe200000006ff */
[----:B------:R-:W-:Y:S01]  /*6bd0*/  IMAD R39, R36, 0x100, R37 ;  /* 0x0000010024277824 */ /* 0x000fe200078e0225 */
[----:B------:R-:W-:Y:S01]  /*6be0*/  @P1 LOP3.LUT R0, R0, 0x1, RZ, 0xc0, !PT ;  /* 0x0000000100001812 */ /* 0x000fe200078ec0ff */
[----:B------:R-:W-:Y:S01]  /*6bf0*/  IMAD.MOV.U32 R118, RZ, RZ, RZ ;  /* 0x000000ffff767224 */ /* 0x000fe200078e00ff */
[----:B------:R-:W-:Y:S02]  /*6c00*/  PLOP3.LUT P2, PT, PT, PT, UP1, 0x80, 0x8 ;  /* 0x000000000008781c */ /* 0x000fe40003f4f018 */
[----:B------:R-:W-:Y:S02]  /*6c10*/  CS2R R70, SRZ ;  /* 0x0000000000467805 */ /* 0x000fe4000001ff00 */
[----:B------:R-:W-:Y:S02]  /*6c20*/  ISETP.NE.U32.OR P5, PT, R0, 0x1, !P1 ;  /* 0x000000010000780c */ /* 0x000fe40004fa5470 */
[----:B------:R-:W-:Y:S02]  /*6c30*/  CS2R R68, SRZ ;  /* 0x0000000000447805 */ /* 0x000fe4000001ff00 */
[----:B------:R-:W-:Y:S02]  /*6c40*/  LOP3.LUT P4, R96, R90, 0xff, RZ, 0xc0, !PT ;  /* 0x000000ff5a607812 */ /* 0x000fe4000788c0ff */
[----:B------:R-:W-:Y:S02]  /*6c50*/  CS2R R66, SRZ ;  /* 0x0000000000427805 */ /* 0x000fe4000001ff00 */
[----:B------:R-:W-:Y:S02]  /*6c60*/  SEL R0, RZ, 0xffffffff, P3 ;  /* 0xffffffffff007807 */ /* 0x000fe40001800000 */
[----:B------:R-:W-:Y:S02]  /*6c70*/  CS2R R64, SRZ ;  /* 0x0000000000407805 */ /* 0x000fe4000001ff00 */
[----:B------:R-:W-:Y:S02]  /*6c80*/  P2R R112, PR, RZ, 0x20 ;  /* 0x00000020ff707803 */ /* 0x000fe40000000000 */
[----:B------:R-:W-:Y:S02]  /*6c90*/  CS2R R62, SRZ ;  /* 0x00000000003e7805 */ /* 0x000fe4000001ff00 */
[----:B------:R-:W-:Y:S02]  /*6ca0*/  CS2R R60, SRZ ;  /* 0x00000000003c7805 */ /* 0x000fe4000001ff00 */
[----:B------:R-:W-:Y:S02]  /*6cb0*/  CS2R R58, SRZ ;  /* 0x00000000003a7805 */ /* 0x000fe4000001ff00 */
[----:B------:R-:W-:Y:S02]  /*6cc0*/  CS2R R56, SRZ ;  /* 0x0000000000387805 */ /* 0x000fe4000001ff00 */
[----:B------:R-:W-:Y:S01]  /*6cd0*/  @P2 SEL R0, R5, R0, !P4 ;  /* 0x0000000005002207 */ /* 0x000fe20006000000 */
[----:B------:R-:W-:Y:S01]  /*6ce0*/  VIADD R5, R115, UR43 ;  /* 0x0000002b73057c36 */ /* 0x000fe20008000000 */
[----:B------:R-:W-:Y:S02]  /*6cf0*/  @P5 SHF.L.U32 R2, RZ, 0x1f, RZ ;  /* 0x0000001fff025819 */ /* 0x000fe400000006ff */
[----:B------:R-:W-:Y:S02]  /*6d00*/  CS2R R54, SRZ ;  /* 0x0000000000367805 */ /* 0x000fe4000001ff00 */
[----:B------:R-:W-:Y:S01]  /*6d10*/  LOP3.LUT R0, R0, 0x1, RZ, 0xc0, !PT ;  /* 0x0000000100007812 */ /* 0x000fe200078ec0ff */
[C---:B------:R-:W-:Y:S01]  /*6d20*/  IMAD.IADD R101, R5.reuse, 0x1, R51 ;  /* 0x0000000105657824 */ /* 0x040fe200078e0233 */
[----:B------:R-:W1:Y:S01]  /*6d30*/  @P5 SYNCS.PHASECHK.TRANS64.TRYWAIT P1, [UR43+0x20], R2 ;  /* 0x00002002ff0055a7 */ /* 0x000e62000802112b */
[----:B------:R-:W-:Y:S01]  /*6d40*/  IMAD.IADD R113, R5, 0x1, R120 ;  /* 0x0000000105717824 */ /* 0x000fe200078e0278 */
[----:B------:R-:W-:Y:S01]  /*6d50*/  ISETP.NE.U32.AND P2, PT, R0, 0x1, PT ;  /* 0x000000010000780c */ /* 0x000fe20003f45070 */
[----:B------:R-:W-:Y:S01]  /*6d60*/  IMAD.IADD R99, R120, 0x1, R101 ;  /* 0x0000000178637824 */ /* 0x000fe200078e0265 */
[----:B------:R-:W-:Y:S02]  /*6d70*/  CS2R R52, SRZ ;  /* 0x0000000000347805 */ /* 0x000fe4000001ff00 */
[----:B------:R-:W-:Y:S02]  /*6d80*/  CS2R R74, SRZ ;  /* 0x00000000004a7805 */ /* 0x000fe4000001ff00 */
[----:B------:R-:W-:Y:S02]  /*6d90*/  P2R R119, PR, RZ, 0x4 ;  /* 0x00000004ff777803 */ /* 0x000fe40000000000 */
[----:B------:R-:W-:Y:S02]  /*6da0*/  CS2R R72, SRZ ;  /* 0x0000000000487805 */ /* 0x000fe4000001ff00 */
[----:B------:R-:W-:Y:S02]  /*6db0*/  ISETP.NE.U32.AND P2, PT, R89, 0x1, PT ;  /* 0x000000015900780c */ /* 0x000fe40003f45070 */
[----:B------:R-:W-:Y:S02]  /*6dc0*/  CS2R R78, SRZ ;  /* 0x00000000004e7805 */ /* 0x000fe4000001ff00 */
[----:B------:R-:W-:Y:S02]  /*6dd0*/  CS2R R76, SRZ ;  /* 0x00000000004c7805 */ /* 0x000fe4000001ff00 */
[----:B------:R-:W-:Y:S02]  /*6de0*/  CS2R R82, SRZ ;  /* 0x0000000000527805 */ /* 0x000fe4000001ff00 */
[----:B------:R-:W-:Y:S02]  /*6df0*/  SEL R122, R122, 0x10, !P2 ;  /* 0x000000107a7a7807 */ /* 0x000fe40005000000 */
[----:B------:R-:W-:Y:S01]  /*6e00*/  CS2R R80, SRZ ;  /* 0x0000000000507805 */ /* 0x000fe2000001ff00 */
[----:B------:R3:W4:Y:S02]  /*6e10*/  SYNCS.PHASECHK.TRANS64.TRYWAIT P0, [R116+URZ+0x90], R3 ;  /* 0x00009003740075a7 */ /* 0x00072400080011ff */
[----:B------:R-:W-:Y:S02]  /*6e20*/  IMAD.IADD R114, R5, 0x1, R122 ;  /* 0x0000000105727824 */ /* 0x000fe400078e027a */
[C---:B------:R-:W-:Y:S02]  /*6e30*/  IMAD.IADD R102, R122.reuse, 0x1, R113 ;  /* 0x000000017a667824 */ /* 0x040fe400078e0271 */
[C---:B------:R-:W-:Y:S02]  /*6e40*/  IMAD.IADD R100, R122.reuse, 0x1, R101 ;  /* 0x000000017a647824 */ /* 0x040fe400078e0265 */
[----:B------:R-:W-:Y:S01]  /*6e50*/  IMAD.IADD R98, R122, 0x1, R99 ;  /* 0x000000017a627824 */ /* 0x000fe200078e0263 */
[----:B-1----:R-:W-:Y:S01]  /*6e60*/  @P5 SEL R117, RZ, 0x1, !P1 ;  /* 0x00000001ff755807 */ /* 0x002fe20004800000 */
[----:B---3--:R-:W-:Y:S06]  /*6e70*/  @!P5 BRA `(.L_x_113) ;  /* 0x000000000088d947 */ /* 0x008fec0003800000 */
[----:B------:R-:W-:Y:S01]  /*6e80*/  IMAD.MOV.U32 R71, RZ, RZ, RZ ;  /* 0x000000ffff477224 */ /* 0x000fe200078e00ff */
[----:B------:R-:W-:Y:S01]  /*6e90*/  ISETP.NE.AND P1, PT, R117, RZ, PT ;  /* 0x000000ff7500720c */ /* 0x000fe20003f25270 */
[----:B------:R-:W-:Y:S01]  /*6ea0*/  BSSY B0, `(.L_x_114) ;  /* 0x0000014000007945 */ /* 0x000fe20003800000 */
[----:B------:R-:W-:Y:S02]  /*6eb0*/  CS2R R82, SRZ ;  /* 0x0000000000527805 */ /* 0x000fe4000001ff00 */
        /* <DEDUP_REMOVED lines=13> */
[----:B------:R-:W-:Y:S01]  /*6f90*/  CS2R R68, SRZ ;  /* 0x0000000000447805 */ /* 0x000fe2000001ff00 */
[----:B------:R-:W-:Y:S06]  /*6fa0*/  @P1 BRA `(.L_x_115) ;  /* 0x00000000000c1947 */ /* 0x000fec0003800000 */
[----:B------:R-:W-:Y:S04]  /*6fb0*/  SHF.L.U32 R5, RZ, 0x1f, RZ ;  /* 0x0000001fff057819 */ /* 0x000fe800000006ff */
[----:B------:R-:W1:Y:S02]  /*6fc0*/  SYNCS.PHASECHK.TRANS64.TRYWAIT P1, [UR43+0x20], R5 ;  /* 0x00002005ff0075a7 */ /* 0x000e64000802112b */
[----:B-1----:R-:W-:Y:S05]  /*6fd0*/  @!P1 BRA `(.L_x_116) ;  /* 0x0000007c00e09947 */ /* 0x002fea0003800000 */
.L_x_115:
[----:B------:R-:W-:Y:S05]  /*6fe0*/  BSYNC B0 ;  /* 0x0000000000007941 */ /* 0x000fea0003800000 */
.L_x_114:
[----:B------:R-:W-:Y:S01]  /*6ff0*/  ISETP.NE.AND P1, PT, R119, RZ, PT ;  /* 0x000000ff7700720c */ /* 0x000fe20003f25270 */
[----:B------:R-:W-:Y:S11]  /*7000*/  HFMA2 R118, -RZ, RZ, 0, 5.9604644775390625e-08 ;  /* 0x00000001ff767431 */ /* 0x000ff600000001ff */
[----:B------:R-:W-:Y:S01]  /*7010*/  @!UPT UIADD3 URZ, UPT, UPT, URZ, URZ, URZ ;  /* 0x000000fffffff290 */ /* 0x000fe2000fffe0ff */
[----:B------:R3:W1:Y:S04]  /*7020*/  @P1 LDS.128 R80, [R115+UR43+0x400] ;  /* 0x0004002b73501984 */ /* 0x0006680008000c00 */
[----:B------:R3:W1:Y:S04]  /*7030*/  @P1 LDS.128 R76, [R114+0x400] ;  /* 0x00040000724c1984 */ /* 0x0006680000000c00 */
[----:B------:R3:W1:Y:S04]  /*7040*/  @P1 LDS.128 R72, [R113+0x400] ;  /* 0x0004000071481984 */ /* 0x0006680000000c00 */
[----:B------:R3:W1:Y:S04]  /*7050*/  @P1 LDS.128 R52, [R102+0x400] ;  /* 0x0004000066341984 */ /* 0x0006680000000c00 */
[----:B------:R3:W1:Y:S04]  /*7060*/  @P1 LDS.128 R56, [R101+0x400] ;  /* 0x0004000065381984 */ /* 0x0006680000000c00 */
[----:B------:R3:W1:Y:S04]  /*7070*/  @P1 LDS.128 R60, [R100+0x400] ;  /* 0x00040000643c1984 */ /* 0x0006680000000c00 */
[----:B------:R3:W1:Y:S04]  /*7080*/  @P1 LDS.128 R64, [R99+0x400] ;  /* 0x0004000063401984 */ /* 0x0006680000000c00 */
[----:B------:R3:W1:Y:S02]  /*7090*/  @P1 LDS.128 R68, [R98+0x400] ;  /* 0x0004000062441984 */ /* 0x0006640000000c00 */
.L_x_113:
[----:B------:R-:W-:Y:S05]  /*70a0*/  BSYNC B1 ;  /* 0x0000000000017941 */ /* 0x000fea0003800000 */
.L_x_112:
[----:B-1----:R-:W-:Y:S04]  /*70b0*/  SHF.R.U32.HI R0, RZ, 0x15, R39 ;  /* 0x00000015ff007819 */ /* 0x002fe80000011627 */
[----:B------:R-:W-:Y:S01]  /*70c0*/  LOP3.LUT P1, RZ, R0, 0x3, R91, 0x48, !PT ;  /* 0x0000000300ff7812 */ /* 0x000fe2000782485b */
[----:B------:R-:W-:Y:S01]  /*70d0*/  @!UPT UIADD3 URZ, UPT, UPT, URZ, URZ, URZ ;  /* 0x000000fffffff290 */ /* 0x000fe2000fffe0ff */
[----:B----4-:R-:W-:Y:S11]  /*70e0*/  @P0 BRA `(.L_x_117) ;  /* 0x0000000000080947 */ /* 0x010ff60003800000 */
[----:B------:R-:W1:Y:S02]  /*70f0*/  SYNCS.PHASECHK.TRANS64.TRYWAIT P0, [R116+URZ+0x90], R3 ;  /* 0x00009003740075a7 */ /* 0x000e6400080011ff */
[----:B-1----:R-:W-:Y:S05]  /*7100*/  @!P0 BRA `(.L_x_118) ;  /* 0x0000007c00ac8947 */ /* 0x002fea0003800000 */
.L_x_117:
[----:B------:R-:W-:Y:S05]  /*7110*/  @!P1 BRA `(.L_x_119) ;  /* 0x0000000000409947 */ /* 0x000fea0003800000 */
[----:B------:R-:W4:Y:S01]  /*7120*/  LDCU.64 UR8, c[0x4][0x70] ;  /* 0x01000e00ff0877ac */ /* 0x000f220008000a00 */
[----:B-1----:R-:W-:Y:S01]  /*7130*/  MOV R3, 0x0 ;  /* 0x0000000000037802 */ /* 0x002fe20000000f00 */
[----:B------:R-:W-:Y:S02]  /*7140*/  HFMA2 R12, -RZ, RZ, 0, 5.9604644775390625e-08 ;  /* 0x00000001ff0c7431 */ /* 0x000fe400000001ff */
[----:B------:R-:W-:Y:S02]  /*7150*/  IMAD.MOV.U32 R8, RZ, RZ, 0x192 ;  /* 0x00000192ff087424 */ /* 0x000fe400078e00ff */
[----:B------:R-:W-:Y:S01]  /*7160*/  IMAD.MOV.U32 R13, RZ, RZ, RZ ;  /* 0x000000ffff0d7224 */ /* 0x000fe200078e00ff */
[----:B------:R-:W1:Y:S01]  /*7170*/  LDCU.64 UR6, c[0x4][0x78] ;  /* 0x01000f00ff0677ac */ /* 0x000e620008000a00 */
[----:B------:R-:W2:Y:S01]  /*7180*/  LDC.64 R2, c[0x4][R3] ;  /* 0x0100000003027b82 */ /* 0x000ea20000000a00 */
[----:B------:R-:W5:Y:S01]  /*7190*/  LDCU.64 UR4, c[0x4][0x10] ;  /* 0x01000200ff0477ac */ /* 0x000f620008000a00 */
[----:B----4-:R-:W-:Y:S01]  /*71a0*/  MOV R5, UR9 ;  /* 0x0000000900057c02 */ /* 0x010fe20008000f00 */
[----:B------:R-:W-:Y:S01]  /*71b0*/  IMAD.U32 R4, RZ, RZ, UR8 ;  /* 0x00000008ff047e24 */ /* 0x000fe2000f8e00ff */
[----:B-1----:R-:W-:Y:S01]  /*71c0*/  MOV R7, UR7 ;  /* 0x0000000700077c02 */ /* 0x002fe20008000f00 */
[----:B------:R-:W-:Y:S01]  /*71d0*/  IMAD.U32 R6, RZ, RZ, UR6 ;  /* 0x00000006ff067e24 */ /* 0x000fe2000f8e00ff */
[----:B-----5:R-:W-:Y:S01]  /*71e0*/  MOV R11, UR5 ;  /* 0x00000005000b7c02 */ /* 0x020fe20008000f00 */
[----:B------:R-:W-:Y:S02]  /*71f0*/  IMAD.U32 R10, RZ, RZ, UR4 ;  /* 0x00000004ff0a7e24 */ /* 0x000fe4000f8e00ff */
[----:B------:R-:W-:Y:S07]  /*7200*/  LEPC R20, `(.L_x_119) ;  /* 0x000000001014794e */ /* 0x000fee0000000000 */
[----:B--23--:R-:W-:Y:S05]  /*7210*/  CALL.ABS.NOINC R2 ;  /* 0x0000000002007343 */ /* 0x00cfea0003c00000 */
.L_x_119:
[----:B------:R-:W-:Y:S01]  /*7220*/  LOP3.LUT R44, R80, 0xffffe000, RZ, 0xc0, !PT ;  /* 0xffffe000502c7812 */ /* 0x000fe200078ec0ff */
[----:B------:R-:W-:Y:S05]  /*7230*/  WARPSYNC.ALL ;  /* 0x0000000000007948 */ /* 0x000fea0003800000 */
[----:B------:R-:W-:Y:S01]  /*7240*/  R2UR UR4, R39 ;  /* 0x00000000270472ca */ /* 0x000fe200000e0000 */
[----:B------:R-:W-:Y:S01]  /*7250*/  BSSY.RECONVERGENT B0, `(.L_x_120) ;  /* 0x000009c000007945 */ /* 0x000fe20003800200 */
[----:B------:R-:W-:Y:S02]  /*7260*/  LOP3.LUT R47, R81, 0xffffe000, RZ, 0xc0, !PT ;  /* 0xffffe000512f7812 */ /* 0x000fe400078ec0ff */
[----:B------:R-:W-:Y:S02]  /*7270*/  LOP3.LUT R46, R82, 0xffffe000, RZ, 0xc0, !PT ;  /* 0xffffe000522e7812 */ /* 0x000fe400078ec0ff */
[----:B------:R-:W-:Y:S02]  /*7280*/  LOP3.LUT R48, R83, 0xffffe000, RZ, 0xc0, !PT ;  /* 0xffffe00053307812 */ /* 0x000fe400078ec0ff */
[----:B------:R-:W-:Y:S02]  /*7290*/  LOP3.LUT R49, R56, 0xffffe000, RZ, 0xc0, !PT ;  /* 0xffffe00038317812 */ /* 0x000fe400078ec0ff */
[----:B------:R-:W-:Y:S03]  /*72a0*/  ISETP.NE.AND P0, PT, R107, RZ, PT ;  /* 0x000000ff6b00720c */ /* 0x000fe60003f05270 */
[----:B------:R-:W2:Y:S02]  /*72b0*/  LDTM.x32 R4, tmem[UR4] ;  /* 0x00000004000479ee */ /* 0x000ea400082c0000 */
[C---:B--2---:R-:W-:Y:S01]  /*72c0*/  FMUL R0, R38.reuse, R4 ;  /* 0x0000000426007220 */ /* 0x044fe20000400000 */
[C---:B------:R-:W-:Y:S01]  /*72d0*/  FMUL R2, R38.reuse, R5 ;  /* 0x0000000526027220 */ /* 0x040fe20000400000 */
[C---:B-1----:R-:W-:Y:S01]  /*72e0*/  FMUL R3, R38.reuse, R6 ;  /* 0x0000000626037220 */ /* 0x042fe20000400000 */
[----:B------:R-:W-:Y:S01]  /*72f0*/  FMUL R7, R38, R7 ;  /* 0x0000000726077220 */ /* 0x000fe20000400000 */
[C---:B------:R-:W-:Y:S01]  /*7300*/  FFMA R40, R45.reuse, R44, R0 ;  /* 0x0000002c2d287223 */ /* 0x040fe20000000000 */
[----:B------:R-:W-:Y:S01]  /*7310*/  LOP3.LUT R44, R76, 0xffffe000, RZ, 0xc0, !PT ;  /* 0xffffe0004c2c7812 */ /* 0x000fe200078ec0ff */
[C---:B------:R-:W-:Y:S01]  /*7320*/  FFMA R41, R45.reuse, R47, R2 ;  /* 0x0000002f2d297223 */ /* 0x040fe20000000002 */
[----:B------:R-:W-:Y:S01]  /*7330*/  LOP3.LUT R47, R78, 0xffffe000, RZ, 0xc0, !PT ;  /* 0xffffe0004e2f7812 */ /* 0x000fe200078ec0ff */
[----:B------:R-:W-:Y:S01]  /*7340*/  FFMA R42, R45, R46, R3 ;  /* 0x0000002e2d2a7223 */ /* 0x000fe20000000003 */
[----:B------:R-:W-:Y:S01]  /*7350*/  LOP3.LUT R46, R77, 0xffffe000, RZ, 0xc0, !PT ;  /* 0xffffe0004d2e7812 */ /* 0x000fe200078ec0ff */
[----:B------:R-:W-:Y:S01]  /*7360*/  FFMA R43, R45, R48, R7 ;  /* 0x000000302d2b7223 */ /* 0x000fe20000000007 */
[----:B------:R-:W-:Y:S01]  /*7370*/  LOP3.LUT R48, R79, 0xffffe000, RZ, 0xc0, !PT ;  /* 0xffffe0004f307812 */ /* 0x000fe200078ec0ff */
[C---:B------:R-:W-:Y:S01]  /*7380*/  FMUL R4, R38.reuse, R8 ;  /* 0x0000000826047220 */ /* 0x040fe20000400000 */
[----:B------:R-:W-:Y:S01]  /*7390*/  F2FP.TF32.F32.PACK_B R40, R40 ;  /* 0x00000028ff28723e */ /* 0x000fe200024050ff */
[C---:B------:R-:W-:Y:S01]  /*73a0*/  FMUL R5, R38.reuse, R9 ;  /* 0x0000000926057220 */ /* 0x040fe20000400000 */
[----:B------:R-:W-:Y:S01]  /*73b0*/  F2FP.TF32.F32.PACK_B R41, R41 ;  /* 0x00000029ff29723e */ /* 0x000fe200024050ff */
[C---:B------:R-:W-:Y:S01]  /*73c0*/  FMUL R6, R38.reuse, R10 ;  /* 0x0000000a26067220 */ /* 0x040fe20000400000 */
[----:B------:R-:W-:Y:S01]  /*73d0*/  F2FP.TF32.F32.PACK_B R42, R42 ;  /* 0x0000002aff2a723e */ /* 0x000fe200024050ff */
[C---:B------:R-:W-:Y:S01]  /*73e0*/  FFMA R4, R45.reuse, R44, R4 ;  /* 0x0000002c2d047223 */ /* 0x040fe20000000004 */
[----:B------:R-:W-:Y:S01]  /*73f0*/  F2FP.TF32.F32.PACK_B R43, R43 ;  /* 0x0000002bff2b723e */ /* 0x000fe200024050ff */
[----:B------:R-:W-:Y:S01]  /*7400*/  FMUL R11, R38, R11 ;  /* 0x0000000b260b7220 */ /* 0x000fe20000400000 */
[----:B------:R-:W-:Y:S01]  /*7410*/  LOP3.LUT R44, R72, 0xffffe000, RZ, 0xc0, !PT ;  /* 0xffffe000482c7812 */ /* 0x000fe200078ec0ff */
[----:B------:R-:W-:Y:S01]  /*7420*/  FFMA R5, R45, R46, R5 ;  /* 0x0000002e2d057223 */ /* 0x000fe20000000005 */
[----:B------:R-:W-:Y:S01]  /*7430*/  LOP3.LUT R46, R73, 0xffffe000, RZ, 0xc0, !PT ;  /* 0xffffe000492e7812 */ /* 0x000fe200078ec0ff */
[----:B------:R-:W-:Y:S01]  /*7440*/  FMUL R8, R38, R12 ;  /* 0x0000000c26087220 */ /* 0x000fe20000400000 */
[----:B------:R-:W-:Y:S01]  /*7450*/  F2FP.TF32.F32.PACK_B R4, R4 ;  /* 0x00000004ff04723e */ /* 0x000fe200024050ff */
[C---:B------:R-:W-:Y:S01]  /*7460*/  FFMA R6, R45.reuse, R47, R6 ;  /* 0x0000002f2d067223 */ /* 0x040fe20000000006 */
[----:B------:R-:W-:Y:S01]  /*7470*/  LOP3.LUT R47, R74, 0xffffe000, RZ, 0xc0, !PT ;  /* 0xffffe0004a2f7812 */ /* 0x000fe200078ec0ff */
[----:B------:R-:W-:Y:S01]  /*7480*/  FFMA R7, R45, R48, R11 ;  /* 0x000000302d077223 */ /* 0x000fe2000000000b */
[----:B------:R-:W-:Y:S01]  /*7490*/  LOP3.LUT R48, R75, 0xffffe000, RZ, 0xc0, !PT ;  /* 0xffffe0004b307812 */ /* 0x000fe200078ec0ff */
[----:B------:R-:W-:Y:S01]  /*74a0*/  FMUL R9, R38, R13 ;  /* 0x0000000d26097220 */ /* 0x000fe20000400000 */
[----:B------:R-:W-:Y:S01]  /*74b0*/  F2FP.TF32.F32.PACK_B R5, R5 ;  /* 0x00000005ff05723e */ /* 0x000fe200024050ff */
[----:B------:R1:W-:Y:S01]  /*74c0*/  STS.128 [R115+UR43+0x400], R40 ;  /* 0x0004002873007988 */ /* 0x0003e20008000c2b */
[----:B------:R-:W-:Y:S01]  /*74d0*/  F2FP.TF32.F32.PACK_B R6, R6 ;  /* 0x00000006ff06723e */ /* 0x000fe200024050ff */
[C---:B------:R-:W-:Y:S01]  /*74e0*/  FFMA R8, R45.reuse, R44, R8 ;  /* 0x0000002c2d087223 */ /* 0x040fe20000000008 */
[----:B------:R-:W-:Y:S01]  /*74f0*/  LOP3.LUT R44, R52, 0xffffe000, RZ, 0xc0, !PT ;  /* 0xffffe000342c7812 */ /* 0x000fe200078ec0ff */
[C---:B------:R-:W-:Y:S01]  /*7500*/  FMUL R10, R38.reuse, R14 ;  /* 0x0000000e260a7220 */ /* 0x040fe20000400000 */
[----:B------:R-:W-:Y:S01]  /*7510*/  F2FP.TF32.F32.PACK_B R7, R7 ;  /* 0x00000007ff07723e */ /* 0x000fe200024050ff */
[C---:B------:R-:W-:Y:S01]  /*7520*/  FMUL R15, R38.reuse, R15 ;  /* 0x0000000f260f7220 */ /* 0x040fe20000400000 */
[----:B------:R-:W-:Y:S01]  /*7530*/  F2FP.TF32.F32.PACK_B R8, R8 ;  /* 0x00000008ff08723e */ /* 0x000fe200024050ff */
[----:B------:R-:W-:Y:S01]  /*7540*/  FMUL R12, R38, R16 ;  /* 0x00000010260c7220 */ /* 0x000fe20000400000 */
[----:B------:R-:W-:Y:S01]  /*7550*/  FFMA R9, R45, R46, R9 ;  /* 0x0000002e2d097223 */ /* 0x000fe20000000009 */
[----:B------:R-:W-:Y:S01]  /*7560*/  LOP3.LUT R46, R55, 0xffffe000, RZ, 0xc0, !PT ;  /* 0xffffe000372e7812 */ /* 0x000fe200078ec0ff */
[C---:B------:R-:W-:Y:S01]  /*7570*/  FFMA R10, R45.reuse, R47, R10 ;  /* 0x0000002f2d0a7223 */ /* 0x040fe2000000000a */
[----:B------:R-:W-:Y:S01]  /*7580*/  LOP3.LUT R47, R54, 0xffffe000, RZ, 0xc0, !PT ;  /* 0xffffe000362f7812 */ /* 0x000fe200078ec0ff */
[C---:B------:R-:W-:Y:S01]  /*7590*/  FFMA R11, R45.reuse, R48, R15 ;  /* 0x000000302d0b7223 */ /* 0x040fe2000000000f */
[----:B------:R-:W-:Y:S01]  /*75a0*/  F2FP.TF32.F32.PACK_B R9, R9 ;  /* 0x00000009ff09723e */ /* 0x000fe200024050ff */
[----:B------:R-:W-:Y:S01]  /*75b0*/  FFMA R12, R45, R44, R12 ;  /* 0x0000002c2d0c7223 */ /* 0x000fe2000000000c */
[----:B------:R-:W-:Y:S01]  /*75c0*/  LOP3.LUT R44, R53, 0xffffe000, RZ, 0xc0, !PT ;  /* 0xffffe000352c7812 */ /* 0x000fe200078ec0ff */
[----:B------:R1:W-:Y:S01]  /*75d0*/  STS.128 [R114+0x400], R4 ;  /* 0x0004000472007388 */ /* 0x0003e20000000c00 */
[----:B------:R-:W-:Y:S01]  /*75e0*/  F2FP.TF32.F32.PACK_B R10, R10 ;  /* 0x0000000aff0a723e */ /* 0x000fe200024050ff */
[C---:B------:R-:W-:Y:S01]  /*75f0*/  FMUL R13, R38.reuse, R17 ;  /* 0x00000011260d7220 */ /* 0x040fe20000400000 */
[----:B------:R-:W-:Y:S01]  /*7600*/  F2FP.TF32.F32.PACK_B R11, R11 ;  /* 0x0000000bff0b723e */ /* 0x000fe200024050ff */
[C---:B------:R-:W-:Y:S01]  /*7610*/  FMUL R14, R38.reuse, R18 ;  /* 0x00000012260e7220 */ /* 0x040fe20000400000 */
[----:B------:R-:W-:Y:S01]  /*7620*/  F2FP.TF32.F32.PACK_B R12, R12 ;  /* 0x0000000cff0c723e */ /* 0x000fe200024050ff */
[----:B------:R-:W-:Y:S01]  /*7630*/  FMUL R19, R38, R19 ;  /* 0x0000001326137220 */ /* 0x000fe20000400000 */
[----:B------:R-:W-:Y:S01]  /*7640*/  LOP3.LUT R48, R65, 0xffffe000, RZ, 0xc0, !PT ;  /* 0xffffe00041307812 */ /* 0x000fe200078ec0ff */
[----:B------:R-:W-:Y:S01]  /*7650*/  FFMA R13, R45, R44, R13 ;  /* 0x0000002c2d0d7223 */ /* 0x000fe2000000000d */
[----:B------:R-:W-:Y:S01]  /*7660*/  LOP3.LUT R44, R57, 0xffffe000, RZ, 0xc0, !PT ;  /* 0xffffe000392c7812 */ /* 0x000fe200078ec0ff */
[C---:B------:R-:W-:Y:S01]  /*7670*/  FFMA R14, R45.reuse, R47, R14 ;  /* 0x0000002f2d0e7223 */ /* 0x040fe2000000000e */
[----:B------:R-:W-:Y:S01]  /*7680*/  LOP3.LUT R47, R58, 0xffffe000, RZ, 0xc0, !PT ;  /* 0xffffe0003a2f7812 */ /* 0x000fe200078ec0ff */
[C---:B------:R-:W-:Y:S01]  /*7690*/  FMUL R16, R38.reuse, R20 ;  /* 0x0000001426107220 */ /* 0x040fe20000400000 */
[----:B------:R-:W-:Y:S01]  /*76a0*/  F2FP.TF32.F32.PACK_B R13, R13 ;  /* 0x0000000dff0d723e */ /* 0x000fe200024050ff */
[----:B------:R1:W-:Y:S01]  /*76b0*/  STS.128 [R113+0x400], R8 ;  /* 0x0004000871007388 */ /* 0x0003e20000000c00 */
[----:B------:R-:W-:Y:S01]  /*76c0*/  F2FP.TF32.F32.PACK_B R14, R14 ;  /* 0x0000000eff0e723e */ /* 0x000fe200024050ff */
[----:B------:R-:W-:Y:S01]  /*76d0*/  FFMA R15, R45, R46, R19 ;  /* 0x0000002e2d0f7223 */ /* 0x000fe20000000013 */
[----:B------:R-:W-:Y:S01]  /*76e0*/  LOP3.LUT R46, R59, 0xffffe000, RZ, 0xc0, !PT ;  /* 0xffffe0003b2e7812 */ /* 0x000fe200078ec0ff */
[----:B------:R-:W-:Y:S01]  /*76f0*/  FMUL R17, R38, R21 ;  /* 0x0000001526117220 */ /* 0x000fe20000400000 */
[C---:B------:R-:W-:Y:S01]  /*7700*/  FFMA R16, R45.reuse, R49, R16 ;  /* 0x000000312d107223 */ /* 0x040fe20000000010 */
[----:B------:R-:W-:Y:S01]  /*7710*/  LOP3.LUT R49, R60, 0xffffe000, RZ, 0xc0, !PT ;  /* 0xffffe0003c317812 */ /* 0x000fe200078ec0ff */
[C---:B------:R-:W-:Y:S01]  /*7720*/  FMUL R18, R38.reuse, R22 ;  /* 0x0000001626127220 */ /* 0x040fe20000400000 */
[----:B------:R-:W-:Y:S01]  /*7730*/  F2FP.TF32.F32.PACK_B R15, R15 ;  /* 0x0000000fff0f723e */ /* 0x000fe200024050ff */
[----:B------:R-:W-:Y:S01]  /*7740*/  FFMA R17, R45, R44, R17 ;  /* 0x0000002c2d117223 */ /* 0x000fe20000000011 */
[C---:B------:R-:W-:Y:S01]  /*7750*/  FMUL R23, R38.reuse, R23 ;  /* 0x0000001726177220 */ /* 0x040fe20000400000 */
[C---:B------:R-:W-:Y:S01]  /*7760*/  FMUL R20, R38.reuse, R24 ;  /* 0x0000001826147220 */ /* 0x040fe20000400000 */
[----:B------:R-:W-:Y:S01]  /*7770*/  LOP3.LUT R44, R61, 0xffffe000, RZ, 0xc0, !PT ;  /* 0xffffe0003d2c7812 */ /* 0x000fe200078ec0ff */
[----:B------:R1:W-:Y:S01]  /*7780*/  STS.128 [R102+0x400], R12 ;  /* 0x0004000c66007388 */ /* 0x0003e20000000c00 */
[----:B------:R-:W-:Y:S01]  /*7790*/  F2FP.TF32.F32.PACK_B R16, R16 ;  /* 0x00000010ff10723e */ /* 0x000fe200024050ff */
[----:B------:R-:W-:Y:S01]  /*77a0*/  FMUL R21, R38, R25 ;  /* 0x0000001926157220 */ /* 0x000fe20000400000 */
[----:B------:R-:W-:Y:S01]  /*77b0*/  F2FP.TF32.F32.PACK_B R17, R17 ;  /* 0x00000011ff11723e */ /* 0x000fe200024050ff */
[C---:B------:R-:W-:Y:S01]  /*77c0*/  FFMA R18, R45.reuse, R47, R18 ;  /* 0x0000002f2d127223 */ /* 0x040fe20000000012 */
[----:B------:R-:W-:Y:S01]  /*77d0*/  LOP3.LUT R47, R64, 0xffffe000, RZ, 0xc0, !PT ;  /* 0xffffe000402f7812 */ /* 0x000fe200078ec0ff */
[C---:B------:R-:W-:Y:S01]  /*77e0*/  FFMA R19, R45.reuse, R46, R23 ;  /* 0x0000002e2d137223 */ /* 0x040fe20000000017 */
[C---:B------:R-:W-:Y:S01]  /*77f0*/  FFMA R20, R45.reuse, R49, R20 ;  /* 0x000000312d147223 */ /* 0x040fe20000000014 */
[----:B------:R-:W-:Y:S01]  /*7800*/  FFMA R21, R45, R44, R21 ;  /* 0x0000002c2d157223 */ /* 0x000fe20000000015 */
[----:B------:R-:W-:Y:S01]  /*7810*/  LOP3.LUT R46, R62, 0xffffe000, RZ, 0xc0, !PT ;  /* 0xffffe0003e2e7812 */ /* 0x000fe200078ec0ff */
[C---:B------:R-:W-:Y:S01]  /*7820*/  FMUL R22, R38.reuse, R26 ;  /* 0x0000001a26167220 */ /* 0x040fe20000400000 */
[----:B------:R-:W-:Y:S01]  /*7830*/  LOP3.LUT R44, R63, 0xffffe000, RZ, 0xc0, !PT ;  /* 0xffffe0003f2c7812 */ /* 0x000fe200078ec0ff */
[C---:B------:R-:W-:Y:S01]  /*7840*/  FMUL R27, R38.reuse, R27 ;  /* 0x0000001b261b7220 */ /* 0x040fe20000400000 */
[----:B------:R-:W-:Y:S01]  /*7850*/  F2FP.TF32.F32.PACK_B R18, R18 ;  /* 0x00000012ff12723e */ /* 0x000fe200024050ff */
[C---:B------:R-:W-:Y:S01]  /*7860*/  FFMA R22, R45.reuse, R46, R22 ;  /* 0x0000002e2d167223 */ /* 0x040fe20000000016 */
[----:B------:R-:W-:Y:S01]  /*7870*/  F2FP.TF32.F32.PACK_B R19, R19 ;  /* 0x00000013ff13723e */ /* 0x000fe200024050ff */
[----:B------:R-:W-:Y:S01]  /*7880*/  FFMA R23, R45, R44, R27 ;  /* 0x0000002c2d177223 */ /* 0x000fe2000000001b */
[C---:B------:R-:W-:Y:S01]  /*7890*/  FMUL R24, R38.reuse, R28 ;  /* 0x0000001c26187220 */ /* 0x040fe20000400000 */
[----:B------:R-:W-:Y:S01]  /*78a0*/  F2FP.TF32.F32.PACK_B R20, R20 ;  /* 0x00000014ff14723e */ /* 0x000fe200024050ff */
[----:B------:R-:W-:Y:S01]  /*78b0*/  FMUL R25, R38, R29 ;  /* 0x0000001d26197220 */ /* 0x000fe20000400000 */
[----:B------:R1:W-:Y:S01]  /*78c0*/  STS.128 [R101+0x400], R16 ;  /* 0x0004001065007388 */ /* 0x0003e20000000c00 */
[----:B------:R-:W-:Y:S01]  /*78d0*/  LOP3.LUT R49, R66, 0xffffe000, RZ, 0xc0, !PT ;  /* 0xffffe00042317812 */ /* 0x000fe200078ec0ff */
[C---:B------:R-:W-:Y:S01]  /*78e0*/  FMUL R26, R38.reuse, R30 ;  /* 0x0000001e261a7220 */ /* 0x040fe20000400000 */
[----:B------:R-:W-:Y:S01]  /*78f0*/  LOP3.LUT R44, R67, 0xffffe000, RZ, 0xc0, !PT ;  /* 0xffffe000432c7812 */ /* 0x000fe200078ec0ff */
[----:B------:R-:W-:Y:S01]  /*7900*/  FMUL R31, R38, R31 ;  /* 0x0000001f261f7220 */ /* 0x000fe20000400000 */
[----:B------:R-:W-:Y:S01]  /*7910*/  F2FP.TF32.F32.PACK_B R21, R21 ;  /* 0x00000015ff15723e */ /* 0x000fe200024050ff */
[C---:B------:R-:W-:Y:S01]  /*7920*/  FFMA R24, R45.reuse, R47, R24 ;  /* 0x0000002f2d187223 */ /* 0x040fe20000000018 */
[----:B------:R-:W-:Y:S01]  /*7930*/  F2FP.TF32.F32.PACK_B R22, R22 ;  /* 0x00000016ff16723e */ /* 0x000fe200024050ff */
[C---:B------:R-:W-:Y:S01]  /*7940*/  FFMA R25, R45.reuse, R48, R25 ;  /* 0x000000302d197223 */ /* 0x040fe20000000019 */
[----:B------:R-:W-:Y:S01]  /*7950*/  F2FP.TF32.F32.PACK_B R23, R23 ;  /* 0x00000017ff17723e */ /* 0x000fe200024050ff */
[C---:B------:R-:W-:Y:S01]  /*7960*/  FFMA R26, R45.reuse, R49, R26 ;  /* 0x000000312d1a7223 */ /* 0x040fe2000000001a */
[----:B------:R-:W-:Y:S01]  /*7970*/  FFMA R27, R45, R44, R31 ;  /* 0x0000002c2d1b7223 */ /* 0x000fe2000000001f */
[----:B------:R-:W-:Y:S01]  /*7980*/  LOP3.LUT R47, R68, 0xffffe000, RZ, 0xc0, !PT ;  /* 0xffffe000442f7812 */ /* 0x000fe200078ec0ff */
[C---:B------:R-:W-:Y:S01]  /*7990*/  FMUL R28, R38.reuse, R32 ;  /* 0x00000020261c7220 */ /* 0x040fe20000400000 */
[----:B------:R1:W-:Y:S01]  /*79a0*/  STS.128 [R100+0x400], R20 ;  /* 0x0004001464007388 */ /* 0x0003e20000000c00 */
[----:B------:R-:W-:Y:S01]  /*79b0*/  LOP3.LUT R46, R69, 0xffffe000, RZ, 0xc0, !PT ;  /* 0xffffe000452e7812 */ /* 0x000fe200078ec0ff */
[----:B------:R-:W-:Y:S01]  /*79c0*/  FMUL R29, R38, R33 ;  /* 0x00000021261d7220 */ /* 0x000fe20000400000 */
        /* <DEDUP_REMOVED lines=10> */
[----:B------:R-:W-:Y:S01]  /*7a70*/  F2FP.TF32.F32.PACK_B R27, R27 ;  /* 0x0000001bff1b723e */ /* 0x000fe200024050ff */
[----:B------:R-:W-:Y:S01]  /*7a80*/  FFMA R31, R45, R44, R35 ;  /* 0x0000002c2d1f7223 */ /* 0x000fe20000000023 */
[----:B------:R-:W-:Y:S02]  /*7a90*/  F2FP.TF32.F32.PACK_B R28, R28 ;  /* 0x0000001cff1c723e */ /* 0x000fe400024050ff */
[----:B------:R-:W-:Y:S01]  /*7aa0*/  F2FP.TF32.F32.PACK_B R29, R29 ;  /* 0x0000001dff1d723e */ /* 0x000fe200024050ff */
[----:B------:R1:W-:Y:S01]  /*7ab0*/  STS.128 [R99+0x400], R24 ;  /* 0x0004001863007388 */ /* 0x0003e20000000c00 */
[----:B------:R-:W-:Y:S02]  /*7ac0*/  F2FP.TF32.F32.PACK_B R30, R30 ;  /* 0x0000001eff1e723e */ /* 0x000fe400024050ff */
[----:B------:R-:W-:Y:S05]  /*7ad0*/  F2FP.TF32.F32.PACK_B R31, R31 ;  /* 0x0000001fff1f723e */ /* 0x000fea00024050ff */
[----:B------:R1:W-:Y:S01]  /*7ae0*/  STS.128 [R98+0x400], R28 ;  /* 0x0004001c62007388 */ /* 0x0003e20000000c00 */
[----:B------:R-:W-:Y:S01]  /*7af0*/  @!PT LDS RZ, [RZ] ;  /* 0x00000000fffff984 */ /* 0x000fe20000000800 */
[----:B------:R-:W-:Y:S01]  /*7b00*/  @!PT LDS RZ, [RZ] ;  /* 0x00000000fffff984 */ /* 0x000fe20000000800 */
[----:B------:R-:W-:Y:S01]  /*7b10*/  @!PT LDS RZ, [RZ] ;  /* 0x00000000fffff984 */ /* 0x000fe20000000800 */
[----:B------:R-:W-:Y:S01]  /*7b20*/  @!PT LDS RZ, [RZ] ;  /* 0x00000000fffff984 */ /* 0x000fe20000000800 */
[----:B------:R2:W-:Y:S07]  /*7b30*/  MEMBAR.ALL.CTA ;  /* 0x0000000000007992 */ /* 0x0005ee0000008000 */
[----:B--2---:R-:W2:Y:S02]  /*7b40*/  FENCE.VIEW.ASYNC.S ;  /* 0x00000000000073c6 */ /* 0x004ea40000000000 */
[----:B--2---:R-:W-:Y:S06]  /*7b50*/  BAR.SYNC.DEFER_BLOCKING 0x1, 0x80 ;  /* 0x0042000000007b1d */ /* 0x004fec0000010000 */
[----:B------:R-:W-:Y:S05]  /*7b60*/  @P0 BRA `(.L_x_121) ;  /* 0x0000000000280947 */ /* 0x000fea0003800000 */
[----:B------:R-:W-:Y:S01]  /*7b70*/  UIADD3 UR4, UPT, UPT, UR43, 0x400, URZ ;  /* 0x000004002b047890 */ /* 0x000fe2000fffe0ff */
[----:B------:R-:W-:Y:S05]  /*7b80*/  UMOV UR51, UR36 ;  /* 0x0000002400337c82 */ /* 0x000fea0008000000 */
[----:B------:R-:W-:Y:S01]  /*7b90*/  MOV R95, UR4 ;  /* 0x00000004005f7c02 */ /* 0x000fe20008000f00 */
[----:B------:R-:W-:Y:S03]  /*7ba0*/  UIADD3 UR4, UP0, UPT, UR54, 0x680, URZ ;  /* 0x0000068036047890 */ /* 0x000fe6000ff1e0ff */
[----:B------:R-:W-:Y:S01]  /*7bb0*/  R2UR UR48, R95 ;  /* 0x000000005f3072ca */ /* 0x000fe200000e0000 */
[----:B------:R-:W-:Y:S11]  /*7bc0*/  UIADD3.X UR5, UPT, UPT, URZ, UR55, URZ, UP0, !UPT ;  /* 0x00000037ff057290 */ /* 0x000ff600087fe4ff */
[----:B------:R-:W-:Y:S01]  /*7bd0*/  @!UPT UIADD3 URZ, UPT, UPT, URZ, URZ, URZ ;  /* 0x000000fffffff290 */ /* 0x000fe2000fffe0ff */
[----:B------:R2:W-:Y:S01]  /*7be0*/  UTMASTG.3D [UR48], [UR4] ;  /* 0x00000030040073b5 */ /* 0x0005e20008010000 */
[----:B------:R0:W-:Y:S01]  /*7bf0*/  UTMACMDFLUSH ;  /* 0x00000000000079b7 */ /* 0x0001e20000000000 */
[----:B--2---:R-:W-:Y:S04]  /*7c00*/  DEPBAR.LE SB0, 0x1 ;  /* 0x000080400000791a */ /* 0x004fe80000000000 */
.L_x_121:
[----:B------:R-:W-:Y:S05]  /*7c10*/  BSYNC.RECONVERGENT B0 ;  /* 0x0000000000007941 */ /* 0x000fea0003800200 */
.L_x_120:
[----:B------:R-:W-:Y:S01]  /*7c20*/  BAR.SYNC.DEFER_BLOCKING 0x1, 0x80 ;  /* 0x0042000000007b1d */ /* 0x000fe20000010000 */
[----:B------:R-:W-:Y:S01]  /*7c30*/  ISETP.NE.AND P1, PT, R112, RZ, PT ;  /* 0x000000ff7000720c */ /* 0x000fe20003f25270 */
[----:B------:R-:W-:Y:S01]  /*7c40*/  UISETP.NE.AND UP0, UPT, UR53, URZ, UPT ;  /* 0x000000ff3500728c */ /* 0x000fe2000bf05270 */
[----:B------:R-:W-:Y:S11]  /*7c50*/  LEA R3, R118, UR43, 0x3 ;  /* 0x0000002b76037c11 */ /* 0x000ff6000f8e18ff */
[----:B------:R-:W-:Y:S01]  /*7c60*/  @P1 SHF.L.U32 R2, RZ, 0x1f, RZ ;  /* 0x0000001fff021819 */ /* 0x000fe200000006ff */
[----:B------:R-:W-:Y:S06]  /*7c70*/  BRA.U !UP0, `(.L_x_122) ;  /* 0x0000000108247547 */ /* 0x000fec000b800000 */
[----:B-1----:R-:W-:Y:S01]  /*7c80*/  IMAD.U32 R5, RZ, RZ, UR47 ;  /* 0x0000002fff057e24 */ /* 0x002fe2000f8e00ff */
[----:B------:R-:W-:Y:S01]  /*7c90*/  MOV R0, UR52 ;  /* 0x0000003400007c02 */ /* 0x000fe20008000f00 */
[----:B------:R-:W-:Y:S03]  /*7ca0*/  UIADD3 UR4, UPT, UPT, UR47, 0x1, URZ ;  /* 0x000000012f047890 */ /* 0x000fe6000fffe0ff */
[----:B------:R-:W-:Y:S01]  /*7cb0*/  @P1 LEA R5, R5, UR43, 0x3 ;  /* 0x0000002b05051c11 */ /* 0x000fe2000f8e18ff */
[----:B------:R-:W-:Y:S04]  /*7cc0*/  UISETP.NE.AND UP0, UPT, UR4, 0x4, UPT ;  /* 0x000000040400788c */ /* 0x000fe8000bf05270 */
[----:B------:R-:W-:Y:S01]  /*7cd0*/  @P1 VIADD R5, R5, 0x40 ;  /* 0x0000004005051836 */ /* 0x000fe20000000000 */
[----:B------:R-:W-:Y:S04]  /*7ce0*/  USEL UR47, UR4, URZ, UP0 ;  /* 0x000000ff042f7287 */ /* 0x000fe80008000000 */
[----:B------:R-:W-:Y:S04]  /*7cf0*/  @P1 PRMT R0, R0, 0x654, R5 ;  /* 0x0000065400001816 */ /* 0x000fe80000000005 */
[----:B------:R2:W-:Y:S04]  /*7d00*/  @P1 SYNCS.ARRIVE.TRANS64.RED.A1T0 RZ, [R0+URZ], RZ ;  /* 0x000000ff00ff19a7 */ /* 0x0005e800081004ff */
.L_x_122:
[----:B------:R-:W4:Y:S01]  /*7d10*/  @P1 SYNCS.PHASECHK.TRANS64.TRYWAIT P0, [R3+URZ+0x20], R2 ;  /* 0x00002002030015a7 */ /* 0x000f2200080011ff */
[----:B------:R-:W-:Y:S01]  /*7d20*/  BSSY B1, `(.L_x_123) ;  /* 0x000001f000017945 */ /* 0x000fe20003800000 */
[----:B----4-:R-:W-:Y:S03]  /*7d30*/  @P1 SEL R117, RZ, 0x1, !P0 ;  /* 0x00000001ff751807 */ /* 0x010fe60004000000 */
[----:B------:R-:W-:Y:S05]  /*7d40*/  @!P1 BRA `(.L_x_124) ;  /* 0x0000000000709947 */ /* 0x000fea0003800000 */
[----:B------:R-:W-:Y:S01]  /*7d50*/  ISETP.NE.AND P1, PT, R119, RZ, PT ;  /* 0x000000ff7700720c */ /* 0x000fe20003f25270 */
[----:B------:R-:W-:Y:S01]  /*7d60*/  BSSY B0, `(.L_x_125) ;  /* 0x000000b000007945 */ /* 0x000fe20003800000 */
[----:B------:R-:W-:Y:S11]  /*7d70*/  ISETP.NE.AND P0, PT, R117, RZ, PT ;  /* 0x000000ff7500720c */ /* 0x000ff60003f05270 */
[----:B-1----:R-:W-:Y:S05]  /*7d80*/  @P1 IMAD R4, R118, 0x4000, R115 ;  /* 0x0000400076041824 */ /* 0x002fea00078e0273 */
[----:B------:R-:W-:Y:S04]  /*7d90*/  @P1 IADD3 R9, PT, PT, R4, UR43, RZ ;  /* 0x0000002b04091c10 */ /* 0x000fe8000fffe0ff */
[----:B------:R-:W-:Y:S01]  /*7da0*/  @P1 IADD3 R7, PT, PT, R120, R9, RZ ;  /* 0x0000000978071210 */ /* 0x000fe20007ffe0ff */
[--C-:B------:R-:W-:Y:S02]  /*7db0*/  @P1 IMAD.IADD R5, R51, 0x1, R9.reuse ;  /* 0x0000000133051824 */ /* 0x100fe400078e0209 */
[----:B------:R-:W-:Y:S01]  /*7dc0*/  @P1 IMAD.IADD R2, R122, 0x1, R9 ;  /* 0x000000017a021824 */ /* 0x000fe200078e0209 */
[----:B------:R-:W-:Y:S06]  /*7dd0*/  @P0 BRA `(.L_x_126) ;  /* 0x00000000000c0947 */ /* 0x000fec0003800000 */
[----:B--2---:R-:W-:Y:S04]  /*7de0*/  SHF.L.U32 R0, RZ, 0x1f, RZ ;  /* 0x0000001fff007819 */ /* 0x004fe800000006ff */
[----:B------:R-:W1:Y:S02]  /*7df0*/  SYNCS.PHASECHK.TRANS64.TRYWAIT P0, [R3+URZ+0x20], R0 ;  /* 0x00002000030075a7 */ /* 0x000e6400080011ff */
[----:B-1----:R-:W-:Y:S05]  /*7e00*/  @!P0 BRA `(.L_x_127) ;  /* 0x0000007000808947 */ /* 0x002fea0003800000 */
.L_x_126:
[----:B------:R-:W-:Y:S05]  /*7e10*/  BSYNC B0 ;  /* 0x0000000000007941 */ /* 0x000fea0003800000 */
.L_x_125:
[----:B------:R-:W-:Y:S01]  /*7e20*/  ISETP.NE.AND P0, PT, R119, RZ, PT ;  /* 0x000000ff7700720c */ /* 0x000fe20003f05270 */
[----:B------:R-:W-:Y:S11]  /*7e30*/  VIADD R118, R118, 0x1 ;  /* 0x0000000176767836 */ /* 0x000ff60000000000 */
[----:B------:R-:W-:Y:S01]  /*7e40*/  @!UPT UIADD3 URZ, UPT, UPT, URZ, URZ, URZ ;  /* 0x000000fffffff290 */ /* 0x000fe2000fffe0ff */
[----:B------:R4:W3:Y:S01]  /*7e50*/  @P0 LDS.128 R80, [R4+UR43+0x400] ;  /* 0x0004002b04500984 */ /* 0x0008e20008000c00 */
[--C-:B-1----:R-:W-:Y:S01]  /*7e60*/  @P0 IMAD.IADD R3, R120, 0x1, R5.reuse ;  /* 0x0000000178030824 */ /* 0x102fe200078e0205 */
[C---:B--2---:R-:W-:Y:S01]  /*7e70*/  @P0 IADD3 R0, PT, PT, R122.reuse, R7, RZ ;  /* 0x000000077a000210 */ /* 0x044fe20007ffe0ff */
[C---:B------:R-:W-:Y:S01]  /*7e80*/  @P0 IMAD.IADD R6, R122.reuse, 0x1, R5 ;  /* 0x000000017a060824 */ /* 0x040fe200078e0205 */
[----:B------:R4:W1:Y:S02]  /*7e90*/  @P0 LDS.128 R76, [R2+0x400] ;  /* 0x00040000024c0984 */ /* 0x0008640000000c00 */
[----:B------:R-:W-:Y:S02]  /*7ea0*/  @P0 IADD3 R8, PT, PT, R122, R3, RZ ;  /* 0x000000037a080210 */ /* 0x000fe40007ffe0ff */
[----:B------:R4:W2:Y:S04]  /*7eb0*/  @P0 LDS.128 R72, [R7+0x400] ;  /* 0x0004000007480984 */ /* 0x0008a80000000c00 */
[----:B------:R4:W1:Y:S04]  /*7ec0*/  @P0 LDS.128 R52, [R0+0x400] ;  /* 0x0004000000340984 */ /* 0x0008680000000c00 */
[----:B------:R4:W1:Y:S04]  /*7ed0*/  @P0 LDS.128 R56, [R5+0x400] ;  /* 0x0004000005380984 */ /* 0x0008680000000c00 */
[----:B------:R4:W1:Y:S04]  /*7ee0*/  @P0 LDS.128 R60, [R6+0x400] ;  /* 0x00040000063c0984 */ /* 0x0008680000000c00 */
[----:B------:R4:W1:Y:S04]  /*7ef0*/  @P0 LDS.128 R64, [R3+0x400] ;  /* 0x0004000003400984 */ /* 0x0008680000000c00 */
[----:B------:R4:W1:Y:S02]  /*7f00*/  @P0 LDS.128 R68, [R8+0x400] ;  /* 0x0004000008440984 */ /* 0x0008640000000c00 */
.L_x_124:
[----:B------:R-:W-:Y:S05]  /*7f10*/  BSYNC B1 ;  /* 0x0000000000017941 */ /* 0x000fea0003800000 */
.L_x_123:
[----:B--2-4-:R-:W-:Y:S05]  /*7f20*/  VIADD R0, R39, 0x20 ;  /* 0x0000002027007836 */ /* 0x014fea0000000000 */
[----:B------:R-:W-:Y:S04]  /*7f30*/  SHF.R.U32.HI R0, RZ, 0x15, R0 ;  /* 0x00000015ff007819 */ /* 0x000fe80000011600 */
[----:B------:R-:W-:Y:S11]  /*7f40*/  LOP3.LUT P0, RZ, R0, 0x3, R91, 0x48, !PT ;  /* 0x0000000300ff7812 */ /* 0x000ff6000780485b */
[----:B------:R-:W-:Y:S02]  /*7f50*/  @!UPT UIADD3 URZ, UPT, UPT, URZ, URZ, URZ ;  /* 0x000000fffffff290 */ /* 0x000fe4000fffe0ff */
[----:B------:R-:W-:Y:S05]  /*7f60*/  @!P0 BRA `(.L_x_128) ;  /* 0x0000000000408947 */ /* 0x000fea0003800000 */
[----:B------:R-:W2:Y:S01]  /*7f70*/  LDCU.64 UR8, c[0x4][0x70] ;  /* 0x01000e00ff0877ac */ /* 0x000ea20008000a00 */
[----:B------:R-:W-:Y:S01]  /*7f80*/  MOV R3, 0x0 ;  /* 0x0000000000037802 */ /* 0x000fe20000000f00 */
[----:B-1----:R-:W-:Y:S02]  /*7f90*/  HFMA2 R12, -RZ, RZ, 0, 5.9604644775390625e-08 ;  /* 0x00000001ff0c7431 */ /* 0x002fe400000001ff */
[----:B------:R-:W-:Y:S02]  /*7fa0*/  IMAD.MOV.U32 R8, RZ, RZ, 0x192 ;  /* 0x00000192ff087424 */ /* 0x000fe400078e00ff */
[----:B------:R-:W-:Y:S01]  /*7fb0*/  IMAD.MOV.U32 R13, RZ, RZ, RZ ;  /* 0x000000ffff0d7224 */ /* 0x000fe200078e00ff */
[----:B------:R-:W1:Y:S01]  /*7fc0*/  LDCU.64 UR6, c[0x4][0x78] ;  /* 0x01000f00ff0677ac */ /* 0x000e620008000a00 */
[----:B------:R-:W4:Y:S01]  /*7fd0*/  LDC.64 R2, c[0x4][R3] ;  /* 0x0100000003027b82 */ /* 0x000f220000000a00 */
[----:B------:R-:W5:Y:S01]  /*7fe0*/  LDCU.64 UR4, c[0x4][0x10] ;  /* 0x01000200ff0477ac */ /* 0x000f620008000a00 */
[----:B--2---:R-:W-:Y:S01]  /*7ff0*/  MOV R5, UR9 ;  /* 0x0000000900057c02 */ /* 0x004fe20008000f00 */
[----:B------:R-:W-:Y:S01]  /*8000*/  IMAD.U32 R4, RZ, RZ, UR8 ;  /* 0x00000008ff047e24 */ /* 0x000fe2000f8e00ff */
[----:B-1----:R-:W-:Y:S01]  /*8010*/  MOV R7, UR7 ;  /* 0x0000000700077c02 */ /* 0x002fe20008000f00 */
[----:B------:R-:W-:Y:S01]  /*8020*/  IMAD.U32 R6, RZ, RZ, UR6 ;  /* 0x00000006ff067e24 */ /* 0x000fe2000f8e00ff */
[----:B-----5:R-:W-:Y:S01]  /*8030*/  MOV R11, UR5 ;  /* 0x00000005000b7c02 */ /* 0x020fe20008000f00 */
[----:B------:R-:W-:Y:S02]  /*8040*/  IMAD.U32 R10, RZ, RZ, UR4 ;  /* 0x00000004ff0a7e24 */ /* 0x000fe4000f8e00ff */
[----:B------:R-:W-:Y:S07]  /*8050*/  LEPC R20, `(.L_x_128) ;  /* 0x000000001014794e */ /* 0x000fee0000000000 */
[----:B---34-:R-:W-:Y:S05]  /*8060*/  CALL.ABS.NOINC R2 ;  /* 0x0000000002007343 */ /* 0x018fea0003c00000 */
.L_x_128:
[----:B---3--:R-:W-:Y:S01]  /*8070*/  LOP3.LUT R44, R80, 0xffffe000, RZ, 0xc0, !PT ;  /* 0xffffe000502c7812 */ /* 0x008fe200078ec0ff */
[----:B------:R-:W-:Y:S05]  /*8080*/  WARPSYNC.ALL ;  /* 0x0000000000007948 */ /* 0x000fea0003800000 */
[----:B------:R-:W-:Y:S01]  /*8090*/  R2UR UR4, R39 ;  /* 0x00000000270472ca */ /* 0x000fe200000e0000 */
[----:B------:R-:W-:Y:S01]  /*80a0*/  IMAD.U32 R124, RZ, RZ, UR47 ;  /* 0x0000002fff7c7e24 */ /* 0x000fe2000f8e00ff */
[----:B------:R-:W-:Y:S01]  /*80b0*/  LOP3.LUT R46, R82, 0xffffe000, RZ, 0xc0, !PT ;  /* 0xffffe000522e7812 */ /* 0x000fe200078ec0ff */
[----:B------:R-:W-:Y:S01]  /*80c0*/  IMAD.U32 R121, RZ, RZ, UR52 ;  /* 0x00000034ff797e24 */ /* 0x000fe2000f8e00ff */
[----:B------:R-:W-:Y:S01]  /*80d0*/  LOP3.LUT R48, R83, 0xffffe000, RZ, 0xc0, !PT ;  /* 0xffffe00053307812 */ /* 0x000fe200078ec0ff */
[----:B------:R-:W-:Y:S01]  /*80e0*/  BSSY.RECONVERGENT B0, `(.L_x_129) ;  /* 0x000009f000007945 */ /* 0x000fe20003800200 */
[----:B-1----:R-:W-:Y:S02]  /*80f0*/  LOP3.LUT R47, R76, 0xffffe000, RZ, 0xc0, !PT ;  /* 0xffffe0004c2f7812 */ /* 0x002fe400078ec0ff */
[----:B------:R-:W-:Y:S02]  /*8100*/  LOP3.LUT R50, R77, 0xffffe000, RZ, 0xc0, !PT ;  /* 0xffffe0004d327812 */ /* 0x000fe400078ec0ff */
[----:B------:R-:W-:Y:S02]  /*8110*/  LOP3.LUT R49, R74, 0xffffe000, RZ, 0xc0, !PT ;  /* 0xffffe0004a317812 */ /* 0x000fe400078ec0ff */
[----:B------:R-:W-:Y:S01]  /*8120*/  ISETP.NE.AND P6, PT, R112, RZ, PT ;  /* 0x000000ff7000720c */ /* 0x000fe20003fc5270 */
[----:B------:R-:W1:Y:S01]  /*8130*/  LDTM.x32 R4, tmem[UR4+0x20] ;  /* 0x00002004000479ee */ /* 0x000e6200082c0000 */
[----:B------:R-:W-:Y:S02]  /*8140*/  ISETP.NE.AND P0, PT, R107, RZ, PT ;  /* 0x000000ff6b00720c */ /* 0x000fe40003f05270 */
[----:B------:R-:W-:Y:S09]  /*8150*/  LEA R123, R118, UR43, 0x3 ;  /* 0x0000002b767b7c11 */ /* 0x000ff2000f8e18ff */
[----:B------:R-:W-:Y:S05]  /*8160*/  @P6 LEA R124, R124, UR43, 0x3 ;  /* 0x0000002b7c7c6c11 */ /* 0x000fea000f8e18ff */
[----:B------:R-:W-:Y:S05]  /*8170*/  @P6 VIADD R124, R124, 0x40 ;  /* 0x000000407c7c6836 */ /* 0x000fea0000000000 */
[----:B------:R-:W-:Y:S02]  /*8180*/  @P6 PRMT R121, R121, 0x654, R124 ;  /* 0x0000065479796816 */ /* 0x000fe4000000007c */
[----:B------:R-:W-:Y:S01]  /*8190*/  @P6 SHF.L.U32 R124, RZ, 0x1f, RZ ;  /* 0x0000001fff7c6819 */ /* 0x000fe200000006ff */
[C---:B-1----:R-:W-:Y:S01]  /*81a0*/  FMUL R0, R38.reuse, R4 ;  /* 0x0000000426007220 */ /* 0x042fe20000400000 */
[C---:B------:R-:W-:Y:S01]  /*81b0*/  FMUL R2, R38.reuse, R5 ;  /* 0x0000000526027220 */ /* 0x040fe20000400000 */
[C---:B------:R-:W-:Y:S01]  /*81c0*/  FMUL R3, R38.reuse, R6 ;  /* 0x0000000626037220 */ /* 0x040fe20000400000 */
[C---:B------:R-:W-:Y:S01]  /*81d0*/  FMUL R7, R38.reuse, R7 ;  /* 0x0000000726077220 */ /* 0x040fe20000400000 */
[----:B------:R-:W-:Y:S01]  /*81e0*/  FFMA R40, R45, R44, R0 ;  /* 0x0000002c2d287223 */ /* 0x000fe20000000000 */
[----:B------:R-:W-:Y:S01]  /*81f0*/  LOP3.LUT R44, R81, 0xffffe000, RZ, 0xc0, !PT ;  /* 0xffffe000512c7812 */ /* 0x000fe200078ec0ff */
[C---:B------:R-:W-:Y:S01]  /*8200*/  FMUL R4, R38.reuse, R8 ;  /* 0x0000000826047220 */ /* 0x040fe20000400000 */
[C---:B------:R-:W-:Y:S01]  /*8210*/  FMUL R5, R38.reuse, R9 ;  /* 0x0000000926057220 */ /* 0x040fe20000400000 */
[----:B------:R-:W-:Y:S01]  /*8220*/  FMUL R6, R38, R10 ;  /* 0x0000000a26067220 */ /* 0x000fe20000400000 */
[----:B------:R-:W-:Y:S01]  /*8230*/  F2FP.TF32.F32.PACK_B R40, R40 ;  /* 0x00000028ff28723e */ /* 0x000fe200024050ff */
[C---:B------:R-:W-:Y:S01]  /*8240*/  FFMA R41, R45.reuse, R44, R2 ;  /* 0x0000002c2d297223 */ /* 0x040fe20000000002 */
[----:B------:R-:W-:Y:S01]  /*8250*/  LOP3.LUT R44, R78, 0xffffe000, RZ, 0xc0, !PT ;  /* 0xffffe0004e2c7812 */ /* 0x000fe200078ec0ff */
[----:B------:R-:W-:Y:S01]  /*8260*/  FFMA R42, R45, R46, R3 ;  /* 0x0000002e2d2a7223 */ /* 0x000fe20000000003 */
[----:B------:R-:W-:Y:S01]  /*8270*/  LOP3.LUT R46, R79, 0xffffe000, RZ, 0xc0, !PT ;  /* 0xffffe0004f2e7812 */ /* 0x000fe200078ec0ff */
[C---:B------:R-:W-:Y:S01]  /*8280*/  FFMA R43, R45.reuse, R48, R7 ;  /* 0x000000302d2b7223 */ /* 0x040fe20000000007 */
[----:B------:R-:W-:Y:S01]  /*8290*/  F2FP.TF32.F32.PACK_B R41, R41 ;  /* 0x00000029ff29723e */ /* 0x000fe200024050ff */
[----:B------:R-:W-:Y:S01]  /*82a0*/  FMUL R11, R38, R11 ;  /* 0x0000000b260b7220 */ /* 0x000fe20000400000 */
[----:B------:R-:W-:Y:S01]  /*82b0*/  F2FP.TF32.F32.PACK_B R42, R42 ;  /* 0x0000002aff2a723e */ /* 0x000fe200024050ff */
[C---:B------:R-:W-:Y:S01]  /*82c0*/  FFMA R4, R45.reuse, R47, R4 ;  /* 0x0000002f2d047223 */ /* 0x040fe20000000004 */
[----:B------:R-:W-:Y:S01]  /*82d0*/  F2FP.TF32.F32.PACK_B R43, R43 ;  /* 0x0000002bff2b723e */ /* 0x000fe200024050ff */
        /* <DEDUP_REMOVED lines=8> */
[----:B------:R1:W-:Y:S01]  /*8360*/  STS.128 [R115+UR43+0x4400], R40 ;  /* 0x0044002873007988 */ /* 0x0003e20008000c2b */
[----:B------:R-:W-:Y:S01]  /*8370*/  F2FP.TF32.F32.PACK_B R5, R5 ;  /* 0x00000005ff05723e */ /* 0x000fe200024050ff */
[C---:B------:R-:W-:Y:S01]  /*8380*/  FMUL R9, R38.reuse, R13 ;  /* 0x0000000d26097220 */ /* 0x040fe20000400000 */
[----:B------:R-:W-:Y:S01]  /*8390*/  F2FP.TF32.F32.PACK_B R6, R6 ;  /* 0x00000006ff06723e */ /* 0x000fe200024050ff */
[C---:B------:R-:W-:Y:S01]  /*83a0*/  FMUL R10, R38.reuse, R14 ;  /* 0x0000000e260a7220 */ /* 0x040fe20000400000 */
[----:B------:R-:W-:Y:S01]  /*83b0*/  F2FP.TF32.F32.PACK_B R7, R7 ;  /* 0x00000007ff07723e */ /* 0x000fe200024050ff */
[----:B------:R-:W-:Y:S01]  /*83c0*/  FMUL R15, R38, R15 ;  /* 0x0000000f260f7220 */ /* 0x000fe20000400000 */
[----:B------:R-:W-:Y:S01]  /*83d0*/  LOP3.LUT R46, R53, 0xffffe000, RZ, 0xc0, !PT ;  /* 0xffffe000352e7812 */ /* 0x000fe200078ec0ff */
[C---:B------:R-:W-:Y:S01]  /*83e0*/  FFMA R8, R45.reuse, R47, R8 ;  /* 0x0000002f2d087223 */ /* 0x040fe20000000008 */
[----:B------:R-:W-:Y:S01]  /*83f0*/  LOP3.LUT R47, R52, 0xffffe000, RZ, 0xc0, !PT ;  /* 0xffffe000342f7812 */ /* 0x000fe200078ec0ff */
[----:B------:R-:W-:Y:S01]  /*8400*/  FFMA R9, R45, R48, R9 ;  /* 0x000000302d097223 */ /* 0x000fe20000000009 */
[----:B------:R-:W-:Y:S01]  /*8410*/  LOP3.LUT R48, R55, 0xffffe000, RZ, 0xc0, !PT ;  /* 0xffffe00037307812 */ /* 0x000fe200078ec0ff */
[C---:B------:R-:W-:Y:S01]  /*8420*/  FFMA R10, R45.reuse, R49, R10 ;  /* 0x000000312d0a7223 */ /* 0x040fe2000000000a */
[----:B------:R-:W-:Y:S01]  /*8430*/  LOP3.LUT R49, R54, 0xffffe000, RZ, 0xc0, !PT ;  /* 0xffffe00036317812 */ /* 0x000fe200078ec0ff */
[C---:B------:R-:W-:Y:S01]  /*8440*/  FFMA R11, R45.reuse, R44, R15 ;  /* 0x0000002c2d0b7223 */ /* 0x040fe2000000000f */
[----:B------:R-:W-:Y:S01]  /*8450*/  LOP3.LUT R44, R56, 0xffffe000, RZ, 0xc0, !PT ;  /* 0xffffe000382c7812 */ /* 0x000fe200078ec0ff */
[C---:B------:R-:W-:Y:S01]  /*8460*/  FMUL R12, R38.reuse, R16 ;  /* 0x00000010260c7220 */ /* 0x040fe20000400000 */
[----:B------:R-:W-:Y:S01]  /*8470*/  F2FP.TF32.F32.PACK_B R8, R8 ;  /* 0x00000008ff08723e */ /* 0x000fe200024050ff */
[C---:B------:R-:W-:Y:S01]  /*8480*/  FMUL R13, R38.reuse, R17 ;  /* 0x00000011260d7220 */ /* 0x040fe20000400000 */
[----:B------:R-:W-:Y:S01]  /*8490*/  F2FP.TF32.F32.PACK_B R9, R9 ;  /* 0x00000009ff09723e */ /* 0x000fe200024050ff */
[----:B------:R1:W-:Y:S01]  /*84a0*/  STS.128 [R114+0x4400], R4 ;  /* 0x0044000472007388 */ /* 0x0003e20000000c00 */
[----:B------:R-:W-:Y:S01]  /*84b0*/  F2FP.TF32.F32.PACK_B R10, R10 ;  /* 0x0000000aff0a723e */ /* 0x000fe200024050ff */
[C---:B------:R-:W-:Y:S01]  /*84c0*/  FMUL R14, R38.reuse, R18 ;  /* 0x00000012260e7220 */ /* 0x040fe20000400000 */
[----:B------:R-:W-:Y:S01]  /*84d0*/  F2FP.TF32.F32.PACK_B R11, R11 ;  /* 0x0000000bff0b723e */ /* 0x000fe200024050ff */
[----:B------:R-:W-:Y:S01]  /*84e0*/  FMUL R19, R38, R19 ;  /* 0x0000001326137220 */ /* 0x000fe20000400000 */
[C---:B------:R-:W-:Y:S01]  /*84f0*/  FFMA R12, R45.reuse, R47, R12 ;  /* 0x0000002f2d0c7223 */ /* 0x040fe2000000000c */
[----:B------:R-:W-:Y:S01]  /*8500*/  LOP3.LUT R47, R58, 0xffffe000, RZ, 0xc0, !PT ;  /* 0xffffe0003a2f7812 */ /* 0x000fe200078ec0ff */
[C---:B------:R-:W-:Y:S01]  /*8510*/  FMUL R16, R38.reuse, R20 ;  /* 0x0000001426107220 */ /* 0x040fe20000400000 */
[----:B------:R-:W-:Y:S01]  /*8520*/  FFMA R13, R45, R46, R13 ;  /* 0x0000002e2d0d7223 */ /* 0x000fe2000000000d */
[----:B------:R-:W-:Y:S01]  /*8530*/  LOP3.LUT R46, R59, 0xffffe000, RZ, 0xc0, !PT ;  /* 0xffffe0003b2e7812 */ /* 0x000fe200078ec0ff */
[C---:B------:R-:W-:Y:S01]  /*8540*/  FFMA R14, R45.reuse, R49, R14 ;  /* 0x000000312d0e7223 */ /* 0x040fe2000000000e */
[----:B------:R-:W-:Y:S01]  /*8550*/  F2FP.TF32.F32.PACK_B R12, R12 ;  /* 0x0000000cff0c723e */ /* 0x000fe200024050ff */
        /* <DEDUP_REMOVED lines=8> */
[----:B------:R-:W-:Y:S01]  /*85e0*/  FMUL R18, R38, R22 ;  /* 0x0000001626127220 */ /* 0x000fe20000400000 */
[----:B------:R-:W-:Y:S01]  /*85f0*/  LOP3.LUT R49, R60, 0xffffe000, RZ, 0xc0, !PT ;  /* 0xffffe0003c317812 */ /* 0x000fe200078ec0ff */
[----:B------:R-:W-:Y:S01]  /*8600*/  FMUL R23, R38, R23 ;  /* 0x0000001726177220 */ /* 0x000fe20000400000 */
[----:B------:R-:W-:Y:S01]  /*8610*/  LOP3.LUT R48, R61, 0xffffe000, RZ, 0xc0, !PT ;  /* 0xffffe0003d307812 */ /* 0x000fe200078ec0ff */
[----:B------:R1:W-:Y:S01]  /*8620*/  STS.128 [R102+0x4400], R12 ;  /* 0x0044000c66007388 */ /* 0x0003e20000000c00 */
[----:B------:R-:W-:Y:S01]  /*8630*/  F2FP.TF32.F32.PACK_B R16, R16 ;  /* 0x00000010ff10723e */ /* 0x000fe200024050ff */
[C---:B------:R-:W-:Y:S01]  /*8640*/  FFMA R17, R45.reuse, R44, R17 ;  /* 0x0000002c2d117223 */ /* 0x040fe20000000011 */
[----:B------:R-:W-:Y:S01]  /*8650*/  LOP3.LUT R44, R62, 0xffffe000, RZ, 0xc0, !PT ;  /* 0xffffe0003e2c7812 */ /* 0x000fe200078ec0ff */
[C---:B------:R-:W-:Y:S01]  /*8660*/  FFMA R18, R45.reuse, R47, R18 ;  /* 0x0000002f2d127223 */ /* 0x040fe20000000012 */
[----:B------:R-:W-:Y:S01]  /*8670*/  LOP3.LUT R47, R64, 0xffffe000, RZ, 0xc0, !PT ;  /* 0xffffe000402f7812 */ /* 0x000fe200078ec0ff */
[----:B------:R-:W-:Y:S01]  /*8680*/  FFMA R19, R45, R46, R23 ;  /* 0x0000002e2d137223 */ /* 0x000fe20000000017 */
[----:B------:R-:W-:Y:S01]  /*8690*/  LOP3.LUT R46, R63, 0xffffe000, RZ, 0xc0, !PT ;  /* 0xffffe0003f2e7812 */ /* 0x000fe200078ec0ff */
[C---:B------:R-:W-:Y:S01]  /*86a0*/  FMUL R20, R38.reuse, R24 ;  /* 0x0000001826147220 */ /* 0x040fe20000400000 */
[C---:B------:R-:W-:Y:S01]  /*86b0*/  FMUL R21, R38.reuse, R25 ;  /* 0x0000001926157220 */ /* 0x040fe20000400000 */
[C---:B------:R-:W-:Y:S01]  /*86c0*/  FMUL R22, R38.reuse, R26 ;  /* 0x0000001a26167220 */ /* 0x040fe20000400000 */
[C---:B------:R-:W-:Y:S01]  /*86d0*/  FMUL R27, R38.reuse, R27 ;  /* 0x0000001b261b7220 */ /* 0x040fe20000400000 */
[----:B------:R-:W-:Y:S01]  /*86e0*/  F2FP.TF32.F32.PACK_B R17, R17 ;  /* 0x00000011ff11723e */ /* 0x000fe200024050ff */
[C---:B------:R-:W-:Y:S01]  /*86f0*/  FFMA R20, R45.reuse, R49, R20 ;  /* 0x000000312d147223 */ /* 0x040fe20000000014 */
[----:B------:R-:W-:Y:S01]  /*8700*/  F2FP.TF32.F32.PACK_B R18, R18 ;  /* 0x00000012ff12723e */ /* 0x000fe200024050ff */
[C---:B------:R-:W-:Y:S01]  /*8710*/  FFMA R21, R45.reuse, R48, R21 ;  /* 0x000000302d157223 */ /* 0x040fe20000000015 */
[----:B------:R-:W-:Y:S01]  /*8720*/  F2FP.TF32.F32.PACK_B R19, R19 ;  /* 0x00000013ff13723e */ /* 0x000fe200024050ff */
[C---:B------:R-:W-:Y:S01]  /*8730*/  FFMA R22, R45.reuse, R44, R22 ;  /* 0x0000002c2d167223 */ /* 0x040fe20000000016 */
[----:B------:R-:W-:Y:S01]  /*8740*/  FFMA R23, R45, R46, R27 ;  /* 0x0000002e2d177223 */ /* 0x000fe2000000001b */
[C---:B------:R-:W-:Y:S01]  /*8750*/  FMUL R24, R38.reuse, R28 ;  /* 0x0000001c26187220 */ /* 0x040fe20000400000 */
[----:B------:R-:W-:Y:S01]  /*8760*/  LOP3.LUT R48, R65, 0xffffe000, RZ, 0xc0, !PT ;  /* 0xffffe00041307812 */ /* 0x000fe200078ec0ff */
[----:B------:R1:W-:Y:S01]  /*8770*/  STS.128 [R101+0x4400], R16 ;  /* 0x0044001065007388 */ /* 0x0003e20000000c00 */
        /* <DEDUP_REMOVED lines=13> */
[----:B------:R-:W-:Y:S01]  /*8850*/  LOP3.LUT R47, R68, 0xffffe000, RZ, 0xc0, !PT ;  /* 0xffffe000442f7812 */ /* 0x000fe200078ec0ff */
        /* <DEDUP_REMOVED lines=30> */
[----:B------:R-:W-:Y:S02]  /*8a40*/  UIADD3 UR4, UP0, UPT, UR54, 0x680, URZ ;  /* 0x0000068036047890 */ /* 0x000fe4000ff1e0ff */
[----:B------:R-:W-:Y:S02]  /*8a50*/  UIADD3 UR9, UPT, UPT, UR49, 0x20, URZ ;  /* 0x0000002031097890 */ /* 0x000fe4000fffe0ff */
[----:B------:R-:W-:Y:S02]  /*8a60*/  UIADD3 UR8, UPT, UPT, UR43, 0x4400, URZ ;  /* 0x000044002b087890 */ /* 0x000fe4000fffe0ff */
[----:B------:R-:W-:Y:S01]  /*8a70*/  UIADD3.X UR5, UPT, UPT, URZ, UR55, URZ, UP0, !UPT ;  /* 0x00000037ff057290 */ /* 0x000fe200087fe4ff */
[----:B------:R-:W-:Y:S01]  /*8a80*/  UMOV UR10, UR50 ;  /* 0x00000032000a7c82 */ /* 0x000fe20008000000 */
[----:B------:R-:W-:Y:S07]  /*8a90*/  UMOV UR11, UR36 ;  /* 0x00000024000b7c82 */ /* 0x000fee0008000000 */
[----:B------:R2:W-:Y:S01]  /*8aa0*/  UTMASTG.3D [UR8], [UR4] ;  /* 0x00000008040073b5 */ /* 0x0005e20008010000 */
[----:B------:R0:W-:Y:S01]  /*8ab0*/  UTMACMDFLUSH ;  /* 0x00000000000079b7 */ /* 0x0001e20000000000 */
[----:B--2---:R-:W-:Y:S04]  /*8ac0*/  DEPBAR.LE SB0, 0x1 ;  /* 0x000080400000791a */ /* 0x004fe80000000000 */
.L_x_130:
[----:B------:R-:W-:Y:S05]  /*8ad0*/  BSYNC.RECONVERGENT B0 ;  /* 0x0000000000007941 */ /* 0x000fea0003800200 */
.L_x_129:
[----:B------:R-:W-:Y:S01]  /*8ae0*/  BAR.SYNC.DEFER_BLOCKING 0x1, 0x80 ;  /* 0x0042000000007b1d */ /* 0x000fe20000010000 */
[----:B------:R-:W-:Y:S04]  /*8af0*/  UIADD3 UR4, UPT, UPT, UR47, 0x1, URZ ;  /* 0x000000012f047890 */ /* 0x000fe8000fffe0ff */
[----:B------:R-:W-:Y:S04]  /*8b00*/  UISETP.NE.AND UP0, UPT, UR4, 0x4, UPT ;  /* 0x000000040400788c */ /* 0x000fe8000bf05270 */
[----:B------:R-:W-:Y:S01]  /*8b10*/  USEL UR46, UR4, URZ, UP0 ;  /* 0x000000ff042e7287 */ /* 0x000fe20008000000 */
[----:B------:R2:W-:Y:S01]  /*8b20*/  @P6 SYNCS.ARRIVE.TRANS64.RED.A1T0 RZ, [R121+URZ], RZ ;  /* 0x000000ff79ff69a7 */ /* 0x0005e200081004ff */
[----:B------:R-:W-:Y:S01]  /*8b30*/  BSSY B1, `(.L_x_131) ;  /* 0x0000020000017945 */ /* 0x000fe20003800000 */
[----:B------:R-:W3:Y:S02]  /*8b40*/  @P6 SYNCS.PHASECHK.TRANS64.TRYWAIT P0, [R123+URZ+0x20], R124 ;  /* 0x0000207c7b0065a7 */ /* 0x000ee400080011ff */
[----:B---3--:R-:W-:Y:S01]  /*8b50*/  @P6 SEL R117, RZ, 0x1, !P0 ;  /* 0x00000001ff756807 */ /* 0x008fe20004000000 */
[----:B--2---:R-:W-:Y:S06]  /*8b60*/  @!P6 BRA `(.L_x_132) ;  /* 0x000000000070e947 */ /* 0x004fec0003800000 */
[----:B------:R-:W-:Y:S01]  /*8b70*/  ISETP.NE.AND P1, PT, R119, RZ, PT ;  /* 0x000000ff7700720c */ /* 0x000fe20003f25270 */
[----:B------:R-:W-:Y:S01]  /*8b80*/  BSSY B0, `(.L_x_133) ;  /* 0x000000b000007945 */ /* 0x000fe20003800000 */
[----:B------:R-:W-:Y:S11]  /*8b90*/  ISETP.NE.AND P0, PT, R117, RZ, PT ;  /* 0x000000ff7500720c */ /* 0x000ff60003f05270 */
[----:B------:R-:W-:Y:S05]  /*8ba0*/  @P1 IMAD R2, R118, 0x4000, R115 ;  /* 0x0000400076021824 */ /* 0x000fea00078e0273 */
[----:B-1----:R-:W-:Y:S04]  /*8bb0*/  @P1 IADD3 R7, PT, PT, R2, UR43, RZ ;  /* 0x0000002b02071c10 */ /* 0x002fe8000fffe0ff */
[----:B------:R-:W-:Y:S01]  /*8bc0*/  @P1 IADD3 R5, PT, PT, R120, R7, RZ ;  /* 0x0000000778051210 */ /* 0x000fe20007ffe0ff */
[--C-:B------:R-:W-:Y:S02]  /*8bd0*/  @P1 IMAD.IADD R3, R51, 0x1, R7.reuse ;  /* 0x0000000133031824 */ /* 0x100fe400078e0207 */
[----:B------:R-:W-:Y:S01]  /*8be0*/  @P1 IMAD.IADD R0, R122, 0x1, R7 ;  /* 0x000000017a001824 */ /* 0x000fe200078e0207 */
[----:B------:R-:W-:Y:S06]  /*8bf0*/  @P0 BRA `(.L_x_134) ;  /* 0x00000000000c0947 */ /* 0x000fec0003800000 */
[----:B------:R-:W-:Y:S04]  /*8c00*/  SHF.L.U32 R4, RZ, 0x1f, RZ ;  /* 0x0000001fff047819 */ /* 0x000fe800000006ff */
[----:B------:R-:W1:Y:S02]  /*8c10*/  SYNCS.PHASECHK.TRANS64.TRYWAIT P0, [R123+URZ+0x20], R4 ;  /* 0x000020047b0075a7 */ /* 0x000e6400080011ff */
[----:B-1----:R-:W-:Y:S05]  /*8c20*/  @!P0 BRA `(.L_x_135) ;  /* 0x00000064000c8947 */ /* 0x002fea0003800000 */
.L_x_134:
[----:B------:R-:W-:Y:S05]  /*8c30*/  BSYNC B0 ;  /* 0x0000000000007941 */ /* 0x000fea0003800000 */
.L_x_133:
[----:B------:R-:W-:Y:S01]  /*8c40*/  ISETP.NE.AND P0, PT, R119, RZ, PT ;  /* 0x000000ff7700720c */ /* 0x000fe20003f05270 */
[----:B------:R-:W-:Y:S11]  /*8c50*/  VIADD R118, R118, 0x1 ;  /* 0x0000000176767836 */ /* 0x000ff60000000000 */
[----:B------:R-:W-:Y:S01]  /*8c60*/  @!UPT UIADD3 URZ, UPT, UPT, URZ, URZ, URZ ;  /* 0x000000fffffff290 */ /* 0x000fe2000fffe0ff */
[----:B------:R2:W3:Y:S01]  /*8c70*/  @P0 LDS.128 R80, [R2+UR43+0x400] ;  /* 0x0004002b02500984 */ /* 0x0004e20008000c00 */
[--C-:B------:R-:W-:Y:S01]  /*8c80*/  @P0 IMAD.IADD R7, R120, 0x1, R3.reuse ;  /* 0x0000000178070824 */ /* 0x100fe200078e0203 */
[C---:B-1----:R-:W-:Y:S01]  /*8c90*/  @P0 IADD3 R4, PT, PT, R122.reuse, R5, RZ ;  /* 0x000000057a040210 */ /* 0x042fe20007ffe0ff */
[C---:B------:R-:W-:Y:S01]  /*8ca0*/  @P0 IMAD.IADD R6, R122.reuse, 0x1, R3 ;  /* 0x000000017a060824 */ /* 0x040fe200078e0203 */
[----:B------:R2:W4:Y:S02]  /*8cb0*/  @P0 LDS.128 R76, [R0+0x400] ;  /* 0x00040000004c0984 */ /* 0x0005240000000c00 */
[----:B------:R-:W-:Y:S02]  /*8cc0*/  @P0 IADD3 R8, PT, PT, R122, R7, RZ ;  /* 0x000000077a080210 */ /* 0x000fe40007ffe0ff */
[----:B------:R2:W1:Y:S04]  /*8cd0*/  @P0 LDS.128 R72, [R5+0x400] ;  /* 0x0004000005480984 */ /* 0x0004680000000c00 */
[----:B------:R2:W1:Y:S04]  /*8ce0*/  @P0 LDS.128 R52, [R4+0x400] ;  /* 0x0004000004340984 */ /* 0x0004680000000c00 */
[----:B------:R2:W1:Y:S04]  /*8cf0*/  @P0 LDS.128 R56, [R3+0x400] ;  /* 0x0004000003380984 */ /* 0x0004680000000c00 */
[----:B------:R2:W1:Y:S04]  /*8d00*/  @P0 LDS.128 R60, [R6+0x400] ;  /* 0x00040000063c0984 */ /* 0x0004680000000c00 */
[----:B------:R2:W1:Y:S04]  /*8d10*/  @P0 LDS.128 R64, [R7+0x400] ;  /* 0x0004000007400984 */ /* 0x0004680000000c00 */
[----:B------:R2:W1:Y:S02]  /*8d20*/  @P0 LDS.128 R68, [R8+0x400] ;  /* 0x0004000008440984 */ /* 0x0004640000000c00 */
.L_x_132:
[----:B------:R-:W-:Y:S05]  /*8d30*/  BSYNC B1 ;  /* 0x0000000000017941 */ /* 0x000fea0003800000 */
.L_x_131:
[----:B--2---:R-:W-:Y:S05]  /*8d40*/  VIADD R0, R39, 0x40 ;  /* 0x0000004027007836 */ /* 0x004fea0000000000 */
        /* <DEDUP_REMOVED lines=10> */
[----:B------:R-:W3:Y:S01]  /*8df0*/  LDC.64 R2, c[0x4][R3] ;  /* 0x0100000003027b82 */ /* 0x000ee20000000a00 */
        /* <DEDUP_REMOVED lines=9> */
.L_x_136:
        /* <DEDUP_REMOVED lines=8> */
[----:B----4-:R-:W-:Y:S02]  /*8f10*/  LOP3.LUT R47, R76, 0xffffe000, RZ, 0xc0, !PT ;  /* 0xffffe0004c2f7812 */ /* 0x010fe400078ec0ff */
[----:B------:R-:W-:Y:S02]  /*8f20*/  LOP3.LUT R50, R77, 0xffffe000, RZ, 0xc0, !PT ;  /* 0xffffe0004d327812 */ /* 0x000fe400078ec0ff */
[----:B-1----:R-:W-:Y:S02]  /*8f30*/  LOP3.LUT R49, R74, 0xffffe000, RZ, 0xc0, !PT ;  /* 0xffffe0004a317812 */ /* 0x002fe400078ec0ff */
        /* <DEDUP_REMOVED lines=155> */
.L_x_138:
[----:B------:R-:W-:Y:S05]  /*98f0*/  BSYNC.RECONVERGENT B0 ;  /* 0x0000000000007941 */ /* 0x000fea0003800200 */
.L_x_137:
[----:B------:R-:W-:Y:S01]  /*9900*/  BAR.SYNC.DEFER_BLOCKING 0x1, 0x80 ;  /* 0x0042000000007b1d */ /* 0x000fe20000010000 */
[----:B------:R-:W-:Y:S04]  /*9910*/  UIADD3 UR4, UPT, UPT, UR46, 0x1, URZ ;  /* 0x000000012e047890 */ /* 0x000fe8000fffe0ff */
[----:B------:R-:W-:Y:S04]  /*9920*/  UISETP.NE.AND UP0, UPT, UR4, 0x4, UPT ;  /* 0x000000040400788c */ /* 0x000fe8000bf05270 */
[----:B------:R-:W-:Y:S01]  /*9930*/  USEL UR44, UR4, URZ, UP0 ;  /* 0x000000ff042c7287 */ /* 0x000fe20008000000 */
[----:B------:R2:W-:Y:S01]  /*9940*/  @P6 SYNCS.ARRIVE.TRANS64.RED.A1T0 RZ, [R121+URZ], RZ ;  /* 0x000000ff79ff69a7 */ /* 0x0005e200081004ff */
[----:B------:R-:W-:Y:S01]  /*9950*/  BSSY B1, `(.L_x_139) ;  /* 0x0000023000017945 */ /* 0x000fe20003800000 */
[----:B------:R-:W3:Y:S01]  /*9960*/  @P6 SYNCS.PHASECHK.TRANS64.TRYWAIT P0, [R123+URZ+0x20], R124 ;  /* 0x0000207c7b0065a7 */ /* 0x000ee200080011ff */
[----:B--2---:R-:W-:Y:S01]  /*9970*/  HFMA2 R121, -RZ, RZ, 0, 0 ;  /* 0x00000000ff797431 */ /* 0x004fe200000001ff */
[----:B---3--:R-:W-:Y:S01]  /*9980*/  @P6 SEL R117, RZ, 0x1, !P0 ;  /* 0x00000001ff756807 */ /* 0x008fe20004000000 */
[----:B------:R-:W-:Y:S06]  /*9990*/  @!P6 BRA `(.L_x_140) ;  /* 0x000000000078e947 */ /* 0x000fec0003800000 */
        /* <DEDUP_REMOVED lines=12> */
.L_x_142:
[----:B------:R-:W-:Y:S05]  /*9a60*/  BSYNC B0 ;  /* 0x0000000000007941 */ /* 0x000fea0003800000 */
.L_x_141:
[----:B------:R-:W-:Y:S02]  /*9a70*/  ISETP.NE.AND P0, PT, R119, RZ, PT ;  /* 0x000000ff7700720c */ /* 0x000fe40003f05270 */
[----:B------:R-:W-:Y:S11]  /*9a80*/  IADD3 R118, PT, PT, R118, 0x1, RZ ;  /* 0x0000000176767810 */ /* 0x000ff60007ffe0ff */
[----:B------:R2:W3:Y:S01]  /*9a90*/  @P0 LDS.128 R80, [R2+UR43+0x400] ;  /* 0x0004002b02500984 */ /* 0x0004e20008000c00 */
[----:B------:R-:W-:Y:S01]  /*9aa0*/  @P0 IMAD.IADD R7, R120, 0x1, R3 ;  /* 0x0000000178070824 */ /* 0x000fe200078e0203 */
[C---:B------:R-:W-:Y:S01]  /*9ab0*/  @P0 IADD3 R6, PT, PT, R122.reuse, R3, RZ ;  /* 0x000000037a060210 */ /* 0x040fe20007ffe0ff */
[C---:B-1----:R-:W-:Y:S01]  /*9ac0*/  @P0 IMAD.IADD R4, R122.reuse, 0x1, R5 ;  /* 0x000000017a040824 */ /* 0x042fe200078e0205 */
[----:B------:R2:W4:Y:S01]  /*9ad0*/  @P0 LDS.128 R76, [R0+0x400] ;  /* 0x00040000004c0984 */ /* 0x0005220000000c00 */
[----:B------:R-:W-:Y:S03]  /*9ae0*/  @P0 IMAD.IADD R8, R122, 0x1, R7 ;  /* 0x000000017a080824 */ /* 0x000fe600078e0207 */
[----:B------:R2:W1:Y:S04]  /*9af0*/  @P0 LDS.128 R72, [R5+0x400] ;  /* 0x0004000005480984 */ /* 0x0004680000000c00 */
[----:B------:R2:W1:Y:S04]  /*9b00*/  @P0 LDS.128 R52, [R4+0x400] ;  /* 0x0004000004340984 */ /* 0x0004680000000c00 */
[----:B------:R2:W1:Y:S04]  /*9b10*/  @P0 LDS.128 R56, [R3+0x400] ;  /* 0x0004000003380984 */ /* 0x0004680000000c00 */
[----:B------:R2:W1:Y:S04]  /*9b20*/  @P0 LDS.128 R60, [R6+0x400] ;  /* 0x00040000063c0984 */ /* 0x0004680000000c00 */
[----:B------:R2:W1:Y:S04]  /*9b30*/  @P0 LDS.128 R64, [R7+0x400] ;  /* 0x0004000007400984 */ /* 0x0004680000000c00 */
[----:B------:R2:W1:Y:S01]  /*9b40*/  @P0 LDS.128 R68, [R8+0x400] ;  /* 0x0004000008440984 */ /* 0x0004620000000c00 */
[C---:B------:R-:W-:Y:S04]  /*9b50*/  ISETP.NE.AND P0, PT, R118.reuse, 0x4, PT ;  /* 0x000000047600780c */ /* 0x040fe80003f05270 */
[----:B------:R-:W-:Y:S02]  /*9b60*/  SEL R118, R118, RZ, P0 ;  /* 0x000000ff76767207 */ /* 0x000fe40000000000 */
[----:B------:R-:W-:Y:S02]  /*9b70*/  SEL R121, RZ, 0x1, P0 ;  /* 0x00000001ff797807 */ /* 0x000fe40000000000 */
.L_x_140:
[----:B------:R-:W-:Y:S05]  /*9b80*/  BSYNC B1 ;  /* 0x0000000000017941 */ /* 0x000fea0003800000 */
.L_x_139:
        /* <DEDUP_REMOVED lines=21> */
.L_x_144:
        /* <DEDUP_REMOVED lines=13> */
[----:B------:R-:W-:Y:S11]  /*9db0*/  ISETP.NE.AND P0, PT, R107, RZ, PT ;  /* 0x000000ff6b00720c */ /* 0x000ff60003f05270 */
[----:B------:R-:W-:Y:S02]  /*9dc0*/  @P6 LEA R124, R124, UR43, 0x3 ;  /* 0x0000002b7c7c6c11 */ /* 0x000fe4000f8e18ff */
[----:B------:R-:W-:Y:S03]  /*9dd0*/  @P6 SHF.L.U32 R125, R121, 0x1f, RZ ;  /* 0x0000001f797d6819 */ /* 0x000fe600000006ff */
[----:B------:R-:W-:Y:S05]  /*9de0*/  @P6 VIADD R124, R124, 0x40 ;  /* 0x000000407c7c6836 */ /* 0x000fea0000000000 */
[----:B------:R-:W-:Y:S02]  /*9df0*/  @P6 PRMT R123, R123, 0x654, R124 ;  /* 0x000006547b7b6816 */ /* 0x000fe4000000007c */
[----:B------:R-:W-:Y:S01]  /*9e00*/  LEA R124, R118, UR43, 0x3 ;  /* 0x0000002b767c7c11 */ /* 0x000fe2000f8e18ff */
        /* <DEDUP_REMOVED lines=147> */
.L_x_146:
[----:B------:R-:W-:Y:S05]  /*a740*/  BSYNC.RECONVERGENT B0 ;  /* 0x0000000000007941 */ /* 0x000fea0003800200 */
.L_x_145:
        /* <DEDUP_REMOVED lines=18> */
[----:B------:R-:W-:Y:S04]  /*a870*/  SHF.L.U32 R7, R121, 0x1f, RZ ;  /* 0x0000001f79077819 */ /* 0x000fe800000006ff */
[----:B------:R-:W1:Y:S02]  /*a880*/  SYNCS.PHASECHK.TRANS64.TRYWAIT P0, [R124+URZ+0x20], R7 ;  /* 0x000020077c0075a7 */ /* 0x000e6400080011ff */
[----:B-1----:R-:W-:Y:S05]  /*a890*/  @!P0 BRA `(.L_x_151) ;  /* 0x0000004800188947 */ /* 0x002fea0003800000 */
.L_x_150:
[----:B------:R-:W-:Y:S05]  /*a8a0*/  BSYNC B0 ;  /* 0x0000000000007941 */ /* 0x000fea0003800000 */
.L_x_149:
[----:B------:R-:W-:Y:S01]  /*a8b0*/  ISETP.NE.AND P0, PT, R119, RZ, PT ;  /* 0x000000ff7700720c */ /* 0x000fe20003f05270 */
[----:B------:R-:W-:Y:S11]  /*a8c0*/  VIADD R118, R118, 0x1 ;  /* 0x0000000176767836 */ /* 0x000ff60000000000 */
[----:B------:R-:W-:Y:S01]  /*a8d0*/  @!UPT UIADD3 URZ, UPT, UPT, URZ, URZ, URZ ;  /* 0x000000fffffff290 */ /* 0x000fe2000fffe0ff */
[----:B------:R-:W2:Y:S01]  /*a8e0*/  @P0 LDS.128 R80, [R2+UR43+0x400] ;  /* 0x0004002b02500984 */ /* 0x000ea20008000c00 */
[----:B-1----:R-:W-:Y:S02]  /*a8f0*/  @P0 IMAD.IADD R7, R120, 0x1, R3 ;  /* 0x0000000178070824 */ /* 0x002fe400078e0203 */
[C---:B------:R-:W-:Y:S01]  /*a900*/  @P0 IMAD.IADD R4, R122.reuse, 0x1, R5 ;  /* 0x000000017a040824 */ /* 0x040fe200078e0205 */
[----:B------:R1:W3:Y:S01]  /*a910*/  @P0 LDS.128 R76, [R0+0x400] ;  /* 0x00040000004c0984 */ /* 0x0002e20000000c00 */
[C---:B------:R-:W-:Y:S02]  /*a920*/  @P0 IMAD.IADD R6, R122.reuse, 0x1, R3 ;  /* 0x000000017a060824 */ /* 0x040fe400078e0203 */
[----:B------:R-:W-:Y:S01]  /*a930*/  @P0 IMAD.IADD R8, R122, 0x1, R7 ;  /* 0x000000017a080824 */ /* 0x000fe200078e0207 */
[----:B------:R4:W2:Y:S04]  /*a940*/  @P0 LDS.128 R72, [R5+0x400] ;  /* 0x0004000005480984 */ /* 0x0008a80000000c00 */
[----:B------:R4:W2:Y:S04]  /*a950*/  @P0 LDS.128 R52, [R4+0x400] ;  /* 0x0004000004340984 */ /* 0x0008a80000000c00 */
[----:B------:R4:W2:Y:S04]  /*a960*/  @P0 LDS.128 R56, [R3+0x400] ;  /* 0x0004000003380984 */ /* 0x0008a80000000c00 */
[----:B------:R4:W2:Y:S04]  /*a970*/  @P0 LDS.128 R60, [R6+0x400] ;  /* 0x00040000063c0984 */ /* 0x0008a80000000c00 */
[----:B------:R4:W2:Y:S04]  /*a980*/  @P0 LDS.128 R64, [R7+0x400] ;  /* 0x0004000007400984 */ /* 0x0008a80000000c00 */
[----:B------:R4:W2:Y:S01]  /*a990*/  @P0 LDS.128 R68, [R8+0x400] ;  /* 0x0004000008440984 */ /* 0x0008a20000000c00 */
[C---:B------:R-:W-:Y:S04]  /*a9a0*/  ISETP.NE.AND P0, PT, R118.reuse, 0x4, PT ;  /* 0x000000047600780c */ /* 0x040fe80003f05270 */
[----:B-1----:R-:W-:Y:S02]  /*a9b0*/  SEL R0, RZ, 0x1, P0 ;  /* 0x00000001ff007807 */ /* 0x002fe40000000000 */
[----:B------:R-:W-:Y:S02]  /*a9c0*/  SEL R118, R118, RZ, P0 ;  /* 0x000000ff76767207 */ /* 0x000fe40000000000 */
[----:B------:R-:W-:Y:S02]  /*a9d0*/  LOP3.LUT R121, R121, R0, RZ, 0x3c, !PT ;  /* 0x0000000079797212 */ /* 0x000fe400078e3cff */
.L_x_148:
[----:B------:R-:W-:Y:S05]  /*a9e0*/  BSYNC B1 ;  /* 0x0000000000017941 */ /* 0x000fea0003800000 */
.L_x_147:
[----:B------:R-:W-:Y:S05]  /*a9f0*/  VIADD R0, R39, 0x80 ;  /* 0x0000008027007836 */ /* 0x000fea0000000000 */
[----:B------:R-:W-:Y:S04]  /*aa00*/  SHF.R.U32.HI R0, RZ, 0x15, R0 ;  /* 0x00000015ff007819 */ /* 0x000fe80000011600 */
[----:B------:R-:W-:Y:S11]  /*aa10*/  LOP3.LUT P0, RZ, R0, 0x3, R91, 0x48, !PT ;  /* 0x0000000300ff7812 */ /* 0x000ff6000780485b */
[----:B------:R-:W-:Y:S02]  /*aa20*/  @!UPT UIADD3 URZ, UPT, UPT, URZ, URZ, URZ ;  /* 0x000000fffffff290 */ /* 0x000fe4000fffe0ff */
[----:B------:R-:W-:Y:S05]  /*aa30*/  @!P0 BRA `(.L_x_152) ;  /* 0x0000000000408947 */ /* 0x000fea0003800000 */
[----:B------:R-:W5:Y:S01]  /*aa40*/  LDCU.64 UR8, c[0x4][0x70] ;  /* 0x01000e00ff0877ac */ /* 0x000f620008000a00 */
[----:B----4-:R-:W-:Y:S01]  /*aa50*/  MOV R3, 0x0 ;  /* 0x0000000000037802 */ /* 0x010fe20000000f00 */
[----:B-1----:R-:W-:Y:S02]  /*aa60*/  HFMA2 R12, -RZ, RZ, 0, 5.9604644775390625e-08 ;  /* 0x00000001ff0c7431 */ /* 0x002fe400000001ff */
[----:B------:R-:W-:Y:S02]  /*aa70*/  IMAD.MOV.U32 R8, RZ, RZ, 0x192 ;  /* 0x00000192ff087424 */ /* 0x000fe400078e00ff */
[----:B------:R-:W-:Y:S01]  /*aa80*/  IMAD.MOV.U32 R13, RZ, RZ, RZ ;  /* 0x000000ffff0d7224 */ /* 0x000fe200078e00ff */
[----:B------:R-:W1:Y:S01]  /*aa90*/  LDCU.64 UR6, c[0x4][0x78] ;  /* 0x01000f00ff0677ac */ /* 0x000e620008000a00 */
[----:B------:R-:W4:Y:S01]  /*aaa0*/  LDC.64 R2, c[0x4][R3] ;  /* 0x0100000003027b82 */ /* 0x000f220000000a00 */
[----:B------:R-:W2:Y:S01]  /*aab0*/  LDCU.64 UR4, c[0x4][0x10] ;  /* 0x01000200ff0477ac */ /* 0x000ea20008000a00 */
[----:B-----5:R-:W-:Y:S01]  /*aac0*/  MOV R5, UR9 ;  /* 0x0000000900057c02 */ /* 0x020fe20008000f00 */
[----:B------:R-:W-:Y:S01]  /*aad0*/  IMAD.U32 R4, RZ, RZ, UR8 ;  /* 0x00000008ff047e24 */ /* 0x000fe2000f8e00ff */
[----:B-1----:R-:W-:Y:S01]  /*aae0*/  MOV R7, UR7 ;  /* 0x0000000700077c02 */ /* 0x002fe20008000f00 */
[----:B------:R-:W-:Y:S01]  /*aaf0*/  IMAD.U32 R6, RZ, RZ, UR6 ;  /* 0x00000006ff067e24 */ /* 0x000fe2000f8e00ff */
[----:B--2---:R-:W-:Y:S01]  /*ab00*/  MOV R11, UR5 ;  /* 0x00000005000b7c02 */ /* 0x004fe20008000f00 */
[----:B------:R-:W-:Y:S02]  /*ab10*/  IMAD.U32 R10, RZ, RZ, UR4 ;  /* 0x00000004ff0a7e24 */ /* 0x000fe4000f8e00ff */
[----:B------:R-:W-:Y:S07]  /*ab20*/  LEPC R20, `(.L_x_152) ;  /* 0x000000001014794e */ /* 0x000fee0000000000 */
[----:B---34-:R-:W-:Y:S05]  /*ab30*/  CALL.ABS.NOINC R2 ;  /* 0x0000000002007343 */ /* 0x018fea0003c00000 */
.L_x_152:
[----:B------:R-:W-:Y:S01]  /*ab40*/  ISETP.NE.AND P6, PT, R112, RZ, PT ;  /* 0x000000ff7000720c */ /* 0x000fe20003fc5270 */
[----:B------:R-:W-:Y:S05]  /*ab50*/  WARPSYNC.ALL ;  /* 0x0000000000007948 */ /* 0x000fea0003800000 */
[----:B------:R-:W-:Y:S01]  /*ab60*/  R2UR UR4, R39 ;  /* 0x00000000270472ca */ /* 0x000fe200000e0000 */
[----:B-1----:R-:W-:Y:S01]  /*ab70*/  IMAD.U32 R41, RZ, RZ, UR47 ;  /* 0x0000002fff297e24 */ /* 0x002fe2000f8e00ff */
[----:B--2---:R-:W-:Y:S01]  /*ab80*/  LOP3.LUT R44, R80, 0xffffe000, RZ, 0xc0, !PT ;  /* 0xffffe000502c7812 */ /* 0x004fe200078ec0ff */
[----:B------:R-:W-:Y:S01]  /*ab90*/  IMAD.U32 R50, RZ, RZ, UR52 ;  /* 0x00000034ff327e24 */ /* 0x000fe2000f8e00ff */
[----:B------:R-:W-:Y:S01]  /*aba0*/  LOP3.LUT R42, R82, 0xffffe000, RZ, 0xc0, !PT ;  /* 0xffffe000522a7812 */ /* 0x000fe200078ec0ff */
[----:B------:R-:W-:Y:S01]  /*abb0*/  BSSY.RECONVERGENT B0, `(.L_x_153) ;  /* 0x00000a2000007945 */ /* 0x000fe20003800200 */
[----:B---3--:R-:W-:Y:S02]  /*abc0*/  LOP3.LUT R47, R76, 0xffffe000, RZ, 0xc0, !PT ;  /* 0xffffe0004c2f7812 */ /* 0x008fe400078ec0ff */
[----:B------:R-:W-:Y:S02]  /*abd0*/  @P6 LEA R41, R41, UR43, 0x3 ;  /* 0x0000002b29296c11 */ /* 0x000fe4000f8e18ff */
[----:B------:R-:W-:Y:S02]  /*abe0*/  LOP3.LUT R46, R77, 0xffffe000, RZ, 0xc0, !PT ;  /* 0xffffe0004d2e7812 */ /* 0x000fe400078ec0ff */
[----:B------:R-:W-:Y:S01]  /*abf0*/  LOP3.LUT R48, R73, 0xffffe000, RZ, 0xc0, !PT ;  /* 0xffffe00049307812 */ /* 0x000fe200078ec0ff */
[----:B----4-:R-:W1:Y:S01]  /*ac00*/  LDTM.x32 R4, tmem[UR4+0x80] ;  /* 0x00008004000479ee */ /* 0x010e6200082c0000 */
[----:B------:R-:W-:Y:S01]  /*ac10*/  LOP3.LUT R49, R74, 0xffffe000, RZ, 0xc0, !PT ;  /* 0xffffe0004a317812 */ /* 0x000fe200078ec0ff */
[----:B------:R-:W-:Y:S01]  /*ac20*/  @P6 VIADD R41, R41, 0x40 ;  /* 0x0000004029296836 */ /* 0x000fe20000000000 */
[----:B------:R-:W-:Y:S04]  /*ac30*/  ISETP.NE.AND P0, PT, R107, RZ, PT ;  /* 0x000000ff6b00720c */ /* 0x000fe80003f05270 */
[----:B------:R-:W-:Y:S02]  /*ac40*/  @P6 PRMT R50, R50, 0x654, R41 ;  /* 0x0000065432326816 */ /* 0x000fe40000000029 */
[----:B------:R-:W-:Y:S01]  /*ac50*/  LOP3.LUT R41, R81, 0xffffe000, RZ, 0xc0, !PT ;  /* 0xffffe00051297812 */ /* 0x000fe200078ec0ff */
[C---:B-1----:R-:W-:Y:S01]  /*ac60*/  FMUL R0, R38.reuse, R4 ;  /* 0x0000000426007220 */ /* 0x042fe20000400000 */
[C---:B------:R-:W-:Y:S01]  /*ac70*/  FMUL R2, R38.reuse, R5 ;  /* 0x0000000526027220 */ /* 0x040fe20000400000 */
[C---:B------:R-:W-:Y:S01]  /*ac80*/  FMUL R3, R38.reuse, R6 ;  /* 0x0000000626037220 */ /* 0x040fe20000400000 */
[C---:B------:R-:W-:Y:S01]  /*ac90*/  FMUL R7, R38.reuse, R7 ;  /* 0x0000000726077220 */ /* 0x040fe20000400000 */
[----:B------:R-:W-:Y:S01]  /*aca0*/  FFMA R40, R45, R44, R0 ;  /* 0x0000002c2d287223 */ /* 0x000fe20000000000 */
[----:B------:R-:W-:Y:S01]  /*acb0*/  LOP3.LUT R44, R83, 0xffffe000, RZ, 0xc0, !PT ;  /* 0xffffe000532c7812 */ /* 0x000fe200078ec0ff */
[C---:B------:R-:W-:Y:S01]  /*acc0*/  FFMA R41, R45.reuse, R41, R2 ;  /* 0x000000292d297223 */ /* 0x040fe20000000002 */
[C---:B------:R-:W-:Y:S01]  /*acd0*/  FFMA R42, R45.reuse, R42, R3 ;  /* 0x0000002a2d2a7223 */ /* 0x040fe20000000003 */
[C---:B------:R-:W-:Y:S01]  /*ace0*/  FMUL R4, R38.reuse, R8 ;  /* 0x0000000826047220 */ /* 0x040fe20000400000 */
[----:B------:R-:W-:Y:S01]  /*acf0*/  F2FP.TF32.F32.PACK_B R40, R40 ;  /* 0x00000028ff28723e */ /* 0x000fe200024050ff */
[C---:B------:R-:W-:Y:S01]  /*ad00*/  FFMA R43, R45.reuse, R44, R7 ;  /* 0x0000002c2d2b7223 */ /* 0x040fe20000000007 */
[----:B------:R-:W-:Y:S01]  /*ad10*/  F2FP.TF32.F32.PACK_B R41, R41 ;  /* 0x00000029ff29723e */ /* 0x000fe200024050ff */
[C---:B------:R-:W-:Y:S01]  /*ad20*/  FFMA R4, R45.reuse, R47, R4 ;  /* 0x0000002f2d047223 */ /* 0x040fe20000000004 */
[----:B------:R-:W-:Y:S01]  /*ad30*/  F2FP.TF32.F32.PACK_B R42, R42 ;  /* 0x0000002aff2a723e */ /* 0x000fe200024050ff */
[C---:B------:R-:W-:Y:S01]  /*ad40*/  FMUL R5, R38.reuse, R9 ;  /* 0x0000000926057220 */ /* 0x040fe20000400000 */
[----:B------:R-:W-:Y:S01]  /*ad50*/  F2FP.TF32.F32.PACK_B R43, R43 ;  /* 0x0000002bff2b723e */ /* 0x000fe200024050ff */
[----:B------:R-:W-:Y:S01]  /*ad60*/  FMUL R6, R38, R10 ;  /* 0x0000000a26067220 */ /* 0x000fe20000400000 */
[----:B------:R-:W-:Y:S01]  /*ad70*/  LOP3.LUT R44, R78, 0xffffe000, RZ, 0xc0, !PT ;  /* 0xffffe0004e2c7812 */ /* 0x000fe200078ec0ff */
[----:B------:R-:W-:Y:S01]  /*ad80*/  FFMA R5, R45, R46, R5 ;  /* 0x0000002e2d057223 */ /* 0x000fe20000000005 */
[----:B------:R-:W-:Y:S01]  /*ad90*/  LOP3.LUT R46, R79, 0xffffe000, RZ, 0xc0, !PT ;  /* 0xffffe0004f2e7812 */ /* 0x000fe200078ec0ff */
[----:B------:R1:W-:Y:S01]  /*ada0*/  STS.128 [R115+UR43+0x400], R40 ;  /* 0x0004002873007988 */ /* 0x0003e20008000c2b */
[----:B------:R-:W-:Y:S01]  /*adb0*/  LOP3.LUT R47, R72, 0xffffe000, RZ, 0xc0, !PT ;  /* 0xffffe000482f7812 */ /* 0x000fe200078ec0ff */
[C---:B------:R-:W-:Y:S01]  /*adc0*/  FMUL R11, R38.reuse, R11 ;  /* 0x0000000b260b7220 */ /* 0x040fe20000400000 */
[----:B------:R-:W-:Y:S01]  /*add0*/  F2FP.TF32.F32.PACK_B R4, R4 ;  /* 0x00000004ff04723e */ /* 0x000fe200024050ff */
[----:B------:R-:W-:Y:S01]  /*ade0*/  FFMA R6, R45, R44, R6 ;  /* 0x0000002c2d067223 */ /* 0x000fe20000000006 */
[----:B------:R-:W-:Y:S01]  /*adf0*/  LOP3.LUT R44, R75, 0xffffe000, RZ, 0xc0, !PT ;  /* 0xffffe0004b2c7812 */ /* 0x000fe200078ec0ff */
[----:B------:R-:W-:Y:S01]  /*ae00*/  FFMA R7, R45, R46, R11 ;  /* 0x0000002e2d077223 */ /* 0x000fe2000000000b */
[----:B------:R-:W-:Y:S01]  /*ae10*/  F2FP.TF32.F32.PACK_B R5, R5 ;  /* 0x00000005ff05723e */ /* 0x000fe200024050ff */
[C---:B------:R-:W-:Y:S01]  /*ae20*/  FMUL R8, R38.reuse, R12 ;  /* 0x0000000c26087220 */ /* 0x040fe20000400000 */
[----:B------:R-:W-:Y:S01]  /*ae30*/  F2FP.TF32.F32.PACK_B R6, R6 ;  /* 0x00000006ff06723e */ /* 0x000fe200024050ff */
[C---:B------:R-:W-:Y:S01]  /*ae40*/  FMUL R9, R38.reuse, R13 ;  /* 0x0000000d26097220 */ /* 0x040fe20000400000 */
[----:B------:R-:W-:Y:S01]  /*ae50*/  F2FP.TF32.F32.PACK_B R7, R7 ;  /* 0x00000007ff07723e */ /* 0x000fe200024050ff */
[C---:B------:R-:W-:Y:S01]  /*ae60*/  FMUL R10, R38.reuse, R14 ;  /* 0x0000000e260a7220 */ /* 0x040fe20000400000 */
[----:B------:R-:W-:Y:S01]  /*ae70*/  LOP3.LUT R46, R53, 0xffffe000, RZ, 0xc0, !PT ;  /* 0xffffe000352e7812 */ /* 0x000fe200078ec0ff */
[----:B------:R-:W-:Y:S01]  /*ae80*/  FMUL R15, R38, R15 ;  /* 0x0000000f260f7220 */ /* 0x000fe20000400000 */
        /* <DEDUP_REMOVED lines=17> */
[----:B-1----:R-:W-:Y:S01]  /*afa0*/  LOP3.LUT R40, R62, 0xffffe000, RZ, 0xc0, !PT ;  /* 0xffffe0003e287812 */ /* 0x002fe200078ec0ff */
[----:B------:R-:W-:Y:S01]  /*afb0*/  FFMA R12, R45, R47, R12 ;  /* 0x0000002f2d0c7223 */ /* 0x000fe2000000000c */
[----:B------:R-:W-:Y:S01]  /*afc0*/  LOP3.LUT R47, R58, 0xffffe000, RZ, 0xc0, !PT ;  /* 0xffffe0003a2f7812 */ /* 0x000fe200078ec0ff */
[C---:B------:R-:W-:Y:S01]  /*afd0*/  FMUL R16, R38.reuse, R20 ;  /* 0x0000001426107220 */ /* 0x040fe20000400000 */
[----:B------:R-:W-:Y:S01]  /*afe0*/  LOP3.LUT R42, R63, 0xffffe000, RZ, 0xc0, !PT ;  /* 0xffffe0003f2a7812 */ /* 0x000fe200078ec0ff */
        /* <DEDUP_REMOVED lines=20> */
[----:B------:R-:W-:Y:S01]  /*b130*/  FFMA R18, R45, R47, R18 ;  /* 0x0000002f2d127223 */ /* 0x000fe20000000012 */
[----:B------:R-:W-:Y:S01]  /*b140*/  LOP3.LUT R44, R65, 0xffffe000, RZ, 0xc0, !PT ;  /* 0xffffe000412c7812 */ /* 0x000fe200078ec0ff */
[C---:B------:R-:W-:Y:S01]  /*b150*/  FFMA R19, R45.reuse, R46, R23 ;  /* 0x0000002e2d137223 */ /* 0x040fe20000000017 */
[----:B------:R-:W-:Y:S01]  /*b160*/  F2FP.TF32.F32.PACK_B R17, R17 ;  /* 0x00000011ff11723e */ /* 0x000fe200024050ff */
        /* <DEDUP_REMOVED lines=8> */
[C---:B------:R-:W-:Y:S01]  /*b1f0*/  FFMA R22, R45.reuse, R40, R22 ;  /* 0x000000282d167223 */ /* 0x040fe20000000016 */
[----:B------:R-:W-:Y:S01]  /*b200*/  FFMA R23, R45, R42, R27 ;  /* 0x0000002a2d177223 */ /* 0x000fe2000000001b */
[----:B------:R-:W-:Y:S01]  /*b210*/  FMUL R24, R38, R28 ;  /* 0x0000001c26187220 */ /* 0x000fe20000400000 */
[----:B------:R2:W-:Y:S01]  /*b220*/  STS.128 [R101+0x400], R16 ;  /* 0x0004001065007388 */ /* 0x0005e20000000c00 */
[----:B------:R-:W-:Y:S01]  /*b230*/  LOP3.LUT R43, R66, 0xffffe000, RZ, 0xc0, !PT ;  /* 0xffffe000422b7812 */ /* 0x000fe200078ec0ff */
[C---:B------:R-:W-:Y:S01]  /*b240*/  FMUL R25, R38.reuse, R29 ;  /* 0x0000001d26197220 */ /* 0x040fe20000400000 */
[----:B------:R-:W-:Y:S01]  /*b250*/  LOP3.LUT R40, R67, 0xffffe000, RZ, 0xc0, !PT ;  /* 0xffffe00043287812 */ /* 0x000fe200078ec0ff */
[C---:B------:R-:W-:Y:S01]  /*b260*/  FMUL R26, R38.reuse, R30 ;  /* 0x0000001e261a7220 */ /* 0x040fe20000400000 */
        /* <DEDUP_REMOVED lines=30> */
[----:B------:R-:W-:Y:S02]  /*b450*/  F2FP.TF32.F32.PACK_B R31, R31 ;  /* 0x0000001fff1f723e */ /* 0x000fe400024050ff */
[----:B------:R-:W-:Y:S02]  /*b460*/  LEA R40, R118, UR43, 0x3 ;  /* 0x0000002b76287c11 */ /* 0x000fe4000f8e18ff */
[----:B------:R-:W-:Y:S01]  /*b470*/  @P6 SHF.L.U32 R41, R121, 0x1f, RZ ;  /* 0x0000001f79296819 */ /* 0x000fe200000006ff */
[----:B------:R2:W-:Y:S01]  /*b480*/  STS.128 [R98+0x400], R28 ;  /* 0x0004001c62007388 */ /* 0x0005e20000000c00 */
[----:B------:R-:W-:Y:S01]  /*b490*/  @!PT LDS RZ, [RZ] ;  /* 0x00000000fffff984 */ /* 0x000fe20000000800 */
[----:B------:R-:W-:Y:S01]  /*b4a0*/  @!PT LDS RZ, [RZ] ;  /* 0x00000000fffff984 */ /* 0x000fe20000000800 */
[----:B------:R-:W-:Y:S01]  /*b4b0*/  @!PT LDS RZ, [RZ] ;  /* 0x00000000fffff984 */ /* 0x000fe20000000800 */
[----:B------:R-:W-:Y:S01]  /*b4c0*/  @!PT LDS RZ, [RZ] ;  /* 0x00000000fffff984 */ /* 0x000fe20000000800 */
[----:B------:R1:W-:Y:S07]  /*b4d0*/  MEMBAR.ALL.CTA ;  /* 0x0000000000007992 */ /* 0x0003ee0000008000 */
[----:B-1----:R-:W1:Y:S02]  /*b4e0*/  FENCE.VIEW.ASYNC.S ;  /* 0x00000000000073c6 */ /* 0x002e640000000000 */
[----:B-1----:R-:W-:Y:S06]  /*b4f0*/  BAR.SYNC.DEFER_BLOCKING 0x1, 0x80 ;  /* 0x0042000000007b1d */ /* 0x002fec0000010000 */
[----:B------:R-:W-:Y:S05]  /*b500*/  @P0 BRA `(.L_x_154) ;  /* 0x0000000000300947 */ /* 0x000fea0003800000 */
[----:B------:R-:W-:Y:S02]  /*b510*/  UIADD3 UR4, UPT, UPT, UR43, 0x400, URZ ;  /* 0x000004002b047890 */ /* 0x000fe4000fffe0ff */
[----:B------:R-:W-:Y:S01]  /*b520*/  UIADD3 UR9, UPT, UPT, UR49, 0x80, URZ ;  /* 0x0000008031097890 */ /* 0x000fe2000fffe0ff */
[----:B------:R-:W-:Y:S01]  /*b530*/  UMOV UR10, UR50 ;  /* 0x00000032000a7c82 */ /* 0x000fe20008000000 */
[----:B------:R-:W-:Y:S02]  /*b540*/  UMOV UR11, UR36 ;  /* 0x00000024000b7c82 */ /* 0x000fe40008000000 */
[----:B------:R-:W-:Y:S01]  /*b550*/  MOV R95, UR4 ;  /* 0x00000004005f7c02 */ /* 0x000fe20008000f00 */
[----:B------:R-:W-:Y:S03]  /*b560*/  UIADD3 UR4, UP0, UPT, UR54, 0x680, URZ ;  /* 0x0000068036047890 */ /* 0x000fe6000ff1e0ff */
[----:B------:R-:W-:Y:S01]  /*b570*/  R2UR UR8, R95 ;  /* 0x000000005f0872ca */ /* 0x000fe200000e0000 */
[----:B------:R-:W-:Y:S11]  /*b580*/  UIADD3.X UR5, UPT, UPT, URZ, UR55, URZ, UP0, !UPT ;  /* 0x00000037ff057290 */ /* 0x000ff600087fe4ff */
[----:B------:R-:W-:Y:S01]  /*b590*/  @!UPT UIADD3 URZ, UPT, UPT, URZ, URZ, URZ ;  /* 0x000000fffffff290 */ /* 0x000fe2000fffe0ff */
[----:B------:R1:W-:Y:S01]  /*b5a0*/  UTMASTG.3D [UR8], [UR4] ;  /* 0x00000008040073b5 */ /* 0x0003e20008010000 */
[----:B------:R0:W-:Y:S01]  /*b5b0*/  UTMACMDFLUSH ;  /* 0x00000000000079b7 */ /* 0x0001e20000000000 */
[----:B-1----:R-:W-:Y:S04]  /*b5c0*/  DEPBAR.LE SB0, 0x1 ;  /* 0x000080400000791a */ /* 0x002fe80000000000 */
.L_x_154:
[----:B------:R-:W-:Y:S05]  /*b5d0*/  BSYNC.RECONVERGENT B0 ;  /* 0x0000000000007941 */ /* 0x000fea0003800200 */
.L_x_153:
        /* <DEDUP_REMOVED lines=8> */
[----:B-1----:R-:W-:Y:S06]  /*b660*/  @!P6 BRA `(.L_x_156) ;  /* 0x000000000080e947 */ /* 0x002fec0003800000 */
[----:B------:R-:W-:Y:S01]  /*b670*/  ISETP.NE.AND P1, PT, R119, RZ, PT ;  /* 0x000000ff7700720c */ /* 0x000fe20003f25270 */
[----:B------:R-:W-:Y:S01]  /*b680*/  BSSY B0, `(.L_x_157) ;  /* 0x000000b000007945 */ /* 0x000fe20003800000 */
[----:B------:R-:W-:Y:S11]  /*b690*/  ISETP.NE.AND P0, PT, R117, RZ, PT ;  /* 0x000000ff7500720c */ /* 0x000ff60003f05270 */
[----:B------:R-:W-:Y:S05]  /*b6a0*/  @P1 IMAD R2, R118, 0x4000, R115 ;  /* 0x0000400076021824 */ /* 0x000fea00078e0273 */
[----:B--2---:R-:W-:Y:S04]  /*b6b0*/  @P1 IADD3 R7, PT, PT, R2, UR43, RZ ;  /* 0x0000002b02071c10 */ /* 0x004fe8000fffe0ff */
[----:B------:R-:W-:Y:S01]  /*b6c0*/  @P1 IADD3 R5, PT, PT, R120, R7, RZ ;  /* 0x0000000778051210 */ /* 0x000fe20007ffe0ff */
[--C-:B------:R-:W-:Y:S02]  /*b6d0*/  @P1 IMAD.IADD R3, R51, 0x1, R7.reuse ;  /* 0x0000000133031824 */ /* 0x100fe400078e0207 */
[----:B------:R-:W-:Y:S01]  /*b6e0*/  @P1 IMAD.IADD R0, R122, 0x1, R7 ;  /* 0x000000017a001824 */ /* 0x000fe200078e0207 */
[----:B------:R-:W-:Y:S06]  /*b6f0*/  @P0 BRA `(.L_x_158) ;  /* 0x00000000000c0947 */ /* 0x000fec0003800000 */
[----:B------:R-:W-:Y:S04]  /*b700*/  SHF.L.U32 R7, R121, 0x1f, RZ ;  /* 0x0000001f79077819 */ /* 0x000fe800000006ff */
[----:B------:R-:W1:Y:S02]  /*b710*/  SYNCS.PHASECHK.TRANS64.TRYWAIT P0, [R40+URZ+0x20], R7 ;  /* 0x00002007280075a7 */ /* 0x000e6400080011ff */
[----:B-1----:R-:W-:Y:S05]  /*b720*/  @!P0 BRA `(.L_x_159) ;  /* 0x0000003800888947 */ /* 0x002fea0003800000 */
.L_x_158:
[----:B------:R-:W-:Y:S05]  /*b730*/  BSYNC B0 ;  /* 0x0000000000007941 */ /* 0x000fea0003800000 */
.L_x_157:
[----:B------:R-:W-:Y:S01]  /*b740*/  ISETP.NE.AND P0, PT, R119, RZ, PT ;  /* 0x000000ff7700720c */ /* 0x000fe20003f05270 */
[----:B------:R-:W-:Y:S11]  /*b750*/  VIADD R118, R118, 0x1 ;  /* 0x0000000176767836 */ /* 0x000ff60000000000 */
[----:B------:R-:W-:Y:S01]  /*b760*/  @!UPT UIADD3 URZ, UPT, UPT, URZ, URZ, URZ ;  /* 0x000000fffffff290 */ /* 0x000fe2000fffe0ff */
[----:B------:R-:W3:Y:S01]  /*b770*/  @P0 LDS.128 R80, [R2+UR43+0x400] ;  /* 0x0004002b02500984 */ /* 0x000ee20008000c00 */
[----:B-1----:R-:W-:Y:S02]  /*b780*/  @P0 IMAD.IADD R7, R120, 0x1, R3 ;  /* 0x0000000178070824 */ /* 0x002fe400078e0203 */
[C---:B------:R-:W-:Y:S01]  /*b790*/  @P0 IMAD.IADD R4, R122.reuse, 0x1, R5 ;  /* 0x000000017a040824 */ /* 0x040fe200078e0205 */
[----:B------:R1:W4:Y:S01]  /*b7a0*/  @P0 LDS.128 R76, [R0+0x400] ;  /* 0x00040000004c0984 */ /* 0x0003220000000c00 */
        /* <DEDUP_REMOVED lines=12> */
.L_x_156:
[----:B------:R-:W-:Y:S05]  /*b870*/  BSYNC B1 ;  /* 0x0000000000017941 */ /* 0x000fea0003800000 */
.L_x_155:
[----:B------:R-:W-:Y:S05]  /*b880*/  VIADD R0, R39, 0xa0 ;  /* 0x000000a027007836 */ /* 0x000fea0000000000 */
[----:B------:R-:W-:Y:S04]  /*b890*/  SHF.R.U32.HI R0, RZ, 0x15, R0 ;  /* 0x00000015ff007819 */ /* 0x000fe80000011600 */
[----:B------:R-:W-:Y:S11]  /*b8a0*/  LOP3.LUT P0, RZ, R0, 0x3, R91, 0x48, !PT ;  /* 0x0000000300ff7812 */ /* 0x000ff6000780485b */
[----:B------:R-:W-:Y:S02]  /*b8b0*/  @!UPT UIADD3 URZ, UPT, UPT, URZ, URZ, URZ ;  /* 0x000000fffffff290 */ /* 0x000fe4000fffe0ff */
[----:B------:R-:W-:Y:S05]  /*b8c0*/  @!P0 BRA `(.L_x_160) ;  /* 0x0000000000408947 */ /* 0x000fea0003800000 */
[----:B------:R-:W1:Y:S01]  /*b8d0*/  LDCU.64 UR8, c[0x4][0x70] ;  /* 0x01000e00ff0877ac */ /* 0x000e620008000a00 */
[----:B--2---:R-:W-:Y:S01]  /*b8e0*/  MOV R3, 0x0 ;  /* 0x0000000000037802 */ /* 0x004fe20000000f00 */
[----:B------:R-:W-:Y:S02]  /*b8f0*/  HFMA2 R12, -RZ, RZ, 0, 5.9604644775390625e-08 ;  /* 0x00000001ff0c7431 */ /* 0x000fe400000001ff */
[----:B------:R-:W-:Y:S02]  /*b900*/  IMAD.MOV.U32 R8, RZ, RZ, 0x192 ;  /* 0x00000192ff087424 */ /* 0x000fe400078e00ff */
[----:B------:R-:W-:Y:S01]  /*b910*/  IMAD.MOV.U32 R13, RZ, RZ, RZ ;  /* 0x000000ffff0d7224 */ /* 0x000fe200078e00ff */
[----:B------:R-:W2:Y:S01]  /*b920*/  LDCU.64 UR6, c[0x4][0x78] ;  /* 0x01000f00ff0677ac */ /* 0x000ea20008000a00 */
[----:B------:R-:W3:Y:S01]  /*b930*/  LDC.64 R2, c[0x4][R3] ;  /* 0x0100000003027b82 */ /* 0x000ee20000000a00 */
[----:B------:R-:W5:Y:S01]  /*b940*/  LDCU.64 UR4, c[0x4][0x10] ;  /* 0x01000200ff0477ac */ /* 0x000f620008000a00 */
[----:B-1----:R-:W-:Y:S01]  /*b950*/  MOV R5, UR9 ;  /* 0x0000000900057c02 */ /* 0x002fe20008000f00 */
[----:B------:R-:W-:Y:S01]  /*b960*/  IMAD.U32 R4, RZ, RZ, UR8 ;  /* 0x00000008ff047e24 */ /* 0x000fe2000f8e00ff */
[----:B--2---:R-:W-:Y:S01]  /*b970*/  MOV R7, UR7 ;  /* 0x0000000700077c02 */ /* 0x004fe20008000f00 */
[----:B------:R-:W-:Y:S01]  /*b980*/  IMAD.U32 R6, RZ, RZ, UR6 ;  /* 0x00000006ff067e24 */ /* 0x000fe2000f8e00ff */
[----:B-----5:R-:W-:Y:S01]  /*b990*/  MOV R11, UR5 ;  /* 0x00000005000b7c02 */ /* 0x020fe20008000f00 */
[----:B------:R-:W-:Y:S02]  /*b9a0*/  IMAD.U32 R10, RZ, RZ, UR4 ;  /* 0x00000004ff0a7e24 */ /* 0x000fe4000f8e00ff */
[----:B------:R-:W-:Y:S07]  /*b9b0*/  LEPC R20, `(.L_x_160) ;  /* 0x000000001014794e */ /* 0x000fee0000000000 */
[----:B---34-:R-:W-:Y:S05]  /*b9c0*/  CALL.ABS.NOINC R2 ;  /* 0x0000000002007343 */ /* 0x018fea0003c00000 */
.L_x_160:
[----:B------:R-:W-:Y:S01]  /*b9d0*/  ISETP.NE.AND P6, PT, R112, RZ, PT ;  /* 0x000000ff7000720c */ /* 0x000fe20003fc5270 */
[----:B------:R-:W-:Y:S05]  /*b9e0*/  WARPSYNC.ALL ;  /* 0x0000000000007948 */ /* 0x000fea0003800000 */
[----:B------:R-:W-:Y:S01]  /*b9f0*/  R2UR UR4, R39 ;  /* 0x00000000270472ca */ /* 0x000fe200000e0000 */
[----:B--2---:R-:W-:Y:S01]  /*ba00*/  IMAD.U32 R3, RZ, RZ, UR46 ;  /* 0x0000002eff037e24 */ /* 0x004fe2000f8e00ff */
[----:B---3--:R-:W-:Y:S01]  /*ba10*/  LOP3.LUT R40, R80, 0xffffe000, RZ, 0xc0, !PT ;  /* 0xffffe00050287812 */ /* 0x008fe200078ec0ff */
[----:B------:R-:W-:Y:S01]  /*ba20*/  IMAD.U32 R46, RZ, RZ, UR52 ;  /* 0x00000034ff2e7e24 */ /* 0x000fe2000f8e00ff */
[----:B----4-:R-:W-:Y:S01]  /*ba30*/  LOP3.LUT R44, R77, 0xffffe000, RZ, 0xc0, !PT ;  /* 0xffffe0004d2c7812 */ /* 0x010fe200078ec0ff */
[----:B------:R-:W-:Y:S01]  /*ba40*/  BSSY.RECONVERGENT B0, `(.L_x_161) ;  /* 0x000009f000007945 */ /* 0x000fe20003800200 */
[----:B------:R-:W-:Y:S02]  /*ba50*/  ISETP.NE.AND P0, PT, R107, RZ, PT ;  /* 0x000000ff6b00720c */ /* 0x000fe40003f05270 */
[----:B------:R-:W-:Y:S05]  /*ba60*/  @P6 LEA R3, R3, UR43, 0x3 ;  /* 0x0000002b03036c11 */ /* 0x000fea000f8e18ff */
[----:B------:R-:W1:Y:S01]  /*ba70*/  LDTM.x32 R4, tmem[UR4+0xa0] ;  /* 0x0000a004000479ee */ /* 0x000e6200082c0000 */
[----:B------:R-:W-:Y:S05]  /*ba80*/  @P6 VIADD R3, R3, 0x40 ;  /* 0x0000004003036836 */ /* 0x000fea0000000000 */
[----:B------:R-:W-:Y:S01]  /*ba90*/  @P6 PRMT R46, R46, 0x654, R3 ;  /* 0x000006542e2e6816 */ /* 0x000fe20000000003 */
[C---:B-1----:R-:W-:Y:S01]  /*baa0*/  FMUL R0, R38.reuse, R4 ;  /* 0x0000000426007220 */ /* 0x042fe20000400000 */
[C---:B------:R-:W-:Y:S01]  /*bab0*/  FMUL R3, R38.reuse, R6 ;  /* 0x0000000626037220 */ /* 0x040fe20000400000 */
        /* <DEDUP_REMOVED lines=9> */
[----:B------:R-:W-:Y:S01]  /*bb50*/  FFMA R40, R45, R40, R0 ;  /* 0x000000282d287223 */ /* 0x000fe20000000000 */
[----:B------:R-:W-:Y:S01]  /*bb60*/  LOP3.LUT R0, R81, 0xffffe000, RZ, 0xc0, !PT ;  /* 0xffffe00051007812 */ /* 0x000fe200078ec0ff */
[C---:B------:R-:W-:Y:S01]  /*bb70*/  FMUL R2, R38.reuse, R5 ;  /* 0x0000000526027220 */ /* 0x040fe20000400000 */
[C---:B------:R-:W-:Y:S01]  /*bb80*/  FMUL R22, R38.reuse, R26 ;  /* 0x0000001a26167220 */ /* 0x040fe20000400000 */
[C---:B------:R-:W-:Y:S01]  /*bb90*/  FMUL R24, R38.reuse, R28 ;  /* 0x0000001c26187220 */ /* 0x040fe20000400000 */
[----:B------:R-:W-:Y:S01]  /*bba0*/  F2FP.TF32.F32.PACK_B R40, R40 ;  /* 0x00000028ff28723e */ /* 0x000fe200024050ff */
[C---:B------:R-:W-:Y:S01]  /*bbb0*/  FMUL R5, R38.reuse, R9 ;  /* 0x0000000926057220 */ /* 0x040fe20000400000 */
[C---:B------:R-:W-:Y:S01]  /*bbc0*/  FMUL R26, R38.reuse, R30 ;  /* 0x0000001e261a7220 */ /* 0x040fe20000400000 */
[----:B------:R-:W-:Y:S01]  /*bbd0*/  FMUL R28, R38, R32 ;  /* 0x00000020261c7220 */ /* 0x000fe20000400000 */
[----:B------:R-:W-:Y:S01]  /*bbe0*/  LOP3.LUT R32, R82, 0xffffe000, RZ, 0xc0, !PT ;  /* 0xffffe00052207812 */ /* 0x000fe200078ec0ff */
[C---:B------:R-:W-:Y:S01]  /*bbf0*/  FMUL R9, R38.reuse, R13 ;  /* 0x0000000d26097220 */ /* 0x040fe20000400000 */
[C---:B------:R-:W-:Y:S01]  /*bc00*/  FMUL R30, R38.reuse, R34 ;  /* 0x00000022261e7220 */ /* 0x040fe20000400000 */
[----:B------:R-:W-:Y:S01]  /*bc10*/  LOP3.LUT R34, R83, 0xffffe000, RZ, 0xc0, !PT ;  /* 0xffffe00053227812 */ /* 0x000fe200078ec0ff */
[C---:B------:R-:W-:Y:S01]  /*bc20*/  FMUL R13, R38.reuse, R17 ;  /* 0x00000011260d7220 */ /* 0x040fe20000400000 */
[C---:B------:R-:W-:Y:S01]  /*bc30*/  FMUL R7, R38.reuse, R7 ;  /* 0x0000000726077220 */ /* 0x040fe20000400000 */
[C---:B------:R-:W-:Y:S01]  /*bc40*/  FMUL R17, R38.reuse, R21 ;  /* 0x0000001526117220 */ /* 0x040fe20000400000 */
[----:B------:R-:W-:Y:S01]  /*bc50*/  FMUL R21, R38, R25 ;  /* 0x0000001926157220 */ /* 0x000fe20000400000 */
[----:B------:R-:W-:Y:S01]  /*bc60*/  FFMA R41, R45, R0, R2 ;  /* 0x000000002d297223 */ /* 0x000fe20000000002 */
[----:B------:R-:W-:Y:S01]  /*bc70*/  LOP3.LUT R0, R78, 0xffffe000, RZ, 0xc0, !PT ;  /* 0xffffe0004e007812 */ /* 0x000fe200078ec0ff */
[C---:B------:R-:W-:Y:S01]  /*bc80*/  FMUL R25, R38.reuse, R29 ;  /* 0x0000001d26197220 */ /* 0x040fe20000400000 */
[----:B------:R-:W-:Y:S01]  /*bc90*/  LOP3.LUT R2, R79, 0xffffe000, RZ, 0xc0, !PT ;  /* 0xffffe0004f027812 */ /* 0x000fe200078ec0ff */
[C---:B------:R-:W-:Y:S01]  /*bca0*/  FFMA R42, R45.reuse, R32, R3 ;  /* 0x000000202d2a7223 */ /* 0x040fe20000000003 */
[----:B------:R-:W-:Y:S01]  /*bcb0*/  F2FP.TF32.F32.PACK_B R41, R41 ;  /* 0x00000029ff29723e */ /* 0x000fe200024050ff */
[----:B------:R-:W-:Y:S01]  /*bcc0*/  FMUL R29, R38, R33 ;  /* 0x00000021261d7220 */ /* 0x000fe20000400000 */
[----:B------:R-:W-:Y:S01]  /*bcd0*/  LOP3.LUT R33, R76, 0xffffe000, RZ, 0xc0, !PT ;  /* 0xffffe0004c217812 */ /* 0x000fe200078ec0ff */
[C---:B------:R-:W-:Y:S01]  /*bce0*/  FFMA R43, R45.reuse, R34, R7 ;  /* 0x000000222d2b7223 */ /* 0x040fe20000000007 */
[----:B------:R-:W-:Y:S01]  /*bcf0*/  F2FP.TF32.F32.PACK_B R42, R42 ;  /* 0x0000002aff2a723e */ /* 0x000fe200024050ff */
[----:B------:R-:W-:Y:S01]  /*bd00*/  FMUL R11, R38, R11 ;  /* 0x0000000b260b7220 */ /* 0x000fe20000400000 */
[----:B------:R-:W-:Y:S01]  /*bd10*/  LOP3.LUT R3, R72, 0xffffe000, RZ, 0xc0, !PT ;  /* 0xffffe00048037812 */ /* 0x000fe200078ec0ff */
[C---:B------:R-:W-:Y:S01]  /*bd20*/  FFMA R4, R45.reuse, R33, R4 ;  /* 0x000000212d047223 */ /* 0x040fe20000000004 */
[----:B------:R-:W-:Y:S01]  /*bd30*/  F2FP.TF32.F32.PACK_B R43, R43 ;  /* 0x0000002bff2b723e */ /* 0x000fe200024050ff */
[----:B------:R-:W-:Y:S01]  /*bd40*/  FFMA R5, R45, R44, R5 ;  /* 0x0000002c2d057223 */ /* 0x000fe20000000005 */
[----:B------:R-:W-:Y:S01]  /*bd50*/  LOP3.LUT R32, R73, 0xffffe000, RZ, 0xc0, !PT ;  /* 0xffffe00049207812 */ /* 0x000fe200078ec0ff */
[C---:B------:R-:W-:Y:S01]  /*bd60*/  FFMA R6, R45.reuse, R0, R6 ;  /* 0x000000002d067223 */ /* 0x040fe20000000006 */
[----:B------:R-:W-:Y:S01]  /*bd70*/  F2FP.TF32.F32.PACK_B R4, R4 ;  /* 0x00000004ff04723e */ /* 0x000fe200024050ff */
[C---:B------:R-:W-:Y:S01]  /*bd80*/  FFMA R7, R45.reuse, R2, R11 ;  /* 0x000000022d077223 */ /* 0x040fe2000000000b */
[----:B------:R-:W-:Y:S01]  /*bd90*/  F2FP.TF32.F32.PACK_B R5, R5 ;  /* 0x00000005ff05723e */ /* 0x000fe200024050ff */
[----:B------:R-:W-:Y:S01]  /*bda0*/  STS.128 [R115+UR43+0x4400], R40 ;  /* 0x0044002873007988 */ /* 0x000fe20008000c2b */
[----:B------:R-:W-:Y:S01]  /*bdb0*/  F2FP.TF32.F32.PACK_B R6, R6 ;  /* 0x00000006ff06723e */ /* 0x000fe200024050ff */
[C---:B------:R-:W-:Y:S01]  /*bdc0*/  FFMA R8, R45.reuse, R3, R8 ;  /* 0x000000032d087223 */ /* 0x040fe20000000008 */
[----:B------:R-:W-:Y:S01]  /*bdd0*/  F2FP.TF32.F32.PACK_B R7, R7 ;  /* 0x00000007ff07723e */ /* 0x000fe200024050ff */
[----:B------:R-:W-:Y:S01]  /*bde0*/  FFMA R9, R45, R32, R9 ;  /* 0x000000202d097223 */ /* 0x000fe20000000009 */
[----:B------:R-:W-:Y:S01]  /*bdf0*/  LOP3.LUT R33, R74, 0xffffe000, RZ, 0xc0, !PT ;  /* 0xffffe0004a217812 */ /* 0x000fe200078ec0ff */
[----:B------:R-:W-:Y:S01]  /*be00*/  FMUL R15, R38, R15 ;  /* 0x0000000f260f7220 */ /* 0x000fe20000400000 */
[----:B------:R-:W-:Y:S01]  /*be10*/  LOP3.LUT R0, R75, 0xffffe000, RZ, 0xc0, !PT ;  /* 0xffffe0004b007812 */ /* 0x000fe200078ec0ff */
[----:B------:R1:W-:Y:S01]  /*be20*/  STS.128 [R114+0x4400], R4 ;  /* 0x0044000472007388 */ /* 0x0003e20000000c00 */
[----:B------:R-:W-:Y:S01]  /*be30*/  LOP3.LUT R3, R52, 0xffffe000, RZ, 0xc0, !PT ;  /* 0xffffe00034037812 */ /* 0x000fe200078ec0ff */
[----:B------:R-:W-:Y:S01]  /*be40*/  FFMA R10, R45, R33, R10 ;  /* 0x000000212d0a7223 */ /* 0x000fe2000000000a */
[----:B------:R-:W-:Y:S01]  /*be50*/  LOP3.LUT R2, R53, 0xffffe000, RZ, 0xc0, !PT ;  /* 0xffffe00035027812 */ /* 0x000fe200078ec0ff */
[C---:B------:R-:W-:Y:S01]  /*be60*/  FFMA R11, R45.reuse, R0, R15 ;  /* 0x000000002d0b7223 */ /* 0x040fe2000000000f */
[----:B------:R-:W-:Y:S01]  /*be70*/  LOP3.LUT R33, R54, 0xffffe000, RZ, 0xc0, !PT ;  /* 0xffffe00036217812 */ /* 0x000fe200078ec0ff */
[----:B------:R-:W-:Y:S01]  /*be80*/  FFMA R12, R45, R3, R12 ;  /* 0x000000032d0c7223 */ /* 0x000fe2000000000c */
[----:B------:R-:W-:Y:S01]  /*be90*/  LOP3.LUT R32, R55, 0xffffe000, RZ, 0xc0, !PT ;  /* 0xffffe00037207812 */ /* 0x000fe200078ec0ff */
[C---:B------:R-:W-:Y:S01]  /*bea0*/  FFMA R13, R45.reuse, R2, R13 ;  /* 0x000000022d0d7223 */ /* 0x040fe2000000000d */
[----:B------:R-:W-:Y:S01]  /*beb0*/  LOP3.LUT R0, R56, 0xffffe000, RZ, 0xc0, !PT ;  /* 0xffffe00038007812 */ /* 0x000fe200078ec0ff */
[C---:B------:R-:W-:Y:S01]  /*bec0*/  FMUL R19, R38.reuse, R19 ;  /* 0x0000001326137220 */ /* 0x040fe20000400000 */
[----:B------:R-:W-:Y:S01]  /*bed0*/  F2FP.TF32.F32.PACK_B R8, R8 ;  /* 0x00000008ff08723e */ /* 0x000fe200024050ff */
[C---:B------:R-:W-:Y:S01]  /*bee0*/  FFMA R14, R45.reuse, R33, R14 ;  /* 0x000000212d0e7223 */ /* 0x040fe2000000000e */
[----:B------:R-:W-:Y:S01]  /*bef0*/  F2FP.TF32.F32.PACK_B R9, R9 ;  /* 0x00000009ff09723e */ /* 0x000fe200024050ff */
[C---:B------:R-:W-:Y:S01]  /*bf00*/  FFMA R15, R45.reuse, R32, R19 ;  /* 0x000000202d0f7223 */ /* 0x040fe20000000013 */
[----:B------:R-:W-:Y:S01]  /*bf10*/  F2FP.TF32.F32.PACK_B R10, R10 ;  /* 0x0000000aff0a723e */ /* 0x000fe200024050ff */
[----:B------:R-:W-:Y:S01]  /*bf20*/  FFMA R16, R45, R0, R16 ;  /* 0x000000002d107223 */ /* 0x000fe20000000010 */
[----:B------:R-:W-:Y:S01]  /*bf30*/  F2FP.TF32.F32.PACK_B R11, R11 ;  /* 0x0000000bff0b723e */ /* 0x000fe200024050ff */
[C---:B------:R-:W-:Y:S01]  /*bf40*/  FMUL R23, R38.reuse, R23 ;  /* 0x0000001726177220 */ /* 0x040fe20000400000 */
[----:B------:R-:W-:Y:S01]  /*bf50*/  LOP3.LUT R0, R57, 0xffffe000, RZ, 0xc0, !PT ;  /* 0xffffe00039007812 */ /* 0x000fe200078ec0ff */
[----:B------:R-:W-:Y:S01]  /*bf60*/  FMUL R27, R38, R27 ;  /* 0x0000001b261b7220 */ /* 0x000fe20000400000 */
[----:B------:R-:W-:Y:S01]  /*bf70*/  LOP3.LUT R3, R58, 0xffffe000, RZ, 0xc0, !PT ;  /* 0xffffe0003a037812 */ /* 0x000fe200078ec0ff */
[----:B------:R2:W-:Y:S01]  /*bf80*/  STS.128 [R113+0x4400], R8 ;  /* 0x0044000871007388 */ /* 0x0005e20000000c00 */
[----:B------:R-:W-:Y:S01]  /*bf90*/  LOP3.LUT R2, R59, 0xffffe000, RZ, 0xc0, !PT ;  /* 0xffffe0003b027812 */ /* 0x000fe200078ec0ff */
[C---:B------:R-:W-:Y:S01]  /*bfa0*/  FFMA R17, R45.reuse, R0, R17 ;  /* 0x000000002d117223 */ /* 0x040fe20000000011 */
[----:B------:R-:W-:Y:S01]  /*bfb0*/  F2FP.TF32.F32.PACK_B R12, R12 ;  /* 0x0000000cff0c723e */ /* 0x000fe200024050ff */
[C---:B------:R-:W-:Y:S01]  /*bfc0*/  FFMA R18, R45.reuse, R3, R18 ;  /* 0x000000032d127223 */ /* 0x040fe20000000012 */
[----:B------:R-:W-:Y:S01]  /*bfd0*/  F2FP.TF32.F32.PACK_B R13, R13 ;  /* 0x0000000dff0d723e */ /* 0x000fe200024050ff */
[----:B------:R-:W-:Y:S01]  /*bfe0*/  FFMA R19, R45, R2, R23 ;  /* 0x000000022d137223 */ /* 0x000fe20000000017 */
[----:B------:R-:W-:Y:S01]  /*bff0*/  F2FP.TF32.F32.PACK_B R14, R14 ;  /* 0x0000000eff0e723e */ /* 0x000fe200024050ff */
[C---:B------:R-:W-:Y:S01]  /*c000*/  FMUL R31, R38.reuse, R31 ;  /* 0x0000001f261f7220 */ /* 0x040fe20000400000 */
[----:B------:R-:W-:Y:S01]  /*c010*/  F2FP.TF32.F32.PACK_B R15, R15 ;  /* 0x0000000fff0f723e */ /* 0x000fe200024050ff */
[----:B------:R-:W-:Y:S01]  /*c020*/  FMUL R35, R38, R35 ;  /* 0x0000002326237220 */ /* 0x000fe20000400000 */
[----:B------:R-:W-:Y:S02]  /*c030*/  LOP3.LUT R33, R60, 0xffffe000, RZ, 0xc0, !PT ;  /* 0xffffe0003c217812 */ /* 0x000fe400078ec0ff */
[----:B------:R-:W-:Y:S01]  /*c040*/  LOP3.LUT R32, R61, 0xffffe000, RZ, 0xc0, !PT ;  /* 0xffffe0003d207812 */ /* 0x000fe200078ec0ff */
[----:B------:R2:W-:Y:S01]  /*c050*/  STS.128 [R102+0x4400], R12 ;  /* 0x0044000c66007388 */ /* 0x0005e20000000c00 */
        /* <DEDUP_REMOVED lines=8> */
[----:B------:R-:W-:Y:S02]  /*c0e0*/  F2FP.TF32.F32.PACK_B R18, R18 ;  /* 0x00000012ff12723e */ /* 0x000fe400024050ff */
[----:B------:R-:W-:Y:S02]  /*c0f0*/  F2FP.TF32.F32.PACK_B R19, R19 ;  /* 0x00000013ff13723e */ /* 0x000fe400024050ff */
[----:B------:R-:W-:Y:S02]  /*c100*/  LOP3.LUT R3, R64, 0xffffe000, RZ, 0xc0, !PT ;  /* 0xffffe00040037812 */ /* 0x000fe400078ec0ff */
[----:B-1----:R-:W-:Y:S01]  /*c110*/  LOP3.LUT R4, R65, 0xffffe000, RZ, 0xc0, !PT ;  /* 0xffffe00041047812 */ /* 0x002fe200078ec0ff */
        /* <DEDUP_REMOVED lines=48> */
[----:B-1----:R-:W-:Y:S04]  /*c420*/  DEPBAR.LE SB0, 0x1 ;  /* 0x000080400000791a */ /* 0x002fe80000000000 */
.L_x_162:
[----:B------:R-:W-:Y:S05]  /*c430*/  BSYNC.RECONVERGENT B0 ;  /* 0x0000000000007941 */ /* 0x000fea0003800200 */
.L_x_161:
        /* <DEDUP_REMOVED lines=13> */
[----:B------:R-:W-:Y:S04]  /*c510*/  @P1 IADD3 R7, PT, PT, R4, UR43, RZ ;  /* 0x0000002b04071c10 */ /* 0x000fe8000fffe0ff */
[----:B------:R-:W-:Y:S01]  /*c520*/  @P1 IADD3 R5, PT, PT, R120, R7, RZ ;  /* 0x0000000778051210 */ /* 0x000fe20007ffe0ff */
[--C-:B------:R-:W-:Y:S02]  /*c530*/  @P1 IMAD.IADD R3, R51, 0x1, R7.reuse ;  /* 0x0000000133031824 */ /* 0x100fe400078e0207 */
[----:B------:R-:W-:Y:S01]  /*c540*/  @P1 IMAD.IADD R2, R122, 0x1, R7 ;  /* 0x000000017a021824 */ /* 0x000fe200078e0207 */
[----:B------:R-:W-:Y:S06]  /*c550*/  @P0 BRA `(.L_x_166) ;  /* 0x00000000000c0947 */ /* 0x000fec0003800000 */
[----:B------:R-:W-:Y:S04]  /*c560*/  SHF.L.U32 R7, R121, 0x1f, RZ ;  /* 0x0000001f79077819 */ /* 0x000fe800000006ff */
[----:B------:R-:W1:Y:S02]  /*c570*/  SYNCS.PHASECHK.TRANS64.TRYWAIT P0, [R0+URZ+0x20], R7 ;  /* 0x00002007000075a7 */ /* 0x000e6400080011ff */
[----:B-1----:R-:W-:Y:S05]  /*c580*/  @!P0 BRA `(.L_x_167) ;  /* 0x0000002c00048947 */ /* 0x002fea0003800000 */
.L_x_166:
[----:B------:R-:W-:Y:S05]  /*c590*/  BSYNC B0 ;  /* 0x0000000000007941 */ /* 0x000fea0003800000 */
.L_x_165:
        /* <DEDUP_REMOVED lines=8> */
[----:B--2---:R-:W-:Y:S01]  /*c620*/  @P0 IMAD.IADD R8, R122, 0x1, R7 ;  /* 0x000000017a080824 */ /* 0x004fe200078e0207 */
        /* <DEDUP_REMOVED lines=10> */
.L_x_164:
[----:B------:R-:W-:Y:S05]  /*c6d0*/  BSYNC B1 ;  /* 0x0000000000017941 */ /* 0x000fea0003800000 */
.L_x_163:
[----:B--2---:R-:W-:Y:S05]  /*c6e0*/  VIADD R0, R39, 0xc0 ;  /* 0x000000c027007836 */ /* 0x004fea0000000000 */
[----:B------:R-:W-:Y:S04]  /*c6f0*/  SHF.R.U32.HI R0, RZ, 0x15, R0 ;  /* 0x00000015ff007819 */ /* 0x000fe80000011600 */
[----:B------:R-:W-:Y:S11]  /*c700*/  LOP3.LUT P0, RZ, R0, 0x3, R91, 0x48, !PT ;  /* 0x0000000300ff7812 */ /* 0x000ff6000780485b */
[----:B------:R-:W-:Y:S02]  /*c710*/  @!UPT UIADD3 URZ, UPT, UPT, URZ, URZ, URZ ;  /* 0x000000fffffff290 */ /* 0x000fe4000fffe0ff */
[----:B------:R-:W-:Y:S05]  /*c720*/  @!P0 BRA `(.L_x_168) ;  /* 0x0000000000408947 */ /* 0x000fea0003800000 */
[----:B------:R-:W1:Y:S01]  /*c730*/  LDCU.64 UR8, c[0x4][0x70] ;  /* 0x01000e00ff0877ac */ /* 0x000e620008000a00 */
[----:B------:R-:W-:Y:S01]  /*c740*/  MOV R3, 0x0 ;  /* 0x0000000000037802 */ /* 0x000fe20000000f00 */
        /* <DEDUP_REMOVED lines=14> */
.L_x_168:
[----:B------:R-:W-:Y:S01]  /*c830*/  ISETP.NE.AND P6, PT, R112, RZ, PT ;  /* 0x000000ff7000720c */ /* 0x000fe20003fc5270 */
[----:B------:R-:W-:Y:S05]  /*c840*/  WARPSYNC.ALL ;  /* 0x0000000000007948 */ /* 0x000fea0003800000 */
[----:B------:R-:W-:Y:S01]  /*c850*/  R2UR UR4, R39 ;  /* 0x00000000270472ca */ /* 0x000fe200000e0000 */
[----:B------:R-:W-:Y:S01]  /*c860*/  IMAD.U32 R3, RZ, RZ, UR44 ;  /* 0x0000002cff037e24 */ /* 0x000fe2000f8e00ff */
        /* <DEDUP_REMOVED lines=162> */
.L_x_170:
[----:B------:R-:W-:Y:S05]  /*d290*/  BSYNC.RECONVERGENT B0 ;  /* 0x0000000000007941 */ /* 0x000fea0003800200 */
.L_x_169:
        /* <DEDUP_REMOVED lines=21> */
.L_x_174:
[----:B------:R-:W-:Y:S05]  /*d3f0*/  BSYNC B0 ;  /* 0x0000000000007941 */ /* 0x000fea0003800000 */
.L_x_173:
[----:B------:R-:W-:Y:S11]  /*d400*/  ISETP.NE.AND P0, PT, R119, RZ, PT ;  /* 0x000000ff7700720c */ /* 0x000ff60003f05270 */
[----:B------:R-:W-:Y:S02]  /*d410*/  @!UPT UIADD3 URZ, UPT, UPT, URZ, URZ, URZ ;  /* 0x000000fffffff290 */ /* 0x000fe4000fffe0ff */
[----:B------:R3:W4:Y:S01]  /*d420*/  @P0 LDS.128 R80, [R118+UR43+0x400] ;  /* 0x0004002b76500984 */ /* 0x0007220008000c00 */
[----:B------:R-:W-:Y:S01]  /*d430*/  @P0 IMAD.IADD R7, R120, 0x1, R51 ;  /* 0x0000000178070824 */ /* 0x000fe200078e0233 */
[C---:B------:R-:W-:Y:S01]  /*d440*/  @P0 IADD3 R2, PT, PT, R122.reuse, R51, RZ ;  /* 0x000000337a020210 */ /* 0x040fe20007ffe0ff */
[C---:B-1----:R-:W-:Y:S01]  /*d450*/  @P0 IMAD.IADD R0, R122.reuse, 0x1, R5 ;  /* 0x000000017a000824 */ /* 0x042fe200078e0205 */
[----:B------:R3:W1:Y:S02]  /*d460*/  @P0 LDS.128 R76, [R3+0x400] ;  /* 0x00040000034c0984 */ /* 0x0006640000000c00 */
[----:B------:R-:W-:Y:S02]  /*d470*/  @P0 IADD3 R122, PT, PT, R122, R7, RZ ;  /* 0x000000077a7a0210 */ /* 0x000fe40007ffe0ff */
[----:B------:R3:W1:Y:S04]  /*d480*/  @P0 LDS.128 R72, [R5+0x400] ;  /* 0x0004000005480984 */ /* 0x0006680000000c00 */
[----:B------:R3:W1:Y:S04]  /*d490*/  @P0 LDS.128 R52, [R0+0x400] ;  /* 0x0004000000340984 */ /* 0x0006680000000c00 */
[----:B------:R3:W1:Y:S04]  /*d4a0*/  @P0 LDS.128 R56, [R51+0x400] ;  /* 0x0004000033380984 */ /* 0x0006680000000c00 */
[----:B------:R3:W1:Y:S04]  /*d4b0*/  @P0 LDS.128 R60, [R2+0x400] ;  /* 0x00040000023c0984 */ /* 0x0006680000000c00 */
[----:B------:R3:W1:Y:S04]  /*d4c0*/  @P0 LDS.128 R64, [R7+0x400] ;  /* 0x0004000007400984 */ /* 0x0006680000000c00 */
[----:B------:R3:W1:Y:S02]  /*d4d0*/  @P0 LDS.128 R68, [R122+0x400] ;  /* 0x000400007a440984 */ /* 0x0006640000000c00 */
.L_x_172:
[----:B------:R-:W-:Y:S05]  /*d4e0*/  BSYNC B1 ;  /* 0x0000000000017941 */ /* 0x000fea0003800000 */
.L_x_171:
[----:B---3--:R-:W-:Y:S05]  /*d4f0*/  VIADD R0, R39, 0xe0 ;  /* 0x000000e027007836 */ /* 0x008fea0000000000 */
[----:B------:R-:W-:Y:S04]  /*d500*/  SHF.R.U32.HI R0, RZ, 0x15, R0 ;  /* 0x00000015ff007819 */ /* 0x000fe80000011600 */
[----:B------:R-:W-:Y:S11]  /*d510*/  LOP3.LUT P0, RZ, R0, 0x3, R91, 0x48, !PT ;  /* 0x0000000300ff7812 */ /* 0x000ff6000780485b */
[----:B------:R-:W-:Y:S02]  /*d520*/  @!UPT UIADD3 URZ, UPT, UPT, URZ, URZ, URZ ;  /* 0x000000fffffff290 */ /* 0x000fe4000fffe0ff */
[----:B------:R-:W-:Y:S05]  /*d530*/  @!P0 BRA `(.L_x_176) ;  /* 0x0000000000408947 */ /* 0x000fea0003800000 */
[----:B------:R-:W3:Y:S01]  /*d540*/  LDCU.64 UR8, c[0x4][0x70] ;  /* 0x01000e00ff0877ac */ /* 0x000ee20008000a00 */
[----:B------:R-:W-:Y:S01]  /*d550*/  MOV R3, 0x0 ;  /* 0x0000000000037802 */ /* 0x000fe20000000f00 */
[----:B--2---:R-:W-:Y:S02]  /*d560*/  HFMA2 R12, -RZ, RZ, 0, 5.9604644775390625e-08 ;  /* 0x00000001ff0c7431 */ /* 0x004fe400000001ff */
[----:B------:R-:W-:Y:S02]  /*d570*/  IMAD.MOV.U32 R8, RZ, RZ, 0x192 ;  /* 0x00000192ff087424 */ /* 0x000fe400078e00ff */
[----:B------:R-:W-:Y:S01]  /*d580*/  IMAD.MOV.U32 R13, RZ, RZ, RZ ;  /* 0x000000ffff0d7224 */ /* 0x000fe200078e00ff */
[----:B------:R-:W2:Y:S01]  /*d590*/  LDCU.64 UR6, c[0x4][0x78] ;  /* 0x01000f00ff0677ac */ /* 0x000ea20008000a00 */
[----:B------:R-:W1:Y:S01]  /*d5a0*/  LDC.64 R2, c[0x4][R3] ;  /* 0x0100000003027b82 */ /* 0x000e620000000a00 */
[----:B------:R-:W5:Y:S01]  /*d5b0*/  LDCU.64 UR4, c[0x4][0x10] ;  /* 0x01000200ff0477ac */ /* 0x000f620008000a00 */
[----:B---3--:R-:W-:Y:S01]  /*d5c0*/  MOV R5, UR9 ;  /* 0x0000000900057c02 */ /* 0x008fe20008000f00 */
[----:B------:R-:W-:Y:S01]  /*d5d0*/  IMAD.U32 R4, RZ, RZ, UR8 ;  /* 0x00000008ff047e24 */ /* 0x000fe2000f8e00ff */
[----:B--2---:R-:W-:Y:S01]  /*d5e0*/  MOV R7, UR7 ;  /* 0x0000000700077c02 */ /* 0x004fe20008000f00 */
[----:B------:R-:W-:Y:S01]  /*d5f0*/  IMAD.U32 R6, RZ, RZ, UR6 ;  /* 0x00000006ff067e24 */ /* 0x000fe2000f8e00ff */
[----:B-----5:R-:W-:Y:S01]  /*d600*/  MOV R11, UR5 ;  /* 0x00000005000b7c02 */ /* 0x020fe20008000f00 */
[----:B------:R-:W-:Y:S02]  /*d610*/  IMAD.U32 R10, RZ, RZ, UR4 ;  /* 0x00000004ff0a7e24 */ /* 0x000fe4000f8e00ff */
[----:B------:R-:W-:Y:S07]  /*d620*/  LEPC R20, `(.L_x_176) ;  /* 0x000000001014794e */ /* 0x000fee0000000000 */
[----:B-1--4-:R-:W-:Y:S05]  /*d630*/  CALL.ABS.NOINC R2 ;  /* 0x0000000002007343 */ /* 0x012fea0003c00000 */
.L_x_176:
[----:B------:R-:W-:Y:S01]  /*d640*/  ISETP.NE.AND P0, PT, R107, RZ, PT ;  /* 0x000000ff6b00720c */ /* 0x000fe20003f05270 */
[----:B------:R-:W-:Y:S05]  /*d650*/  WARPSYNC.ALL ;  /* 0x0000000000007948 */ /* 0x000fea0003800000 */
[----:B------:R-:W-:Y:S01]  /*d660*/  R2UR UR4, R39 ;  /* 0x00000000270472ca */ /* 0x000fe200000e0000 */
[----:B------:R-:W-:Y:S01]  /*d670*/  VIADD R116, R116, 0xa0 ;  /* 0x000000a074747836 */ /* 0x000fe20000000000 */
[----:B----4-:R-:W-:Y:S01]  /*d680*/  LOP3.LUT R0, R80, 0xffffe000, RZ, 0xc0, !PT ;  /* 0xffffe00050007812 */ /* 0x010fe200078ec0ff */
[----:B------:R-:W-:Y:S01]  /*d690*/  BSSY.RECONVERGENT B0, `(.L_x_177) ;  /* 0x000009d000007945 */ /* 0x000fe20003800200 */
[----:B------:R-:W-:Y:S02]  /*d6a0*/  LOP3.LUT R2, R81, 0xffffe000, RZ, 0xc0, !PT ;  /* 0xffffe00051027812 */ /* 0x000fe400078ec0ff */
[----:B------:R-:W-:Y:S02]  /*d6b0*/  LOP3.LUT R3, R82, 0xffffe000, RZ, 0xc0, !PT ;  /* 0xffffe00052037812 */ /* 0x000fe400078ec0ff */
[----:B------:R-:W-:Y:S02]  /*d6c0*/  LOP3.LUT R40, R83, 0xffffe000, RZ, 0xc0, !PT ;  /* 0xffffe00053287812 */ /* 0x000fe400078ec0ff */
[----:B-1----:R-:W-:Y:S02]  /*d6d0*/  LOP3.LUT R41, R76, 0xffffe000, RZ, 0xc0, !PT ;  /* 0xffffe0004c297812 */ /* 0x002fe400078ec0ff */
[----:B------:R-:W-:Y:S01]  /*d6e0*/  LOP3.LUT R42, R77, 0xffffe000, RZ, 0xc0, !PT ;  /* 0xffffe0004d2a7812 */ /* 0x000fe200078ec0ff */
[----:B--2---:R-:W1:Y:S01]  /*d6f0*/  LDTM.x32 R4, tmem[UR4+0xe0] ;  /* 0x0000e004000479ee */ /* 0x004e6200082c0000 */
[----:B------:R-:W-:Y:S01]  /*d700*/  LOP3.LUT R43, R78, 0xffffe000, RZ, 0xc0, !PT ;  /* 0xffffe0004e2b7812 */ /* 0x000fe200078ec0ff */
[----:B------:R-:W-:Y:S01]  /*d710*/  NOP ;  /* 0x0000000000007918 */ /* 0x000fe20000000000 */
[----:B------:R-:W-:Y:S02]  /*d720*/  LOP3.LUT R44, R79, 0xffffe000, RZ, 0xc0, !PT ;  /* 0xffffe0004f2c7812 */ /* 0x000fe400078ec0ff */
[----:B------:R-:W-:Y:S02]  /*d730*/  LOP3.LUT R116, R116, 0xfefffff8, RZ, 0xc0, !PT ;  /* 0xfefffff874747812 */ /* 0x000fe400078ec0ff */
[----:B------:R-:W-:Y:S02]  /*d740*/  LOP3.LUT R47, R72, 0xffffe000, RZ, 0xc0, !PT ;  /* 0xffffe000482f7812 */ /* 0x000fe400078ec0ff */
[----:B------:R-:W-:Y:S01]  /*d750*/  LOP3.LUT R46, R73, 0xffffe000, RZ, 0xc0, !PT ;  /* 0xffffe000492e7812 */ /* 0x000fe200078ec0ff */
[----:B-1----:R1:W-:Y:S01]  /*d760*/  SYNCS.ARRIVE.TRANS64.RED.A1T0 RZ, [R116+URZ], RZ ;  /* 0x000000ff74ff79a7 */ /* 0x0023e200081004ff */
[----:B------:R-:W-:Y:S02]  /*d770*/  LOP3.LUT R49, R74, 0xffffe000, RZ, 0xc0, !PT ;  /* 0xffffe0004a317812 */ /* 0x000fe400078ec0ff */
[----:B------:R-:W-:Y:S02]  /*d780*/  LOP3.LUT R48, R75, 0xffffe000, RZ, 0xc0, !PT ;  /* 0xffffe0004b307812 */ /* 0x000fe400078ec0ff */
[----:B------:R-:W-:Y:S02]  /*d790*/  LOP3.LUT R50, R52, 0xffffe000, RZ, 0xc0, !PT ;  /* 0xffffe00034327812 */ /* 0x000fe400078ec0ff */
[----:B------:R-:W-:Y:S02]  /*d7a0*/  LOP3.LUT R52, R53, 0xffffe000, RZ, 0xc0, !PT ;  /* 0xffffe00035347812 */ /* 0x000fe400078ec0ff */
[----:B------:R-:W-:Y:S02]  /*d7b0*/  LOP3.LUT R51, R54, 0xffffe000, RZ, 0xc0, !PT ;  /* 0xffffe00036337812 */ /* 0x000fe400078ec0ff */
[----:B------:R-:W-:Y:S02]  /*d7c0*/  LOP3.LUT R54, R55, 0xffffe000, RZ, 0xc0, !PT ;  /* 0xffffe00037367812 */ /* 0x000fe400078ec0ff */
[----:B------:R-:W-:Y:S01]  /*d7d0*/  LOP3.LUT R53, R56, 0xffffe000, RZ, 0xc0, !PT ;  /* 0xffffe00038357812 */ /* 0x000fe200078ec0ff */
[C---:B------:R-:W-:Y:S01]  /*d7e0*/  FMUL R4, R38.reuse, R4 ;  /* 0x0000000426047220 */ /* 0x040fe20000400000 */
[----:B------:R-:W-:Y:S01]  /*d7f0*/  LOP3.LUT R56, R57, 0xffffe000, RZ, 0xc0, !PT ;  /* 0xffffe00039387812 */ /* 0x000fe200078ec0ff */
[----:B------:R-:W-:Y:S01]  /*d800*/  FMUL R5, R38, R5 ;  /* 0x0000000526057220 */ /* 0x000fe20000400000 */
[----:B------:R-:W-:Y:S01]  /*d810*/  LOP3.LUT R55, R58, 0xffffe000, RZ, 0xc0, !PT ;  /* 0xffffe0003a377812 */ /* 0x000fe200078ec0ff */
[C---:B------:R-:W-:Y:S01]  /*d820*/  FMUL R6, R38.reuse, R6 ;  /* 0x0000000626067220 */ /* 0x040fe20000400000 */
[----:B------:R-:W-:Y:S01]  /*d830*/  LOP3.LUT R58, R59, 0xffffe000, RZ, 0xc0, !PT ;  /* 0xffffe0003b3a7812 */ /* 0x000fe200078ec0ff */
[----:B------:R-:W-:Y:S01]  /*d840*/  FMUL R7, R38, R7 ;  /* 0x0000000726077220 */ /* 0x000fe20000400000 */
[----:B------:R-:W-:Y:S01]  /*d850*/  LOP3.LUT R57, R60, 0xffffe000, RZ, 0xc0, !PT ;  /* 0xffffe0003c397812 */ /* 0x000fe200078ec0ff */
[----:B------:R-:W-:Y:S01]  /*d860*/  FFMA R4, R45, R0, R4 ;  /* 0x000000002d047223 */ /* 0x000fe20000000004 */
[----:B------:R-:W-:Y:S01]  /*d870*/  LOP3.LUT R60, R61, 0xffffe000, RZ, 0xc0, !PT ;  /* 0xffffe0003d3c7812 */ /* 0x000fe200078ec0ff */
[C---:B------:R-:W-:Y:S01]  /*d880*/  FFMA R5, R45.reuse, R2, R5 ;  /* 0x000000022d057223 */ /* 0x040fe20000000005 */
[----:B------:R-:W-:Y:S01]  /*d890*/  LOP3.LUT R59, R62, 0xffffe000, RZ, 0xc0, !PT ;  /* 0xffffe0003e3b7812 */ /* 0x000fe200078ec0ff */
[C---:B------:R-:W-:Y:S01]  /*d8a0*/  FFMA R6, R45.reuse, R3, R6 ;  /* 0x000000032d067223 */ /* 0x040fe20000000006 */
[----:B------:R-:W-:Y:S01]  /*d8b0*/  F2FP.TF32.F32.PACK_B R4, R4 ;  /* 0x00000004ff04723e */ /* 0x000fe200024050ff */
[C---:B------:R-:W-:Y:S01]  /*d8c0*/  FFMA R7, R45.reuse, R40, R7 ;  /* 0x000000282d077223 */ /* 0x040fe20000000007 */
[----:B------:R-:W-:Y:S01]  /*d8d0*/  F2FP.TF32.F32.PACK_B R5, R5 ;  /* 0x00000005ff05723e */ /* 0x000fe200024050ff */
[C---:B------:R-:W-:Y:S01]  /*d8e0*/  FMUL R8, R38.reuse, R8 ;  /* 0x0000000826087220 */ /* 0x040fe20000400000 */
[----:B------:R-:W-:Y:S01]  /*d8f0*/  F2FP.TF32.F32.PACK_B R6, R6 ;  /* 0x00000006ff06723e */ /* 0x000fe200024050ff */
[C---:B------:R-:W-:Y:S01]  /*d900*/  FMUL R9, R38.reuse, R9 ;  /* 0x0000000926097220 */ /* 0x040fe20000400000 */
[C---:B------:R-:W-:Y:S01]  /*d910*/  FMUL R10, R38.reuse, R10 ;  /* 0x0000000a260a7220 */ /* 0x040fe20000400000 */
[C---:B------:R-:W-:Y:S01]  /*d920*/  FMUL R11, R38.reuse, R11 ;  /* 0x0000000b260b7220 */ /* 0x040fe20000400000 */
[----:B------:R-:W-:Y:S01]  /*d930*/  F2FP.TF32.F32.PACK_B R7, R7 ;  /* 0x00000007ff07723e */ /* 0x000fe200024050ff */
[C---:B------:R-:W-:Y:S01]  /*d940*/  FFMA R8, R45.reuse, R41, R8 ;  /* 0x000000292d087223 */ /* 0x040fe20000000008 */
[C---:B------:R-:W-:Y:S01]  /*d950*/  FFMA R9, R45.reuse, R42, R9 ;  /* 0x0000002a2d097223 */ /* 0x040fe20000000009 */
[C---:B------:R-:W-:Y:S01]  /*d960*/  FFMA R10, R45.reuse, R43, R10 ;  /* 0x0000002b2d0a7223 */ /* 0x040fe2000000000a */
[C---:B------:R-:W-:Y:S01]  /*d970*/  FFMA R11, R45.reuse, R44, R11 ;  /* 0x0000002c2d0b7223 */ /* 0x040fe2000000000b */
[----:B------:R1:W-:Y:S01]  /*d980*/  STS.128 [R115+UR43+0xc400], R4 ;  /* 0x00c4000473007988 */ /* 0x0003e20008000c2b */
[----:B------:R-:W-:Y:S01]  /*d990*/  F2FP.TF32.F32.PACK_B R8, R8 ;  /* 0x00000008ff08723e */ /* 0x000fe200024050ff */
[C---:B------:R-:W-:Y:S01]  /*d9a0*/  FMUL R12, R38.reuse, R12 ;  /* 0x0000000c260c7220 */ /* 0x040fe20000400000 */
[----:B------:R-:W-:Y:S01]  /*d9b0*/  F2FP.TF32.F32.PACK_B R9, R9 ;  /* 0x00000009ff09723e */ /* 0x000fe200024050ff */
[C---:B------:R-:W-:Y:S01]  /*d9c0*/  FMUL R13, R38.reuse, R13 ;  /* 0x0000000d260d7220 */ /* 0x040fe20000400000 */
[----:B------:R-:W-:Y:S01]  /*d9d0*/  F2FP.TF32.F32.PACK_B R10, R10 ;  /* 0x0000000aff0a723e */ /* 0x000fe200024050ff */
[C---:B------:R-:W-:Y:S01]  /*d9e0*/  FMUL R14, R38.reuse, R14 ;  /* 0x0000000e260e7220 */ /* 0x040fe20000400000 */
[C---:B------:R-:W-:Y:S01]  /*d9f0*/  FMUL R15, R38.reuse, R15 ;  /* 0x0000000f260f7220 */ /* 0x040fe20000400000 */
[----:B------:R-:W-:Y:S01]  /*da00*/  F2FP.TF32.F32.PACK_B R11, R11 ;  /* 0x0000000bff0b723e */ /* 0x000fe200024050ff */
[C---:B------:R-:W-:Y:S01]  /*da10*/  FFMA R12, R45.reuse, R47, R12 ;  /* 0x0000002f2d0c7223 */ /* 0x040fe2000000000c */
[C---:B------:R-:W-:Y:S01]  /*da20*/  FFMA R13, R45.reuse, R46, R13 ;  /* 0x0000002e2d0d7223 */ /* 0x040fe2000000000d */
[C---:B------:R-:W-:Y:S01]  /*da30*/  FFMA R14, R45.reuse, R49, R14 ;  /* 0x000000312d0e7223 */ /* 0x040fe2000000000e */
[C---:B------:R-:W-:Y:S01]  /*da40*/  FFMA R15, R45.reuse, R48, R15 ;  /* 0x000000302d0f7223 */ /* 0x040fe2000000000f */
[----:B------:R1:W-:Y:S01]  /*da50*/  STS.128 [R114+0xc400], R8 ;  /* 0x00c4000872007388 */ /* 0x0003e20000000c00 */
        /* <DEDUP_REMOVED lines=24> */
[----:B------:R-:W-:Y:S01]  /*dbe0*/  FFMA R23, R45, R58, R23 ;  /* 0x0000003a2d177223 */ /* 0x000fe20000000017 */
[----:B------:R1:W-:Y:S01]  /*dbf0*/  STS.128 [R102+0xc400], R16 ;  /* 0x00c4001066007388 */ /* 0x0003e20000000c00 */
[----:B------:R-:W-:Y:S01]  /*dc00*/  LOP3.LUT R62, R63, 0xffffe000, RZ, 0xc0, !PT ;  /* 0xffffe0003f3e7812 */ /* 0x000fe200078ec0ff */
[C---:B------:R-:W-:Y:S01]  /*dc10*/  FMUL R24, R38.reuse, R24 ;  /* 0x0000001826187220 */ /* 0x040fe20000400000 */
[----:B------:R-:W-:Y:S01]  /*dc20*/  F2FP.TF32.F32.PACK_B R20, R20 ;  /* 0x00000014ff14723e */ /* 0x000fe200024050ff */
[C---:B------:R-:W-:Y:S01]  /*dc30*/  FMUL R25, R38.reuse, R25 ;  /* 0x0000001926197220 */ /* 0x040fe20000400000 */
[----:B------:R-:W-:Y:S01]  /*dc40*/  F2FP.TF32.F32.PACK_B R21, R21 ;  /* 0x00000015ff15723e */ /* 0x000fe200024050ff */
[C---:B------:R-:W-:Y:S01]  /*dc50*/  FMUL R26, R38.reuse, R26 ;  /* 0x0000001a261a7220 */ /* 0x040fe20000400000 */
[----:B------:R-:W-:Y:S01]  /*dc60*/  FMUL R27, R38, R27 ;  /* 0x0000001b261b7220 */ /* 0x000fe20000400000 */
[----:B------:R-:W-:Y:S01]  /*dc70*/  F2FP.TF32.F32.PACK_B R22, R22 ;  /* 0x00000016ff16723e */ /* 0x000fe200024050ff */
[C---:B------:R-:W-:Y:S01]  /*dc80*/  FFMA R24, R45.reuse, R57, R24 ;  /* 0x000000392d187223 */ /* 0x040fe20000000018 */
[----:B------:R-:W-:Y:S01]  /*dc90*/  F2FP.TF32.F32.PACK_B R23, R23 ;  /* 0x00000017ff17723e */ /* 0x000fe200024050ff */
[C---:B------:R-:W-:Y:S01]  /*dca0*/  FFMA R25, R45.reuse, R60, R25 ;  /* 0x0000003c2d197223 */ /* 0x040fe20000000019 */
[C---:B------:R-:W-:Y:S01]  /*dcb0*/  FFMA R26, R45.reuse, R59, R26 ;  /* 0x0000003b2d1a7223 */ /* 0x040fe2000000001a */
[----:B------:R-:W-:Y:S01]  /*dcc0*/  FFMA R27, R45, R62, R27 ;  /* 0x0000003e2d1b7223 */ /* 0x000fe2000000001b */
[----:B------:R-:W-:Y:S01]  /*dcd0*/  LOP3.LUT R61, R64, 0xffffe000, RZ, 0xc0, !PT ;  /* 0xffffe000403d7812 */ /* 0x000fe200078ec0ff */
[----:B------:R1:W-:Y:S01]  /*dce0*/  STS.128 [R101+0xc400], R20 ;  /* 0x00c4001465007388 */ /* 0x0003e20000000c00 */
[----:B------:R-:W-:Y:S01]  /*dcf0*/  LOP3.LUT R64, R65, 0xffffe000, RZ, 0xc0, !PT ;  /* 0xffffe00041407812 */ /* 0x000fe200078ec0ff */
[----:B------:R-:W-:Y:S01]  /*dd00*/  FMUL R28, R38, R28 ;  /* 0x0000001c261c7220 */ /* 0x000fe20000400000 */
        /* <DEDUP_REMOVED lines=53> */
.L_x_178:
[----:B------:R-:W-:Y:S05]  /*e060*/  BSYNC.RECONVERGENT B0 ;  /* 0x0000000000007941 */ /* 0x000fea0003800200 */
.L_x_177:
[----:B------:R-:W-:Y:S01]  /*e070*/  BAR.SYNC.DEFER_BLOCKING 0x1, 0x80 ;  /* 0x0042000000007b1d */ /* 0x000fe20000010000 */
[----:B------:R-:W-:Y:S01]  /*e080*/  UISETP.NE.AND UP0, UPT, UR53, -0x8, UPT ;  /* 0xfffffff83500788c */ /* 0x000fe2000bf05270 */
[----:B------:R-:W-:Y:S08]  /*e090*/  IADD3 R36, PT, PT, R36, 0x1, RZ ;  /* 0x0000000124247810 */ /* 0x000ff00007ffe0ff */
[----:B------:R-:W-:Y:S05]  /*e0a0*/  BRA.U !UP0, `(.L_x_179) ;  /* 0x0000000108287547 */ /* 0x000fea000b800000 */
[----:B------:R-:W-:Y:S01]  /*e0b0*/  ISETP.NE.AND P0, PT, R112, RZ, PT ;  /* 0x000000ff7000720c */ /* 0x000fe20003f05270 */
[----:B------:R-:W-:Y:S01]  /*e0c0*/  IMAD.U32 R3, RZ, RZ, UR47 ;  /* 0x0000002fff037e24 */ /* 0x000fe2000f8e00ff */
[----:B------:R-:W-:Y:S01]  /*e0d0*/  UIADD3 UR4, UPT, UPT, UR47, 0x1, URZ ;  /* 0x000000012f047890 */ /* 0x000fe2000fffe0ff */
[----:B------:R-:W-:Y:S03]  /*e0e0*/  IMAD.U32 R0, RZ, RZ, UR52 ;  /* 0x00000034ff007e24 */ /* 0x000fe6000f8e00ff */
[----:B------:R-:W-:Y:S04]  /*e0f0*/  UISETP.NE.AND UP0, UPT, UR4, 0x4, UPT ;  /* 0x000000040400788c */ /* 0x000fe8000bf05270 */
[----:B------:R-:W-:Y:S03]  /*e100*/  USEL UR47, UR4, URZ, UP0 ;  /* 0x000000ff042f7287 */ /* 0x000fe60008000000 */
[----:B------:R-:W-:Y:S05]  /*e110*/  @P0 LEA R3, R3, UR43, 0x3 ;  /* 0x0000002b03030c11 */ /* 0x000fea000f8e18ff */
[----:B------:R-:W-:Y:S05]  /*e120*/  @P0 VIADD R3, R3, 0x40 ;  /* 0x0000004003030836 */ /* 0x000fea0000000000 */
[----:B------:R-:W-:Y:S04]  /*e130*/  @P0 PRMT R0, R0, 0x654, R3 ;  /* 0x0000065400000816 */ /* 0x000fe80000000003 */
[----:B------:R2:W-:Y:S03]  /*e140*/  @P0 SYNCS.ARRIVE.TRANS64.RED.A1T0 RZ, [R0+URZ], RZ ;  /* 0x000000ff00ff09a7 */ /* 0x0005e600081004ff */
.L_x_179:
[----:B------:R-:W-:Y:S01]  /*e150*/  R2UR UR6, R111 ;  /* 0x000000006f0672ca */ /* 0x000fe200000e0000 */
[----:B------:R-:W-:Y:S01]  /*e160*/  UIADD3 UR53, UPT, UPT, UR53, 0x8, URZ ;  /* 0x0000000835357890 */ /* 0x000fe2000fffe0ff */
[----:B------:R-:W-:Y:S02]  /*e170*/  R2UR UR5, R92 ;  /* 0x000000005c0572ca */ /* 0x000fe400000e0000 */
[----:B------:R-:W-:Y:S02]  /*e180*/  R2UR UR4, R93 ;  /* 0x000000005d0472ca */ /* 0x000fe400000e0000 */
[----:B------:R-:W-:Y:S02]  /*e190*/  R2UR UR36, R110 ;  /* 0x000000006e2472ca */ /* 0x000fe400000e0000 */
[----:B------:R-:W-:Y:S02]  /*e1a0*/  ISETP.NE.AND P0, PT, R97, 0x2, PT ;  /* 0x000000026100780c */ /* 0x000fe40003f05270 */
[----:B------:R-:W-:Y:S02]  /*e1b0*/  ISETP.NE.AND P1, PT, R36, 0x2, PT ;  /* 0x000000022400780c */ /* 0x000fe40003f25270 */
[----:B--2---:R-:W-:Y:S01]  /*e1c0*/  SEL R0, RZ, 0x1, P0 ;  /* 0x00000001ff007807 */ /* 0x004fe20000000000 */
[----:B------:R-:W-:Y:S01]  /*e1d0*/  UISETP.NE.AND UP0, UPT, UR6, URZ, UPT ;  /* 0x000000ff0600728c */ /* 0x000fe2000bf05270 */
[----:B------:R-:W-:Y:S01]  /*e1e0*/  SEL R3, RZ, 0x1, P1 ;  /* 0x00000001ff037807 */ /* 0x000fe20000800000 */
[----:B------:R-:W-:Y:S01]  /*e1f0*/  UIADD3 UR20, UPT, UPT, UR37, UR5, URZ ;  /* 0x0000000525147290 */ /* 0x000fe2000fffe0ff */
[----:B------:R-:W-:Y:S01]  /*e200*/  LOP3.LUT R103, R103, R0, RZ, 0x3c, !PT ;  /* 0x0000000067677212 */ /* 0x000fe200078e3cff */
[----:B------:R-:W-:Y:S01]  /*e210*/  UIADD3 UR16, UPT, UPT, UR38, UR4, URZ ;  /* 0x0000000426107290 */ /* 0x000fe2000fffe0ff */
[----:B------:R-:W-:Y:S02]  /*e220*/  LOP3.LUT R104, R104, R3, RZ, 0x3c, !PT ;  /* 0x0000000368687212 */ /* 0x000fe400078e3cff */
[----:B------:R-:W-:Y:S02]  /*e230*/  SEL R97, R97, RZ, P0 ;  /* 0x000000ff61617207 */ /* 0x000fe40000000000 */
[----:B------:R-:W-:Y:S01]  /*e240*/  SEL R36, R36, RZ, P1 ;  /* 0x000000ff24247207 */ /* 0x000fe20000800000 */
[----:B------:R-:W-:Y:S06]  /*e250*/  BRA.U UP0, `(.L_x_180) ;  /* 0xffffff7d004c7547 */ /* 0x000fec000b83ffff */
[----:B------:R-:W-:-:S13]  /*e260*/  R2UR UR4, R94 ;  /* 0x000000005e0472ca */ /* 0x000fda00000e0000 */
[----:B------:R-:W-:-:S09]  /*e270*/  UISETP.NE.AND UP0, UPT, UR4, URZ, UPT ;  /* 0x000000ff0400728c */ /* 0x000fd2000bf05270 */
[----:B------:R-:W-:Y:S05]  /*e280*/  BRA.U !UP0, `(.L_x_181) ;  /* 0x0000000108487547 */ /* 0x000fea000b800000 */
[----:B------:R-:W2:Y:S02]  /*e290*/  LDCU.64 UR4, c[0x0][0x890] ;  /* 0x00011200ff0477ac */ /* 0x000ea40008000a00 */
[----:B--2---:R-:W-:-:S04]  /*e2a0*/  UISETP.NE.U32.AND UP0, UPT, UR4, URZ, UPT ;  /* 0x000000ff0400728c */ /* 0x004fc8000bf05070 */
[----:B------:R-:W-:-:S09]  /*e2b0*/  UISETP.NE.AND.EX UP0, UPT, UR5, URZ, UPT, UP0 ;  /* 0x000000ff0500728c */ /* 0x000fd2000bf05300 */
[----:B------:R-:W-:Y:S05]  /*e2c0*/  BRA.U UP0, `(.L_x_182) ;  /* 0x00000001000c7547 */ /* 0x000fea000b800000 */
[----:B------:R-:W-:-:S13]  /*e2d0*/  FSETP.NEU.AND P0, PT, R45, RZ, PT ;  /* 0x000000ff2d00720b */ /* 0x000fda0003f0d000 */
[----:B------:R-:W-:Y:S05]  /*e2e0*/  @!P0 EXIT ;  /* 0x000000000000894d */ /* 0x000fea0003800000 */
[----:B------:R-:W-:Y:S05]  /*e2f0*/  BRA `(.L_x_181) ;  /* 0x00000000002c7947 */ /* 0x000fea0003800000 */
.L_x_182:
[----:B------:R-:W-:Y:S01]  /*e300*/  ISETP.NE.AND P0, PT, R96, RZ, PT ;  /* 0x000000ff6000720c */ /* 0x000fe20003f05270 */
[----:B------:R-:W-:-:S12]  /*e310*/  BSSY.RECONVERGENT B0, `(.L_x_181) ;  /* 0x0000009000007945 */ /* 0x000fd80003800200 */
[----:B------:R-:W-:Y:S05]  /*e320*/  @P0 BRA `(.L_x_183) ;  /* 0x0000000000140947 */ /* 0x000fea0003800000 */
[----:B------:R-:W2:Y:S02]  /*e330*/  LDCU.64 UR4, c[0x0][0x888] ;  /* 0x00011100ff0477ac */ /* 0x000ea40008000a00 */
[----:B--2---:R-:W-:-:S04]  /*e340*/  ISETP.NE.U32.AND P0, PT, RZ, UR4, PT ;  /* 0x00000004ff007c0c */ /* 0x004fc8000bf05070 */
[----:B------:R-:W-:-:S13]  /*e350*/  ISETP.NE.AND.EX P0, PT, RZ, UR5, PT, P0 ;  /* 0x00000005ff007c0c */ /* 0x000fda000bf05300 */
[----:B------:R-:W-:Y:S05]  /*e360*/  @!P0 EXIT ;  /* 0x000000000000894d */ /* 0x000fea0003800000 */
[----:B------:R-:W-:Y:S05]  /*e370*/  BRA `(.L_x_184) ;  /* 0x0000000000087947 */ /* 0x000fea0003800000 */
.L_x_183:
[----:B------:R-:W-:-:S13]  /*e380*/  FSETP.NEU.AND P0, PT, R45, RZ, PT ;  /* 0x000000ff2d00720b */ /* 0x000fda0003f0d000 */
[----:B------:R-:W-:Y:S05]  /*e390*/  @!P0 EXIT ;  /* 0x000000000000894d */ /* 0x000fea0003800000 */
.L_x_184:
[----:B------:R-:W-:Y:S05]  /*e3a0*/  BSYNC.RECONVERGENT B0 ;  /* 0x0000000000007941 */ /* 0x000fea0003800200 */
.L_x_181:
[----:B------:R-:W-:Y:S01]  /*e3b0*/  ULEA UR4, UR47, UR43, 0x3 ;  /* 0x0000002b2f047291 */ /* 0x000fe2000f8e18ff */
[----:B------:R-:W-:-:S04]  /*e3c0*/  DEPBAR.LE SB0, 0x0 ;  /* 0x000080000000791a */ /* 0x000fc80000000000 */
[----:B------:R-:W-:-:S04]  /*e3d0*/  UIADD3 UR4, UPT, UPT, UR4, 0x40, URZ ;  /* 0x0000004004047890 */ /* 0x000fc8000fffe0ff */
[----:B------:R-:W-:-:S09]  /*e3e0*/  UPRMT UR4, UR52, 0x654, UR4 ;  /* 0x0000065434047896 */ /* 0x000fd20008000004 */
[----:B------:R-:W-:Y:S01]  /*e3f0*/  SYNCS.ARRIVE.TRANS64.RED.A1T0 RZ, [UR4], RZ ;  /* 0x000000ffffff79a7 */ /* 0x000fe20008100404 */
[----:B------:R-:W-:Y:S05]  /*e400*/  EXIT ;  /* 0x000000000000794d */ /* 0x000fea0003800000 */
.L_x_24:
[----:B--2---:R2:W3:Y:S02]  /*e410*/  SYNCS.PHASECHK.TRANS64.TRYWAIT P0, [R3+URZ+0xc0], R2 ;  /* 0x0000c002030075a7 */ /* 0x0044e400080011ff */
[----:B---3--:R-:W-:Y:S05]  /*e420*/  @!P0 NANOSLEEP.SYNCS 0x989680 ;  /* 0x009896800000895d */ /* 0x008fea0003900000 */
[----:B------:R-:W3:Y:S02]  /*e430*/  @!P0 SYNCS.PHASECHK.TRANS64 P0, [R3+URZ+0xc0], R2 ;  /* 0x0000c002030085a7 */ /* 0x000ee400080010ff */
[----:B---3--:R-:W-:Y:S05]  /*e440*/  @!P0 BRA `(.L_x_24) ;  /* 0xfffffffc00f08947 */ /* 0x008fea000383ffff */
[----:B------:R-:W-:Y:S05]  /*e450*/  BRA `(.L_x_185) ;  /* 0xffffff3400587947 */ /* 0x000fea000383ffff */
.L_x_27:
[----:B-1----:R-:W-:-:S07]  /*e460*/  MOV R0, UR5 ;  /* 0x0000000500007c02 */ /* 0x002fce0008000f00 */
.L_x_186:
[----:B-1----:R1:W2:Y:S02]  /*e470*/  SYNCS.PHASECHK.TRANS64.TRYWAIT P0, [R0+URZ+0x10], R3 ;  /* 0x00001003000075a7 */ /* 0x0022a400080011ff */
[----:B--2---:R-:W-:Y:S05]  /*e480*/  @!P0 NANOSLEEP.SYNCS 0x989680 ;  /* 0x009896800000895d */ /* 0x004fea0003900000 */
[----:B------:R-:W2:Y:S02]  /*e490*/  @!P0 SYNCS.PHASECHK.TRANS64 P0, [R0+URZ+0x10], R3 ;  /* 0x00001003000085a7 */ /* 0x000ea400080010ff */
[----:B--2---:R-:W-:Y:S05]  /*e4a0*/  @!P0 BRA `(.L_x_186) ;  /* 0xfffffffc00f08947 */ /* 0x004fea000383ffff */
[----:B------:R-:W-:Y:S05]  /*e4b0*/  BRA `(.L_x_26) ;  /* 0xffffff3400b07947 */ /* 0x000fea000383ffff */
.L_x_36:
[----:B-1----:R-:W-:-:S07]  /*e4c0*/  MOV R0, UR6 ;  /* 0x0000000600007c02 */ /* 0x002fce0008000f00 */
.L_x_187:
[----:B-1----:R1:W2:Y:S02]  /*e4d0*/  SYNCS.PHASECHK.TRANS64.TRYWAIT P0, [R0+URZ+0x10], R3 ;  /* 0x00001003000075a7 */ /* 0x0022a400080011ff */
[----:B--2---:R-:W-:Y:S05]  /*e4e0*/  @!P0 NANOSLEEP.SYNCS 0x989680 ;  /* 0x009896800000895d */ /* 0x004fea0003900000 */
[----:B------:R-:W2:Y:S02]  /*e4f0*/  @!P0 SYNCS.PHASECHK.TRANS64 P0, [R0+URZ+0x10], R3 ;  /* 0x00001003000085a7 */ /* 0x000ea400080010ff */
[----:B--2---:R-:W-:Y:S05]  /*e500*/  @!P0 BRA `(.L_x_187) ;  /* 0xfffffffc00f08947 */ /* 0x004fea000383ffff */
[----:B------:R-:W-:Y:S05]  /*e510*/  BRA `(.L_x_35) ;  /* 0xffffff3800bc7947 */ /* 0x000fea000383ffff */
.L_x_43:
[----:B-1----:R1:W4:Y:S02]  /*e520*/  SYNCS.PHASECHK.TRANS64.TRYWAIT P0, [R3+URZ+0x70], R0 ;  /* 0x00007000030075a7 */ /* 0x00232400080011ff */
[----:B----4-:R-:W-:Y:S05]  /*e530*/  @!P0 NANOSLEEP.SYNCS 0x989680 ;  /* 0x009896800000895d */ /* 0x010fea0003900000 */
[----:B------:R-:W4:Y:S02]  /*e540*/  @!P0 SYNCS.PHASECHK.TRANS64 P0, [R3+URZ+0x70], R0 ;  /* 0x00007000030085a7 */ /* 0x000f2400080010ff */
[----:B----4-:R-:W-:Y:S05]  /*e550*/  @!P0 BRA `(.L_x_43) ;  /* 0xfffffffc00f08947 */ /* 0x010fea000383ffff */
[----:B------:R-:W-:Y:S05]  /*e560*/  BRA `(.L_x_188) ;  /* 0xffffff3c00a87947 */ /* 0x000fea000383ffff */
.L_x_47:
[----:B-1----:R-:W-:-:S07]  /*e570*/  MOV R0, UR4 ;  /* 0x0000000400007c02 */ /* 0x002fce0008000f00 */
.L_x_189:
[----:B-1----:R1:W2:Y:S02]  /*e580*/  SYNCS.PHASECHK.TRANS64.TRYWAIT P0, [R0+URZ], R3 ;  /* 0x00000003000075a7 */ /* 0x0022a400080011ff */
[----:B--2---:R-:W-:Y:S05]  /*e590*/  @!P0 NANOSLEEP.SYNCS 0x989680 ;  /* 0x009896800000895d */ /* 0x004fea0003900000 */
[----:B------:R-:W2:Y:S02]  /*e5a0*/  @!P0 SYNCS.PHASECHK.TRANS64 P0, [R0+URZ], R3 ;  /* 0x00000003000085a7 */ /* 0x000ea400080010ff */
[----:B--2---:R-:W-:Y:S05]  /*e5b0*/  @!P0 BRA `(.L_x_189) ;  /* 0xfffffffc00f08947 */ /* 0x004fea000383ffff */
[----:B------:R-:W-:Y:S05]  /*e5c0*/  BRA `(.L_x_190) ;  /* 0xffffff4400547947 */ /* 0x000fea000383ffff */
.L_x_50:
[----:B-1----:R1:W2:Y:S02]  /*e5d0*/  SYNCS.PHASECHK.TRANS64.TRYWAIT P0, [R0+URZ+0xb0], R5 ;  /* 0x0000b005000075a7 */ /* 0x0022a400080011ff */
[----:B--2---:R-:W-:Y:S05]  /*e5e0*/  @!P0 NANOSLEEP.SYNCS 0x989680 ;  /* 0x009896800000895d */ /* 0x004fea0003900000 */
[----:B------:R-:W2:Y:S02]  /*e5f0*/  @!P0 SYNCS.PHASECHK.TRANS64 P0, [R0+URZ+0xb0], R5 ;  /* 0x0000b005000085a7 */ /* 0x000ea400080010ff */
[----:B--2---:R-:W-:Y:S05]  /*e600*/  @!P0 BRA `(.L_x_50) ;  /* 0xfffffffc00f08947 */ /* 0x004fea000383ffff */
[----:B------:R-:W-:Y:S05]  /*e610*/  BRA `(.L_x_191) ;  /* 0xffffff4400b07947 */ /* 0x000fea000383ffff */
.L_x_51:
[----:B------:R-:W-:-:S07]  /*e620*/  MOV R0, UR4 ;  /* 0x0000000400007c02 */ /* 0x000fce0008000f00 */
.L_x_192:
[----:B-1----:R1:W2:Y:S02]  /*e630*/  SYNCS.PHASECHK.TRANS64.TRYWAIT P0, [R0+URZ+0x80], R7 ;  /* 0x00008007000075a7 */ /* 0x0022a400080011ff */
[----:B--2---:R-:W-:Y:S05]  /*e640*/  @!P0 NANOSLEEP.SYNCS 0x989680 ;  /* 0x009896800000895d */ /* 0x004fea0003900000 */
[----:B------:R-:W2:Y:S02]  /*e650*/  @!P0 SYNCS.PHASECHK.TRANS64 P0, [R0+URZ+0x80], R7 ;  /* 0x00008007000085a7 */ /* 0x000ea400080010ff */
[----:B--2---:R-:W-:Y:S05]  /*e660*/  @!P0 BRA `(.L_x_192) ;  /* 0xfffffffc00f08947 */ /* 0x004fea000383ffff */
[----:B------:R-:W-:Y:S05]  /*e670*/  BRA `(.L_x_193) ;  /* 0xffffff4400c07947 */ /* 0x000fea000383ffff */
.L_x_52:
[----:B-1----:R1:W2:Y:S02]  /*e680*/  SYNCS.PHASECHK.TRANS64.TRYWAIT P1, [R0+URZ+0x70], R5 ;  /* 0x00007005000075a7 */ /* 0x0022a400080211ff */
[----:B--2---:R-:W-:Y:S05]  /*e690*/  @!P1 NANOSLEEP.SYNCS 0x989680 ;  /* 0x009896800000995d */ /* 0x004fea0003900000 */
[----:B------:R-:W2:Y:S02]  /*e6a0*/  @!P1 SYNCS.PHASECHK.TRANS64 P1, [R0+URZ+0x70], R5 ;  /* 0x00007005000095a7 */ /* 0x000ea400080210ff */
[----:B--2---:R-:W-:Y:S05]  /*e6b0*/  @!P1 BRA `(.L_x_52) ;  /* 0xfffffffc00f09947 */ /* 0x004fea000383ffff */
[----:B------:R-:W-:Y:S05]  /*e6c0*/  BRA `(.L_x_194) ;  /* 0xffffff4400f07947 */ /* 0x000fea000383ffff */
.L_x_55:
[----:B------:R-:W-:-:S07]  /*e6d0*/  MOV R0, UR4 ;  /* 0x0000000400007c02 */ /* 0x000fce0008000f00 */
.L_x_195:
[----:B-1----:R1:W2:Y:S02]  /*e6e0*/  SYNCS.PHASECHK.TRANS64.TRYWAIT P0, [R0+URZ+0x80], R3 ;  /* 0x00008003000075a7 */ /* 0x0022a400080011ff */
[----:B--2---:R-:W-:Y:S05]  /*e6f0*/  @!P0 NANOSLEEP.SYNCS 0x989680 ;  /* 0x009896800000895d */ /* 0x004fea0003900000 */
[----:B------:R-:W2:Y:S02]  /*e700*/  @!P0 SYNCS.PHASECHK.TRANS64 P0, [R0+URZ+0x80], R3 ;  /* 0x00008003000085a7 */ /* 0x000ea400080010ff */
[----:B--2---:R-:W-:Y:S05]  /*e710*/  @!P0 BRA `(.L_x_195) ;  /* 0xfffffffc00f08947 */ /* 0x004fea000383ffff */
[----:B------:R-:W-:Y:S05]  /*e720*/  BRA `(.L_x_54) ;  /* 0xffffff4800447947 */ /* 0x000fea000383ffff */
.L_x_64:
[----:B-1----:R-:W-:-:S04]  /*e730*/  MOV R5, UR5 ;  /* 0x0000000500057c02 */ /* 0x002fc80008000f00 */
[----:B------:R1:W2:Y:S03]  /*e740*/  SYNCS.PHASECHK.TRANS64.TRYWAIT P0, [R5+URZ+0x8], R6 ;  /* 0x00000806050075a7 */ /* 0x0002a600080011ff */
[----:B--2---:R-:W-:Y:S05]  /*e750*/  @!P0 NANOSLEEP.SYNCS 0x989680 ;  /* 0x009896800000895d */ /* 0x004fea0003900000 */
[----:B------:R-:W2:Y:S02]  /*e760*/  @!P0 SYNCS.PHASECHK.TRANS64 P0, [R5+URZ+0x8], R6 ;  /* 0x00000806050085a7 */ /* 0x000ea400080010ff */
[----:B--2---:R-:W-:Y:S05]  /*e770*/  @!P0 BRA `(.L_x_64) ;  /* 0xfffffffc00ec8947 */ /* 0x004fea000383ffff */
[----:B------:R-:W-:Y:S05]  /*e780*/  BRA `(.L_x_63) ;  /* 0xffffff4800f87947 */ /* 0x000fea000383ffff */
.L_x_66:
[----:B------:R-:W-:Y:S01]  /*e790*/  BSSY B0, `(.L_x_196) ;  /* 0x0000006000007945 */ /* 0x000fe20003800000 */
[----:B------:R-:W-:-:S07]  /*e7a0*/  MOV R15, 0xffffffff ;  /* 0xffffffff000f7802 */ /* 0x000fce0000000f00 */
[----:B-1---5:R-:W-:Y:S05]  /*e7b0*/  WARPSYNC.COLLECTIVE R15, `(.L_x_197) ;  /* 0x000000000f0c7348 */ /* 0x022fea0003c00000 */
[----:B------:R-:W-:Y:S02]  /*e7c0*/  ELECT P6, UR79, PT ;  /* 0x00000000004f782f */ /* 0x000fe400038c0000 */
[----:B------:R-:W-:Y:S01]  /*e7d0*/  MOV R14, UR79 ;  /* 0x0000004f000e7c02 */ /* 0x000fe20008000f00 */
[----:B-1---5:R-:W-:Y:S10]  /*e7e0*/  ENDCOLLECTIVE ;  /* 0x000000000000791b */ /* 0x022ff40003800000 */
.L_x_197:
[----:B------:R-:W-:Y:S05]  /*e7f0*/  BSYNC B0 ;  /* 0x0000000000007941 */ /* 0x000fea0003800000 */
.L_x_196:
[----:B------:R-:W-:Y:S05]  /*e800*/  BRA `(.L_x_198) ;  /* 0xffffff4c00287947 */ /* 0x000fea000383ffff */
.L_x_68:
[----:B-1----:R-:W-:-:S04]  /*e810*/  MOV R3, UR5 ;  /* 0x0000000500037c02 */ /* 0x002fc80008000f00 */
[----:B------:R1:W2:Y:S03]  /*e820*/  SYNCS.PHASECHK.TRANS64.TRYWAIT P0, [R3+URZ+0x8], R4 ;  /* 0x00000804030075a7 */ /* 0x0002a600080011ff */
[----:B--2---:R-:W-:Y:S05]  /*e830*/  @!P0 NANOSLEEP.SYNCS 0x989680 ;  /* 0x009896800000895d */ /* 0x004fea0003900000 */
[----:B------:R-:W2:Y:S02]  /*e840*/  @!P0 SYNCS.PHASECHK.TRANS64 P0, [R3+URZ+0x8], R4 ;  /* 0x00000804030085a7 */ /* 0x000ea400080010ff */
[----:B--2---:R-:W-:Y:S05]  /*e850*/  @!P0 BRA `(.L_x_68) ;  /* 0xfffffffc00ec8947 */ /* 0x004fea000383ffff */
[----:B------:R-:W-:Y:S05]  /*e860*/  BRA `(.L_x_67) ;  /* 0xffffff4c002c7947 */ /* 0x000fea000383ffff */
.L_x_69:
[----:B-1----:R1:W2:Y:S02]  /*e870*/  SYNCS.PHASECHK.TRANS64.TRYWAIT P0, [R0+URZ+0x70], R5 ;  /* 0x00007005000075a7 */ /* 0x0022a400080011ff */
[----:B--2---:R-:W-:Y:S05]  /*e880*/  @!P0 NANOSLEEP.SYNCS 0x989680 ;  /* 0x009896800000895d */ /* 0x004fea0003900000 */
[----:B------:R-:W2:Y:S02]  /*e890*/  @!P0 SYNCS.PHASECHK.TRANS64 P0, [R0+URZ+0x70], R5 ;  /* 0x00007005000085a7 */ /* 0x000ea400080010ff */
[----:B--2---:R-:W-:Y:S05]  /*e8a0*/  @!P0 BRA `(.L_x_69) ;  /* 0xfffffffc00f08947 */ /* 0x004fea000383ffff */
[----:B------:R-:W-:Y:S05]  /*e8b0*/  BRA `(.L_x_199) ;  /* 0xffffff5000387947 */ /* 0x000fea000383ffff */
.L_x_71:
[----:B------:R-:W-:-:S07]  /*e8c0*/  MOV R0, UR46 ;  /* 0x0000002e00007c02 */ /* 0x000fce0008000f00 */
.L_x_200:
[----:B-1----:R1:W2:Y:S02]  /*e8d0*/  SYNCS.PHASECHK.TRANS64.TRYWAIT P0, [R0+URZ+0xa0], R5 ;  /* 0x0000a005000075a7 */ /* 0x0022a400080011ff */
[----:B--2---:R-:W-:Y:S05]  /*e8e0*/  @!P0 NANOSLEEP.SYNCS 0x989680 ;  /* 0x009896800000895d */ /* 0x004fea0003900000 */
[----:B------:R-:W2:Y:S02]  /*e8f0*/  @!P0 SYNCS.PHASECHK.TRANS64 P0, [R0+URZ+0xa0], R5 ;  /* 0x0000a005000085a7 */ /* 0x000ea400080010ff */
[----:B--2---:R-:W-:Y:S05]  /*e900*/  @!P0 BRA `(.L_x_200) ;  /* 0xfffffffc00f08947 */ /* 0x004fea000383ffff */
[----:B------:R-:W-:Y:S05]  /*e910*/  BRA `(.L_x_201) ;  /* 0xffffff5000847947 */ /* 0x000fea000383ffff */
.L_x_74:
[----:B------:R-:W-:Y:S07]  /*e920*/  MOV R0, UR7 ;  /* 0x0000000700007c02 */ /* 0x000fee0008000f00 */
.L_x_202:
[----:B-1----:R1:W2:Y:S02]  /*e930*/  SYNCS.PHASECHK.TRANS64.TRYWAIT P0, [R0+URZ], R5 ;  /* 0x00000005000075a7 */ /* 0x0022a400080011ff */
[----:B--2---:R-:W-:Y:S05]  /*e940*/  @!P0 NANOSLEEP.SYNCS 0x989680 ;  /* 0x009896800000895d */ /* 0x004fea0003900000 */
[----:B------:R-:W2:Y:S02]  /*e950*/  @!P0 SYNCS.PHASECHK.TRANS64 P0, [R0+URZ], R5 ;  /* 0x00000005000085a7 */ /* 0x000ea400080010ff */
[----:B--2---:R-:W-:Y:S05]  /*e960*/  @!P0 BRA `(.L_x_202) ;  /* 0xfffffffc00f08947 */ /* 0x004fea000383ffff */
[----:B------:R-:W-:Y:S05]  /*e970*/  BRA `(.L_x_73) ;  /* 0xffffff5000987947 */ /* 0x000fea000383ffff */
.L_x_78:
[----:B-1----:R-:W-:-:S07]  /*e980*/  MOV R0, UR4 ;  /* 0x0000000400007c02 */ /* 0x002fce0008000f00 */
.L_x_203:
[----:B-1----:R1:W2:Y:S02]  /*e990*/  SYNCS.PHASECHK.TRANS64.TRYWAIT P0, [R0+URZ], R3 ;  /* 0x00000003000075a7 */ /* 0x0022a400080011ff */
[----:B--2---:R-:W-:Y:S05]  /*e9a0*/  @!P0 NANOSLEEP.SYNCS 0x989680 ;  /* 0x009896800000895d */ /* 0x004fea0003900000 */
[----:B------:R-:W2:Y:S02]  /*e9b0*/  @!P0 SYNCS.PHASECHK.TRANS64 P0, [R0+URZ], R3 ;  /* 0x00000003000085a7 */ /* 0x000ea400080010ff */
[----:B--2---:R-:W-:Y:S05]  /*e9c0*/  @!P0 BRA `(.L_x_203) ;  /* 0xfffffffc00f08947 */ /* 0x004fea000383ffff */
[----:B------:R-:W-:Y:S05]  /*e9d0*/  BRA `(.L_x_204) ;  /* 0xffffff5400dc7947 */ /* 0x000fea000383ffff */
.L_x_81:
[----:B------:R-:W-:-:S07]  /*e9e0*/  MOV R0, UR41 ;  /* 0x0000002900007c02 */ /* 0x000fce0008000f00 */
.L_x_205:
[----:B-1----:R1:W2:Y:S02]  /*e9f0*/  SYNCS.PHASECHK.TRANS64.TRYWAIT P1, [R0+URZ+0xd0], R3 ;  /* 0x0000d003000075a7 */ /* 0x0022a400080211ff */
[----:B--2---:R-:W-:Y:S05]  /*ea00*/  @!P1 NANOSLEEP.SYNCS 0x989680 ;  /* 0x009896800000995d */ /* 0x004fea0003900000 */
[----:B------:R-:W2:Y:S02]  /*ea10*/  @!P1 SYNCS.PHASECHK.TRANS64 P1, [R0+URZ+0xd0], R3 ;  /* 0x0000d003000095a7 */ /* 0x000ea400080210ff */
[----:B--2---:R-:W-:Y:S05]  /*ea20*/  @!P1 BRA `(.L_x_205) ;  /* 0xfffffffc00f09947 */ /* 0x004fea000383ffff */
[----:B------:R-:W-:Y:S05]  /*ea30*/  BRA `(.L_x_206) ;  /* 0xffffff5800287947 */ /* 0x000fea000383ffff */
.L_x_86:
[----:B--2---:R2:W3:Y:S02]  /*ea40*/  SYNCS.PHASECHK.TRANS64.TRYWAIT P0, [R12+URZ+0x70], R9 ;  /* 0x000070090c0075a7 */ /* 0x0044e400080011ff */
[----:B---3--:R-:W-:Y:S05]  /*ea50*/  @!P0 NANOSLEEP.SYNCS 0x989680 ;  /* 0x009896800000895d */ /* 0x008fea0003900000 */
[----:B------:R-:W3:Y:S02]  /*ea60*/  @!P0 SYNCS.PHASECHK.TRANS64 P0, [R12+URZ+0x70], R9 ;  /* 0x000070090c0085a7 */ /* 0x000ee400080010ff */
[----:B---3--:R-:W-:Y:S05]  /*ea70*/  @!P0 BRA `(.L_x_86) ;  /* 0xfffffffc00f08947 */ /* 0x008fea000383ffff */
[----:B------:R-:W-:Y:S05]  /*ea80*/  BRA `(.L_x_207) ;  /* 0xffffff5c00487947 */ /* 0x000fea000383ffff */
.L_x_89:
[----:B------:R-:W-:Y:S07]  /*ea90*/  MOV R0, UR21 ;  /* 0x0000001500007c02 */ /* 0x000fee0008000f00 */
.L_x_208:
[----:B--2---:R2:W3:Y:S02]  /*eaa0*/  SYNCS.PHASECHK.TRANS64.TRYWAIT P2, [R0+URZ+0x68], R9 ;  /* 0x00006809000075a7 */ /* 0x0044e400080411ff */
[----:B---3--:R-:W-:Y:S05]  /*eab0*/  @!P2 NANOSLEEP.SYNCS 0x989680 ;  /* 0x009896800000a95d */ /* 0x008fea0003900000 */
[----:B------:R-:W3:Y:S02]  /*eac0*/  @!P2 SYNCS.PHASECHK.TRANS64 P2, [R0+URZ+0x68], R9 ;  /* 0x000068090000a5a7 */ /* 0x000ee400080410ff */
[----:B---3--:R-:W-:Y:S05]  /*ead0*/  @!P2 BRA `(.L_x_208) ;  /* 0xfffffffc00f0a947 */ /* 0x008fea000383ffff */
[----:B------:R-:W-:Y:S05]  /*eae0*/  BRA `(.L_x_88) ;  /* 0xffffff6000b47947 */ /* 0x000fea000383ffff */
.L_x_92:
[----:B------:R-:W-:Y:S07]  /*eaf0*/  MOV R9, UR21 ;  /* 0x0000001500097c02 */ /* 0x000fee0008000f00 */
.L_x_209:
[----:B--2---:R2:W3:Y:S02]  /*eb00*/  SYNCS.PHASECHK.TRANS64.TRYWAIT P0, [R9+URZ+0x40], R10 ;  /* 0x0000400a090075a7 */ /* 0x0044e400080011ff */
[----:B---3--:R-:W-:Y:S05]  /*eb10*/  @!P0 NANOSLEEP.SYNCS 0x989680 ;  /* 0x009896800000895d */ /* 0x008fea0003900000 */
[----:B------:R-:W3:Y:S02]  /*eb20*/  @!P0 SYNCS.PHASECHK.TRANS64 P0, [R9+URZ+0x40], R10 ;  /* 0x0000400a090085a7 */ /* 0x000ee400080010ff */
[----:B---3--:R-:W-:Y:S05]  /*eb30*/  @!P0 BRA `(.L_x_209) ;  /* 0xfffffffc00f08947 */ /* 0x008fea000383ffff */
[----:B------:R-:W-:Y:S05]  /*eb40*/  BRA `(.L_x_210) ;  /* 0xffffff6400107947 */ /* 0x000fea000383ffff */
.L_x_93:
[----:B------:R-:W-:Y:S07]  /*eb50*/  MOV R9, UR21 ;  /* 0x0000001500097c02 */ /* 0x000fee0008000f00 */
.L_x_211:
[----:B--2---:R2:W3:Y:S02]  /*eb60*/  SYNCS.PHASECHK.TRANS64.TRYWAIT P0, [R9+URZ+0x48], R10 ;  /* 0x0000480a090075a7 */ /* 0x0044e400080011ff */
[----:B---3--:R-:W-:Y:S05]  /*eb70*/  @!P0 NANOSLEEP.SYNCS 0x989680 ;  /* 0x009896800000895d */ /* 0x008fea0003900000 */
[----:B------:R-:W3:Y:S02]  /*eb80*/  @!P0 SYNCS.PHASECHK.TRANS64 P0, [R9+URZ+0x48], R10 ;  /* 0x0000480a090085a7 */ /* 0x000ee400080010ff */
[----:B---3--:R-:W-:Y:S05]  /*eb90*/  @!P0 BRA `(.L_x_211) ;  /* 0xfffffffc00f08947 */ /* 0x008fea000383ffff */
[----:B------:R-:W-:Y:S05]  /*eba0*/  BRA `(.L_x_212) ;  /* 0xffffff6400507947 */ /* 0x000fea000383ffff */
.L_x_94:
[----:B------:R-:W-:Y:S07]  /*ebb0*/  MOV R9, UR21 ;  /* 0x0000001500097c02 */ /* 0x000fee0008000f00 */
.L_x_213:
[----:B--2---:R2:W3:Y:S02]  /*ebc0*/  SYNCS.PHASECHK.TRANS64.TRYWAIT P0, [R9+URZ+0x50], R10 ;  /* 0x0000500a090075a7 */ /* 0x0044e400080011ff */
[----:B---3--:R-:W-:Y:S05]  /*ebd0*/  @!P0 NANOSLEEP.SYNCS 0x989680 ;  /* 0x009896800000895d */ /* 0x008fea0003900000 */
[----:B------:R-:W3:Y:S02]  /*ebe0*/  @!P0 SYNCS.PHASECHK.TRANS64 P0, [R9+URZ+0x50], R10 ;  /* 0x0000500a090085a7 */ /* 0x000ee400080010ff */
[----:B---3--:R-:W-:Y:S05]  /*ebf0*/  @!P0 BRA `(.L_x_213) ;  /* 0xfffffffc00f08947 */ /* 0x008fea000383ffff */
[----:B------:R-:W-:Y:S05]  /*ec00*/  BRA `(.L_x_214) ;  /* 0xffffff6400947947 */ /* 0x000fea000383ffff */
.L_x_95:
[----:B------:R-:W-:Y:S07]  /*ec10*/  MOV R9, UR21 ;  /* 0x0000001500097c02 */ /* 0x000fee0008000f00 */
.L_x_215:
[----:B--2---:R2:W3:Y:S02]  /*ec20*/  SYNCS.PHASECHK.TRANS64.TRYWAIT P0, [R9+URZ+0x58], R10 ;  /* 0x0000580a090075a7 */ /* 0x0044e400080011ff */
[----:B---3--:R-:W-:Y:S05]  /*ec30*/  @!P0 NANOSLEEP.SYNCS 0x989680 ;  /* 0x009896800000895d */ /* 0x008fea0003900000 */
[----:B------:R-:W3:Y:S02]  /*ec40*/  @!P0 SYNCS.PHASECHK.TRANS64 P0, [R9+URZ+0x58], R10 ;  /* 0x0000580a090085a7 */ /* 0x000ee400080010ff */
[----:B---3--:R-:W-:Y:S05]  /*ec50*/  @!P0 BRA `(.L_x_215) ;  /* 0xfffffffc00f08947 */ /* 0x008fea000383ffff */
[----:B------:R-:W-:Y:S05]  /*ec60*/  BRA `(.L_x_216) ;  /* 0xffffff6400dc7947 */ /* 0x000fea000383ffff */
.L_x_96:
[----:B------:R-:W-:Y:S07]  /*ec70*/  MOV R0, UR21 ;  /* 0x0000001500007c02 */ /* 0x000fee0008000f00 */
.L_x_217:
[----:B--2---:R2:W3:Y:S02]  /*ec80*/  SYNCS.PHASECHK.TRANS64.TRYWAIT P0, [R0+URZ+0x40], R9 ;  /* 0x00004009000075a7 */ /* 0x0044e400080011ff */
[----:B---3--:R-:W-:Y:S05]  /*ec90*/  @!P0 NANOSLEEP.SYNCS 0x989680 ;  /* 0x009896800000895d */ /* 0x008fea0003900000 */
[----:B------:R-:W3:Y:S02]  /*eca0*/  @!P0 SYNCS.PHASECHK.TRANS64 P0, [R0+URZ+0x40], R9 ;  /* 0x00004009000085a7 */ /* 0x000ee400080010ff */
[----:B---3--:R-:W-:Y:S05]  /*ecb0*/  @!P0 BRA `(.L_x_217) ;  /* 0xfffffffc00f08947 */ /* 0x008fea000383ffff */
[----:B------:R-:W-:Y:S05]  /*ecc0*/  BRA `(.L_x_218) ;  /* 0xffffff6800287947 */ /* 0x000fea000383ffff */
.L_x_97:
[----:B------:R-:W-:Y:S07]  /*ecd0*/  MOV R0, UR21 ;  /* 0x0000001500007c02 */ /* 0x000fee0008000f00 */
.L_x_219:
[----:B--2---:R2:W3:Y:S02]  /*ece0*/  SYNCS.PHASECHK.TRANS64.TRYWAIT P0, [R0+URZ+0x48], R9 ;  /* 0x00004809000075a7 */ /* 0x0044e400080011ff */
[----:B---3--:R-:W-:Y:S05]  /*ecf0*/  @!P0 NANOSLEEP.SYNCS 0x989680 ;  /* 0x009896800000895d */ /* 0x008fea0003900000 */
[----:B------:R-:W3:Y:S02]  /*ed00*/  @!P0 SYNCS.PHASECHK.TRANS64 P0, [R0+URZ+0x48], R9 ;  /* 0x00004809000085a7 */ /* 0x000ee400080010ff */
[----:B---3--:R-:W-:Y:S05]  /*ed10*/  @!P0 BRA `(.L_x_219) ;  /* 0xfffffffc00f08947 */ /* 0x008fea000383ffff */
[----:B------:R-:W-:Y:S05]  /*ed20*/  BRA `(.L_x_220) ;  /* 0xffffff6800707947 */ /* 0x000fea000383ffff */
.L_x_98:
[----:B------:R-:W-:Y:S07]  /*ed30*/  MOV R0, UR21 ;  /* 0x0000001500007c02 */ /* 0x000fee0008000f00 */
.L_x_221:
[----:B--2---:R2:W3:Y:S02]  /*ed40*/  SYNCS.PHASECHK.TRANS64.TRYWAIT P0, [R0+URZ+0x50], R9 ;  /* 0x00005009000075a7 */ /* 0x0044e400080011ff */
[----:B---3--:R-:W-:Y:S05]  /*ed50*/  @!P0 NANOSLEEP.SYNCS 0x989680 ;  /* 0x009896800000895d */ /* 0x008fea0003900000 */
[----:B------:R-:W3:Y:S02]  /*ed60*/  @!P0 SYNCS.PHASECHK.TRANS64 P0, [R0+URZ+0x50], R9 ;  /* 0x00005009000085a7 */ /* 0x000ee400080010ff */
[----:B---3--:R-:W-:Y:S05]  /*ed70*/  @!P0 BRA `(.L_x_221) ;  /* 0xfffffffc00f08947 */ /* 0x008fea000383ffff */
[----:B------:R-:W-:Y:S05]  /*ed80*/  BRA `(.L_x_222) ;  /* 0xffffff6800b87947 */ /* 0x000fea000383ffff */
.L_x_99:
[----:B------:R-:W-:Y:S07]  /*ed90*/  MOV R0, UR21 ;  /* 0x0000001500007c02 */ /* 0x000fee0008000f00 */
.L_x_223:
[----:B--2---:R2:W3:Y:S02]  /*eda0*/  SYNCS.PHASECHK.TRANS64.TRYWAIT P0, [R0+URZ+0x58], R9 ;  /* 0x00005809000075a7 */ /* 0x0044e400080011ff */
[----:B---3--:R-:W-:Y:S05]  /*edb0*/  @!P0 NANOSLEEP.SYNCS 0x989680 ;  /* 0x009896800000895d */ /* 0x008fea0003900000 */
[----:B------:R-:W3:Y:S02]  /*edc0*/  @!P0 SYNCS.PHASECHK.TRANS64 P0, [R0+URZ+0x58], R9 ;  /* 0x00005809000085a7 */ /* 0x000ee400080010ff */
[----:B---3--:R-:W-:Y:S05]  /*edd0*/  @!P0 BRA `(.L_x_223) ;  /* 0xfffffffc00f08947 */ /* 0x008fea000383ffff */
[----:B------:R-:W-:Y:S05]  /*ede0*/  BRA `(.L_x_224) ;  /* 0xffffff6800fc7947 */ /* 0x000fea000383ffff */
.L_x_101:
[----:B------:R-:W-:-:S07]  /*edf0*/  MOV R3, UR21 ;  /* 0x0000001500037c02 */ /* 0x000fce0008000f00 */
.L_x_225:
[----:B---3--:R3:W4:Y:S02]  /*ee00*/  SYNCS.PHASECHK.TRANS64.TRYWAIT P0, [R3+URZ+0x40], R10 ;  /* 0x0000400a030075a7 */ /* 0x00872400080011ff */
[----:B----4-:R-:W-:Y:S05]  /*ee10*/  @!P0 NANOSLEEP.SYNCS 0x989680 ;  /* 0x009896800000895d */ /* 0x010fea0003900000 */
[----:B------:R-:W4:Y:S02]  /*ee20*/  @!P0 SYNCS.PHASECHK.TRANS64 P0, [R3+URZ+0x40], R10 ;  /* 0x0000400a030085a7 */ /* 0x000f2400080010ff */
[----:B----4-:R-:W-:Y:S05]  /*ee30*/  @!P0 BRA `(.L_x_225) ;  /* 0xfffffffc00f08947 */ /* 0x010fea000383ffff */
[----:B------:R-:W-:Y:S05]  /*ee40*/  BRA `(.L_x_226) ;  /* 0xffffff6c006c7947 */ /* 0x000fea000383ffff */
.L_x_102:
[----:B---3--:R-:W-:-:S07]  /*ee50*/  MOV R3, UR21 ;  /* 0x0000001500037c02 */ /* 0x008fce0008000f00 */
.L_x_227:
[----:B---3--:R3:W4:Y:S02]  /*ee60*/  SYNCS.PHASECHK.TRANS64.TRYWAIT P0, [R3+URZ+0x48], R10 ;  /* 0x0000480a030075a7 */ /* 0x00872400080011ff */
[----:B----4-:R-:W-:Y:S05]  /*ee70*/  @!P0 NANOSLEEP.SYNCS 0x989680 ;  /* 0x009896800000895d */ /* 0x010fea0003900000 */
[----:B------:R-:W4:Y:S02]  /*ee80*/  @!P0 SYNCS.PHASECHK.TRANS64 P0, [R3+URZ+0x48], R10 ;  /* 0x0000480a030085a7 */ /* 0x000f2400080010ff */
[----:B----4-:R-:W-:Y:S05]  /*ee90*/  @!P0 BRA `(.L_x_227) ;  /* 0xfffffffc00f08947 */ /* 0x010fea000383ffff */
[----:B------:R-:W-:Y:S05]  /*eea0*/  BRA `(.L_x_228) ;  /* 0xffffff6c005c7947 */ /* 0x000fea000383ffff */
.L_x_103:
[----:B---3--:R-:W-:-:S07]  /*eeb0*/  MOV R3, UR21 ;  /* 0x0000001500037c02 */ /* 0x008fce0008000f00 */
.L_x_229:
[----:B---3--:R3:W4:Y:S02]  /*eec0*/  SYNCS.PHASECHK.TRANS64.TRYWAIT P0, [R3+URZ+0x50], R10 ;  /* 0x0000500a030075a7 */ /* 0x00872400080011ff */
[----:B----4-:R-:W-:Y:S05]  /*eed0*/  @!P0 NANOSLEEP.SYNCS 0x989680 ;  /* 0x009896800000895d */ /* 0x010fea0003900000 */
[----:B------:R-:W4:Y:S02]  /*eee0*/  @!P0 SYNCS.PHASECHK.TRANS64 P0, [R3+URZ+0x50], R10 ;  /* 0x0000500a030085a7 */ /* 0x000f2400080010ff */
[----:B----4-:R-:W-:Y:S05]  /*eef0*/  @!P0 BRA `(.L_x_229) ;  /* 0xfffffffc00f08947 */ /* 0x010fea000383ffff */
[----:B------:R-:W-:Y:S05]  /*ef00*/  BRA `(.L_x_230) ;  /* 0xffffff6c00507947 */ /* 0x000fea000383ffff */
.L_x_105:
[----:B-1----:R1:W2:Y:S02]  /*ef10*/  SYNCS.PHASECHK.TRANS64.TRYWAIT P0, [R0+URZ+0x70], R3 ;  /* 0x00007003000075a7 */ /* 0x0022a400080011ff */
[----:B--2---:R-:W-:Y:S05]  /*ef20*/  @!P0 NANOSLEEP.SYNCS 0x989680 ;  /* 0x009896800000895d */ /* 0x004fea0003900000 */
[----:B------:R-:W2:Y:S02]  /*ef30*/  @!P0 SYNCS.PHASECHK.TRANS64 P0, [R0+URZ+0x70], R3 ;  /* 0x00007003000085a7 */ /* 0x000ea400080010ff */
[----:B--2---:R-:W-:Y:S05]  /*ef40*/  @!P0 BRA `(.L_x_105) ;  /* 0xfffffffc00f08947 */ /* 0x004fea000383ffff */
[----:B------:R-:W-:Y:S05]  /*ef50*/  BRA `(.L_x_231) ;  /* 0xffffff7000207947 */ /* 0x000fea000383ffff */
.L_x_116:
[----:B-1----:R-:W-:Y:S04]  /*ef60*/  MOV R0, UR43 ;  /* 0x0000002b00007c02 */ /* 0x002fe80008000f00 */
[----:B------:R1:W3:Y:S03]  /*ef70*/  SYNCS.PHASECHK.TRANS64.TRYWAIT P1, [R0+URZ+0x20], R5 ;  /* 0x00002005000075a7 */ /* 0x0002e600080211ff */
[----:B---3--:R-:W-:Y:S05]  /*ef80*/  @!P1 NANOSLEEP.SYNCS 0x989680 ;  /* 0x009896800000995d */ /* 0x008fea0003900000 */
[----:B------:R-:W3:Y:S02]  /*ef90*/  @!P1 SYNCS.PHASECHK.TRANS64 P1, [R0+URZ+0x20], R5 ;  /* 0x00002005000095a7 */ /* 0x000ee400080210ff */
[----:B---3--:R-:W-:Y:S05]  /*efa0*/  @!P1 BRA `(.L_x_116) ;  /* 0xfffffffc00ec9947 */ /* 0x008fea000383ffff */
[----:B------:R-:W-:Y:S05]  /*efb0*/  BRA `(.L_x_115) ;  /* 0xffffff8000087947 */ /* 0x000fea000383ffff */
.L_x_118:
[----:B-1----:R1:W4:Y:S02]  /*efc0*/  SYNCS.PHASECHK.TRANS64.TRYWAIT P0, [R116+URZ+0x90], R3 ;  /* 0x00009003740075a7 */ /* 0x00232400080011ff */
[----:B----4-:R-:W-:Y:S05]  /*efd0*/  @!P0 NANOSLEEP.SYNCS 0x989680 ;  /* 0x009896800000895d */ /* 0x010fea0003900000 */
[----:B------:R-:W4:Y:S02]  /*efe0*/  @!P0 SYNCS.PHASECHK.TRANS64 P0, [R116+URZ+0x90], R3 ;  /* 0x00009003740085a7 */ /* 0x000f2400080010ff */
[----:B----4-:R-:W-:Y:S05]  /*eff0*/  @!P0 BRA `(.L_x_118) ;  /* 0xfffffffc00f08947 */ /* 0x010fea000383ffff */
[----:B------:R-:W-:Y:S05]  /*f000*/  BRA `(.L_x_117) ;  /* 0xffffff8000407947 */ /* 0x000fea000383ffff */
.L_x_127:
[----:B-1----:R1:W2:Y:S02]  /*f010*/  SYNCS.PHASECHK.TRANS64.TRYWAIT P0, [R3+URZ+0x20], R0 ;  /* 0x00002000030075a7 */ /* 0x0022a400080011ff */
[----:B--2---:R-:W-:Y:S05]  /*f020*/  @!P0 NANOSLEEP.SYNCS 0x989680 ;  /* 0x009896800000895d */ /* 0x004fea0003900000 */
[----:B------:R-:W2:Y:S02]  /*f030*/  @!P0 SYNCS.PHASECHK.TRANS64 P0, [R3+URZ+0x20], R0 ;  /* 0x00002000030085a7 */ /* 0x000ea400080010ff */
[----:B--2---:R-:W-:Y:S05]  /*f040*/  @!P0 BRA `(.L_x_127) ;  /* 0xfffffffc00f08947 */ /* 0x004fea000383ffff */
[----:B------:R-:W-:Y:S05]  /*f050*/  BRA `(.L_x_126) ;  /* 0xffffff8c006c7947 */ /* 0x000fea000383ffff */
.L_x_135:
[----:B-1----:R1:W2:Y:S02]  /*f060*/  SYNCS.PHASECHK.TRANS64.TRYWAIT P0, [R123+URZ+0x20], R4 ;  /* 0x000020047b0075a7 */ /* 0x0022a400080011ff */
[----:B--2---:R-:W-:Y:S05]  /*f070*/  @!P0 NANOSLEEP.SYNCS 0x989680 ;  /* 0x009896800000895d */ /* 0x004fea0003900000 */
[----:B------:R-:W2:Y:S02]  /*f080*/  @!P0 SYNCS.PHASECHK.TRANS64 P0, [R123+URZ+0x20], R4 ;  /* 0x000020047b0085a7 */ /* 0x000ea400080010ff */
[----:B--2---:R-:W-:Y:S05]  /*f090*/  @!P0 BRA `(.L_x_135) ;  /* 0xfffffffc00f08947 */ /* 0x004fea000383ffff */
[----:B------:R-:W-:Y:S05]  /*f0a0*/  BRA `(.L_x_134) ;  /* 0xffffff9800e07947 */ /* 0x000fea000383ffff */
.L_x_143:
[----:B-1----:R1:W2:Y:S02]  /*f0b0*/  SYNCS.PHASECHK.TRANS64.TRYWAIT P0, [R123+URZ+0x20], R4 ;  /* 0x000020047b0075a7 */ /* 0x0022a400080011ff */
[----:B--2---:R-:W-:Y:S05]  /*f0c0*/  @!P0 NANOSLEEP.SYNCS 0x989680 ;  /* 0x009896800000895d */ /* 0x004fea0003900000 */
[----:B------:R-:W2:Y:S02]  /*f0d0*/  @!P0 SYNCS.PHASECHK.TRANS64 P0, [R123+URZ+0x20], R4 ;  /* 0x000020047b0085a7 */ /* 0x000ea400080010ff */
[----:B--2---:R-:W-:Y:S05]  /*f0e0*/  @!P0 BRA `(.L_x_143) ;  /* 0xfffffffc00f08947 */ /* 0x004fea000383ffff */
[----:B------:R-:W-:Y:S05]  /*f0f0*/  BRA `(.L_x_142) ;  /* 0xffffffa800587947 */ /* 0x000fea000383ffff */
.L_x_151:
[----:B-1----:R1:W2:Y:S02]  /*f100*/  SYNCS.PHASECHK.TRANS64.TRYWAIT P0, [R124+URZ+0x20], R7 ;  /* 0x000020077c0075a7 */ /* 0x0022a400080011ff */
[----:B--2---:R-:W-:Y:S05]  /*f110*/  @!P0 NANOSLEEP.SYNCS 0x989680 ;  /* 0x009896800000895d */ /* 0x004fea0003900000 */
[----:B------:R-:W2:Y:S02]  /*f120*/  @!P0 SYNCS.PHASECHK.TRANS64 P0, [R124+URZ+0x20], R7 ;  /* 0x000020077c0085a7 */ /* 0x000ea400080010ff */
[----:B--2---:R-:W-:Y:S05]  /*f130*/  @!P0 BRA `(.L_x_151) ;  /* 0xfffffffc00f08947 */ /* 0x004fea000383ffff */
[----:B------:R-:W-:Y:S05]  /*f140*/  BRA `(.L_x_150) ;  /* 0xffffffb400d47947 */ /* 0x000fea000383ffff */
.L_x_159:
[----:B-1----:R1:W2:Y:S02]  /*f150*/  SYNCS.PHASECHK.TRANS64.TRYWAIT P0, [R40+URZ+0x20], R7 ;  /* 0x00002007280075a7 */ /* 0x0022a400080011ff */
[----:B--2---:R-:W-:Y:S05]  /*f160*/  @!P0 NANOSLEEP.SYNCS 0x989680 ;  /* 0x009896800000895d */ /* 0x004fea0003900000 */
[----:B------:R-:W2:Y:S02]  /*f170*/  @!P0 SYNCS.PHASECHK.TRANS64 P0, [R40+URZ+0x20], R7 ;  /* 0x00002007280085a7 */ /* 0x000ea400080010ff */
[----:B--2---:R-:W-:Y:S05]  /*f180*/  @!P0 BRA `(.L_x_159) ;  /* 0xfffffffc00f08947 */ /* 0x004fea000383ffff */
[----:B------:R-:W-:Y:S05]  /*f190*/  BRA `(.L_x_158) ;  /* 0xffffffc400647947 */ /* 0x000fea000383ffff */
.L_x_167:
[----:B-1----:R1:W3:Y:S02]  /*f1a0*/  SYNCS.PHASECHK.TRANS64.TRYWAIT P0, [R0+URZ+0x20], R7 ;  /* 0x00002007000075a7 */ /* 0x0022e400080011ff */
[----:B---3--:R-:W-:Y:S05]  /*f1b0*/  @!P0 NANOSLEEP.SYNCS 0x989680 ;  /* 0x009896800000895d */ /* 0x008fea0003900000 */
[----:B------:R-:W3:Y:S02]  /*f1c0*/  @!P0 SYNCS.PHASECHK.TRANS64 P0, [R0+URZ+0x20], R7 ;  /* 0x00002007000085a7 */ /* 0x000ee400080010ff */
[----:B---3--:R-:W-:Y:S05]  /*f1d0*/  @!P0 BRA `(.L_x_167) ;  /* 0xfffffffc00f08947 */ /* 0x008fea000383ffff */
[----:B------:R-:W-:Y:S05]  /*f1e0*/  BRA `(.L_x_166) ;  /* 0xffffffd000e87947 */ /* 0x000fea000383ffff */
.L_x_175:
[----:B-1----:R1:W3:Y:S02]  /*f1f0*/  SYNCS.PHASECHK.TRANS64.TRYWAIT P0, [R0+URZ+0x20], R121 ;  /* 0x00002079000075a7 */ /* 0x0022e400080011ff */
[----:B---3--:R-:W-:Y:S05]  /*f200*/  @!P0 NANOSLEEP.SYNCS 0x989680 ;  /* 0x009896800000895d */ /* 0x008fea0003900000 */
[----:B------:R-:W3:Y:S02]  /*f210*/  @!P0 SYNCS.PHASECHK.TRANS64 P0, [R0+URZ+0x20], R121 ;  /* 0x00002079000085a7 */ /* 0x000ee400080010ff */
[----:B---3--:R-:W-:Y:S05]  /*f220*/  @!P0 BRA `(.L_x_175) ;  /* 0xfffffffc00f08947 */ /* 0x008fea000383ffff */
[----:B------:R-:W-:Y:S05]  /*f230*/  BRA `(.L_x_174) ;  /* 0xffffffe0006c7947 */ /* 0x000fea000383ffff */
        .weak           $__internal_0_$__cuda_sm10x_tcgen05_guardrail_trap_col_being_dealloced_not_returned_by_alloc
        .type           $__internal_0_$__cuda_sm10x_tcgen05_guardrail_trap_col_being_dealloced_not_returned_by_alloc,@function
        .size           $__internal_0_$__cuda_sm10x_tcgen05_guardrail_trap_col_being_dealloced_not_returned_by_alloc,($__internal_1_$__cuda_sm10x_tcgen05_guardrail_trap_phase_invalid_during_alloc - $__internal_0_$__cuda_sm10x_tcgen05_guardrail_trap_col_being_dealloced_not_returned_by_alloc)
$__internal_0_$__cuda_sm10x_tcgen05_guardrail_trap_col_being_dealloced_not_returned_by_alloc:
[----:B------:R-:W-:Y:S05]  /*f240*/  BPT.TRAP 0x1 ;  /* 0x000000040000795c */ /* 0x000fea0000300000 */
[----:B------:R-:W-:-:S04]  /*f250*/  HFMA2 R3, -RZ, RZ, 0, 0 ;  /* 0x00000000ff037431 */ /* 0x000fc800000001ff */
[----:B------:R-:W-:Y:S05]  /*f260*/  RET.REL.NODEC R2 `(_ZN7cutlass13device_kernelINS_4gemm6kernel13GemmUniversalIN4cute5tupleIJiiiiEEENS1_10collective13CollectiveMmaINS1_35MainloopSm100TmaUmmaWarpSpecializedILi2ELi2ELi2ENS5_IJNS4_1CILi2EEESB_NSA_ILi1EEEEEEEENS5_IJNSA_ILi256EEESF_NSA_ILi64EEEEEENS_10tfloat32_tENS5_IJlSC_lEEESI_SJ_NS4_8TiledMMAINS4_8MMA_AtomIJNS4_23SM100_MMA_TF32_2x1SM_SSISI_SI_fLi256ELi256ELNS4_4UMMA5MajorE0ELSO_0ELNSN_7ScaleInE0ELSP_0EEEEEENS4_6LayoutINS5_IJSC_SC_SC_EEENS5_IJNSA_ILi0EEESU_SU_EEEEENS5_IJNS4_10UnderscoreESX_SX_EEEEENS4_28SM100_TMA_2SM_LOAD_MULTICASTENS4_14ComposedLayoutINS4_7SwizzleILi3ELi4ELi3EEENS4_18smem_ptr_flag_bitsILi32EEENSS_INS5_IJNSA_ILi8EEENSA_ILi32EEEEEENS5_IJS17_SC_EEEEEEEvNS4_8identityENS4_18SM100_TMA_2SM_LOADES1B_vS1C_EENS_8epilogue10collective18CollectiveEpilogueINS1F_23Sm100TmaWarpSpecializedILi4ELi2ELi32ELb1ELb0EEEJNS5_IJNSA_ILi128EEESF_SG_EEENS5_IJNSS_IS1K_SC_EENSS_IS17_SC_EEEEESI_SJ_SI_SJ_NS1F_6fusion15FusionCallbacksIS1J_NS1P_17LinearCombinationISI_fSI_fLNS_15FloatRoundStyleE2EEES1L_S1O_JEEENS4_5SM1004TMEM4LOAD26SM100_TMEM_LOAD_32dp32b32xENS4_13SM90_TMA_LOADES1B_NS4_39AutoVectorizingCopyWithAssumedAlignmentILi128EEENS4_14SM90_TMA_STOREES1B_S21_S21_EEEvvEEEEvNT_6ParamsE) ;  /* 0xffffff0c02647950 */ /* 0x000fea0003c3ffff */
        .weak           $__internal_1_$__cuda_sm10x_tcgen05_guardrail_trap_phase_invalid_during_alloc
        .type           $__internal_1_$__cuda_sm10x_tcgen05_guardrail_trap_phase_invalid_during_alloc,@function
        .size           $__internal_1_$__cuda_sm10x_tcgen05_guardrail_trap_phase_invalid_during_alloc,($__internal_2_$__cuda_sm10x_tcgen05_guardrail_trap_unallocated_columns_being_dealloced - $__internal_1_$__cuda_sm10x_tcgen05_guardrail_trap_phase_invalid_during_alloc)
$__internal_1_$__cuda_sm10x_tcgen05_guardrail_trap_phase_invalid_during_alloc:
[----:B------:R-:W-:Y:S05]  /*f270*/  BPT.TRAP 0x1 ;  /* 0x000000040000795c */ /* 0x000fea0000300000 */
[----:B------:R-:W-:-:S04]  /*f280*/  MOV R5, 0x0 ;  /* 0x0000000000057802 */ /* 0x000fc80000000f00 */
[----:B------:R-:W-:Y:S05]  /*f290*/  RET.REL.NODEC R4 `(_ZN7cutlass13device_kernelINS_4gemm6kernel13GemmUniversalIN4cute5tupleIJiiiiEEENS1_10collective13CollectiveMmaINS1_35MainloopSm100TmaUmmaWarpSpecializedILi2ELi2ELi2ENS5_IJNS4_1CILi2EEESB_NSA_ILi1EEEEEEEENS5_IJNSA_ILi256EEESF_NSA_ILi64EEEEEENS_10tfloat32_tENS5_IJlSC_lEEESI_SJ_NS4_8TiledMMAINS4_8MMA_AtomIJNS4_23SM100_MMA_TF32_2x1SM_SSISI_SI_fLi256ELi256ELNS4_4UMMA5MajorE0ELSO_0ELNSN_7ScaleInE0ELSP_0EEEEEENS4_6LayoutINS5_IJSC_SC_SC_EEENS5_IJNSA_ILi0EEESU_SU_EEEEENS5_IJNS4_10UnderscoreESX_SX_EEEEENS4_28SM100_TMA_2SM_LOAD_MULTICASTENS4_14ComposedLayoutINS4_7SwizzleILi3ELi4ELi3EEENS4_18smem_ptr_flag_bitsILi32EEENSS_INS5_IJNSA_ILi8EEENSA_ILi32EEEEEENS5_IJS17_SC_EEEEEEEvNS4_8identityENS4_18SM100_TMA_2SM_LOADES1B_vS1C_EENS_8epilogue10collective18CollectiveEpilogueINS1F_23Sm100TmaWarpSpecializedILi4ELi2ELi32ELb1ELb0EEEJNS5_IJNSA_ILi128EEESF_SG_EEENS5_IJNSS_IS1K_SC_EENSS_IS17_SC_EEEEESI_SJ_SI_SJ_NS1F_6fusion15FusionCallbacksIS1J_NS1P_17LinearCombinationISI_fSI_fLNS_15FloatRoundStyleE2EEES1L_S1O_JEEENS4_5SM1004TMEM4LOAD26SM100_TMEM_LOAD_32dp32b32xENS4_13SM90_TMA_LOADES1B_NS4_39AutoVectorizingCopyWithAssumedAlignmentILi128EEENS4_14SM90_TMA_STOREES1B_S21_S21_EEEvvEEEEvNT_6ParamsE) ;  /* 0xffffff0c04587950 */ /* 0x000fea0003c3ffff */
        .weak           $__internal_2_$__cuda_sm10x_tcgen05_guardrail_trap_unallocated_columns_being_dealloced
        .type           $__internal_2_$__cuda_sm10x_tcgen05_guardrail_trap_unallocated_columns_being_dealloced,@function
        .size           $__internal_2_$__cuda_sm10x_tcgen05_guardrail_trap_unallocated_columns_being_dealloced,(.L_x_233 - $__internal_2_$__cuda_sm10x_tcgen05_guardrail_trap_unallocated_columns_being_dealloced)
$__internal_2_$__cuda_sm10x_tcgen05_guardrail_trap_unallocated_columns_being_dealloced:
[----:B------:R-:W-:Y:S05]  /*f2a0*/  BPT.TRAP 0x1 ;  /* 0x000000040000795c */ /* 0x000fea0000300000 */
[----:B------:R-:W-:-:S04]  /*f2b0*/  HFMA2 R3, -RZ, RZ, 0, 0 ;  /* 0x00000000ff037431 */ /* 0x000fc800000001ff */
[----:B------:R-:W-:Y:S05]  /*f2c0*/  RET.REL.NODEC R2 `(_ZN7cutlass13device_kernelINS_4gemm6kernel13GemmUniversalIN4cute5tupleIJiiiiEEENS1_10collective13CollectiveMmaINS1_35MainloopSm100TmaUmmaWarpSpecializedILi2ELi2ELi2ENS5_IJNS4_1CILi2EEESB_NSA_ILi1EEEEEEEENS5_IJNSA_ILi256EEESF_NSA_ILi64EEEEEENS_10tfloat32_tENS5_IJlSC_lEEESI_SJ_NS4_8TiledMMAINS4_8MMA_AtomIJNS4_23SM100_MMA_TF32_2x1SM_SSISI_SI_fLi256ELi256ELNS4_4UMMA5MajorE0ELSO_0ELNSN_7ScaleInE0ELSP_0EEEEEENS4_6LayoutINS5_IJSC_SC_SC_EEENS5_IJNSA_ILi0EEESU_SU_EEEEENS5_IJNS4_10UnderscoreESX_SX_EEEEENS4_28SM100_TMA_2SM_LOAD_MULTICASTENS4_14ComposedLayoutINS4_7SwizzleILi3ELi4ELi3EEENS4_18smem_ptr_flag_bitsILi32EEENSS_INS5_IJNSA_ILi8EEENSA_ILi32EEEEEENS5_IJS17_SC_EEEEEEEvNS4_8identityENS4_18SM100_TMA_2SM_LOADES1B_vS1C_EENS_8epilogue10collective18CollectiveEpilogueINS1F_23Sm100TmaWarpSpecializedILi4ELi2ELi32ELb1ELb0EEEJNS5_IJNSA_ILi128EEESF_SG_EEENS5_IJNSS_IS1K_SC_EENSS_IS17_SC_EEEEESI_SJ_SI_SJ_NS1F_6fusion15FusionCallbacksIS1J_NS1P_17LinearCombinationISI_fSI_fLNS_15FloatRoundStyleE2EEES1L_S1O_JEEENS4_5SM1004TMEM4LOAD26SM100_TMEM_LOAD_32dp32b32xENS4_13SM90_TMA_LOADES1B_NS4_39AutoVectorizingCopyWithAssumedAlignmentILi128EEENS4_14SM90_TMA_STOREES1B_S21_S21_EEEvvEEEEvNT_6ParamsE) ;  /* 0xffffff0c024c7950 */ /* 0x000fea0003c3ffff */
.L_x_232:
[----:B------:R-:W-:-:S00]  /*f2d0*/  BRA `(.L_x_232) ;  /* 0xfffffffc00fc7947 */ /* 0x000fc0000383ffff */
[----:B------:R-:W-:-:S00]  /*f2e0*/  NOP ;  /* 0x0000000000007918 */ /* 0x000fc00000000000 */
        /* <DEDUP_REMOVED lines=9> */
.L_x_233:


//--------------------- .nv.global.init           --------------------------
	.section	.nv.global.init,"aw",@progbits
.nv.global.init:
	.type		$str$27,@object
	.size		$str$27,($str$28 - $str$27)
$str$27:
        /*0000*/ 	.byte	0x28, 0x61, 0x64, 0x64, 0x72, 0x65, 0x73, 0x73, 0x20, 0x26, 0x20, 0x6d, 0x61, 0x73, 0x6b, 0x29
        /*0010*/ 	.byte	0x20, 0x3d, 0x3d, 0x20, 0x30, 0x00
	.type		$str$28,@object
	.size		$str$28,($str$26 - $str$28)
$str$28:
        /*0016*/ 	.byte	0x2f, 0x74, 0x6d, 0x70, 0x2f, 0x63, 0x75, 0x74, 0x6c, 0x61, 0x73, 0x73, 0x5f, 0x73, 0x77, 0x65
        /*0026*/ 	.byte	0x65, 0x70, 0x5f, 0x73, 0x72, 0x63, 0x2f, 0x69, 0x6e, 0x63, 0x6c, 0x75, 0x64, 0x65, 0x2f, 0x63
        /*0036*/ 	.byte	0x75, 0x74, 0x65, 0x2f, 0x70, 0x6f, 0x69, 0x6e, 0x74, 0x65, 0x72, 0x5f, 0x66, 0x6c, 0x61, 0x67
        /*0046*/ 	.byte	0x67, 0x65, 0x64, 0x2e, 0x68, 0x70, 0x70, 0x00
	.type		$str$26,@object
	.size		$str$26,($str$25 - $str$26)
$str$26:
        /*004e*/ 	.byte	0x2f, 0x74, 0x6d, 0x70, 0x2f, 0x63, 0x75, 0x74, 0x6c, 0x61, 0x73, 0x73, 0x5f, 0x73, 0x77, 0x65
        /*005e*/ 	.byte	0x65, 0x70, 0x5f, 0x73, 0x72, 0x63, 0x2f, 0x69, 0x6e, 0x63, 0x6c, 0x75, 0x64, 0x65, 0x2f, 0x63
        /*006e*/ 	.byte	0x75, 0x74, 0x65, 0x2f, 0x61, 0x74, 0x6f, 0x6d, 0x2f, 0x63, 0x6f, 0x70, 0x79, 0x5f, 0x74, 0x72
        /*007e*/ 	.byte	0x61, 0x69, 0x74, 0x73, 0x5f, 0x73, 0x6d, 0x31, 0x30, 0x30, 0x2e, 0x68, 0x70, 0x70, 0x00
	.type		$str$25,@object
	.size		$str$25,(__unnamed_1 - $str$25)
$str$25:
        /*008d*/ 	.byte	0x28, 0x28, 0x75, 0x69, 0x6e, 0x74, 0x33, 0x32, 0x5f, 0x74, 0x28, 0x74, 0x68, 0x72, 0x65, 0x61
        /*009d*/ 	.byte	0x64, 0x49, 0x64, 0x78, 0x2e, 0x78, 0x29, 0x20, 0x2f, 0x20, 0x33, 0x32, 0x29, 0x20, 0x25, 0x20
        /*00ad*/ 	.byte	0x34, 0x29, 0x20, 0x3d, 0x3d, 0x20, 0x28, 0x28, 0x28, 0x74, 0x6d, 0x65, 0x6d, 0x5f, 0x61, 0x64
        /*00bd*/ 	.byte	0x64, 0x72, 0x20, 0x3e, 0x3e, 0x20, 0x31, 0x36, 0x29, 0x20, 0x2f, 0x20, 0x33, 0x32, 0x29, 0x20
        /*00cd*/ 	.byte	0x25, 0x20, 0x34, 0x29, 0x00
	.type		__unnamed_1,@object
	.size		__unnamed_1,(__unnamed_2 - __unnamed_1)
__unnamed_1:
        /*00d2*/ 	.byte	0x61, 0x75, 0x74, 0x6f, 0x20, 0x63, 0x75, 0x74, 0x65, 0x3a, 0x3a, 0x61, 0x73, 0x5f, 0x70, 0x6f
        /* <DEDUP_REMOVED lines=24> */
        /*0262*/ 	.byte	0x34, 0x30, 0x39, 0x36, 0x3e, 0x3e, 0x3e, 0x3e, 0x5d, 0x00
	.type		__unnamed_2,@object
	.size		__unnamed_2,(.L_2 - __unnamed_2)
__unnamed_2:
        /* <DEDUP_REMOVED lines=43> */
        /*051c*/ 	.byte	0x65, 0x3a, 0x3a, 0x43, 0x3c, 0x30, 0x3e, 0x3e, 0x3e, 0x3e, 0x5d, 0x00
.L_2:


//--------------------- .nv.shared._ZN7cutlass13device_kernelINS_4gemm6kernel13GemmUniversalIN4cute5tupleIJiiiiEEENS1_10collective13CollectiveMmaINS1_35MainloopSm100TmaUmmaWarpSpecializedILi2ELi2ELi2ENS5_IJNS4_1CILi2EEESB_NSA_ILi1EEEEEEEENS5_IJNSA_ILi256EEESF_NSA_ILi64EEEEEENS_10tfloat32_tENS5_IJlSC_lEEESI_SJ_NS4_8TiledMMAINS4_8MMA_AtomIJNS4_23SM100_MMA_TF32_2x1SM_SSISI_SI_fLi256ELi256ELNS4_4UMMA5MajorE0ELSO_0ELNSN_7ScaleInE0ELSP_0EEEEEENS4_6LayoutINS5_IJSC_SC_SC_EEENS5_IJNSA_ILi0EEESU_SU_EEEEENS5_IJNS4_10UnderscoreESX_SX_EEEEENS4_28SM100_TMA_2SM_LOAD_MULTICASTENS4_14ComposedLayoutINS4_7SwizzleILi3ELi4ELi3EEENS4_18smem_ptr_flag_bitsILi32EEENSS_INS5_IJNSA_ILi8EEENSA_ILi32EEEEEENS5_IJS17_SC_EEEEEEEvNS4_8identityENS4_18SM100_TMA_2SM_LOADES1B_vS1C_EENS_8epilogue10collective18CollectiveEpilogueINS1F_23Sm100TmaWarpSpecializedILi4ELi2ELi32ELb1ELb0EEEJNS5_IJNSA_ILi128EEESF_SG_EEENS5_IJNSS_IS1K_SC_EENSS_IS17_SC_EEEEESI_SJ_SI_SJ_NS1F_6fusion15FusionCallbacksIS1J_NS1P_17LinearCombinationISI_fSI_fLNS_15FloatRoundStyleE2EEES1L_S1O_JEEENS4_5SM1004TMEM4LOAD26SM100_TMEM_LOAD_32dp32b32xENS4_13SM90_TMA_LOADES1B_NS4_39AutoVectorizingCopyWithAssumedAlignmentILi128EEENS4_14SM90_TMA_STOREES1B_S21_S21_EEEvvEEEEvNT_6ParamsE --------------------------
	.section	.nv.shared._ZN7cutlass13device_kernelINS_4gemm6kernel13GemmUniversalIN4cute5tupleIJiiiiEEENS1_10collective13CollectiveMmaINS1_35MainloopSm100TmaUmmaWarpSpecializedILi2ELi2ELi2ENS5_IJNS4_1CILi2EEESB_NSA_ILi1EEEEEEEENS5_IJNSA_ILi256EEESF_NSA_ILi64EEEEEENS_10tfloat32_tENS5_IJlSC_lEEESI_SJ_NS4_8TiledMMAINS4_8MMA_AtomIJNS4_23SM100_MMA_TF32_2x1SM_SSISI_SI_fLi256ELi256ELNS4_4UMMA5MajorE0ELSO_0ELNSN_7ScaleInE0ELSP_0EEEEEENS4_6LayoutINS5_IJSC_SC_SC_EEENS5_IJNSA_ILi0EEESU_SU_EEEEENS5_IJNS4_10UnderscoreESX_SX_EEEEENS4_28SM100_TMA_2SM_LOAD_MULTICASTENS4_14ComposedLayoutINS4_7SwizzleILi3ELi4ELi3EEENS4_18smem_ptr_flag_bitsILi32EEENSS_INS5_IJNSA_ILi8EEENSA_ILi32EEEEEENS5_IJS17_SC_EEEEEEEvNS4_8identityENS4_18SM100_TMA_2SM_LOADES1B_vS1C_EENS_8epilogue10collective18CollectiveEpilogueINS1F_23Sm100TmaWarpSpecializedILi4ELi2ELi32ELb1ELb0EEEJNS5_IJNSA_ILi128EEESF_SG_EEENS5_IJNSS_IS1K_SC_EENSS_IS17_SC_EEEEESI_SJ_SI_SJ_NS1F_6fusion15FusionCallbacksIS1J_NS1P_17LinearCombinationISI_fSI_fLNS_15FloatRoundStyleE2EEES1L_S1O_JEEENS4_5SM1004TMEM4LOAD26SM100_TMEM_LOAD_32dp32b32xENS4_13SM90_TMA_LOADES1B_NS4_39AutoVectorizingCopyWithAssumedAlignmentILi128EEENS4_14SM90_TMA_STOREES1B_S21_S21_EEEvvEEEEvNT_6ParamsE,"aw",@nobits
	.sectionflags	@""
	.align	16
	.zero		1024


//--------------------- .nv.shared.reserved.0     --------------------------
	.section	.nv.shared.reserved.0,"aw",@nobits
	.weak		__nv_reservedSMEM_offset_0_alias
	.size		__nv_reservedSMEM_offset_0_alias, 0, 64
	.other		__nv_reservedSMEM_offset_0_alias,@"STO_CUDA_RESERVED_SHARED STV_DEFAULT"
__nv_reservedSMEM_offset_0_alias:
	.zero		0
.nv.shared.reserved.0:
	.zero		64
	.weak		__nv_reservedSMEM_tcgen05_partition
	.type		__nv_reservedSMEM_tcgen05_partition,@object
	.size		__nv_reservedSMEM_tcgen05_partition,(.L_0 - __nv_reservedSMEM_tcgen05_partition)
__nv_reservedSMEM_tcgen05_partition:
	.zero		32
.L_0:


//--------------------- .nv.global                --------------------------
	.section	.nv.global,"aw",@nobits
.nv.global:
	.type		_ZN40_INTERNAL_4440da39_4_k_cu_d085e166_100094cute1_E,@object
	.size		_ZN40_INTERNAL_4440da39_4_k_cu_d085e166_100094cute1_E,(_ZN40_INTERNAL_4440da39_4_k_cu_d085e166_100094cuda3std3__45__cpo6cbeginE - _ZN40_INTERNAL_4440da39_4_k_cu_d085e166_100094cute1_E)
_ZN40_INTERNAL_4440da39_4_k_cu_d085e166_100094cute1_E:
	.zero		1
	.type		_ZN40_INTERNAL_4440da39_4_k_cu_d085e166_100094cuda3std3__45__cpo6cbeginE,@object
	.size		_ZN40_INTERNAL_4440da39_4_k_cu_d085e166_100094cuda3std3__45__cpo6cbeginE,(_ZN40_INTERNAL_4440da39_4_k_cu_d085e166_100094cuda3std3__48in_placeE - _ZN40_INTERNAL_4440da39_4_k_cu_d085e166_100094cuda3std3__45__cpo6cbeginE)
_ZN40_INTERNAL_4440da39_4_k_cu_d085e166_100094cuda3std3__45__cpo6cbeginE:
	.zero		1
	.type		_ZN40_INTERNAL_4440da39_4_k_cu_d085e166_100094cuda3std3__48in_placeE,@object
	.size		_ZN40_INTERNAL_4440da39_4_k_cu_d085e166_100094cuda3std3__48in_placeE,(_ZN40_INTERNAL_4440da39_4_k_cu_d085e166_100094cuda3std6ranges3__45__cpo9iter_moveE - _ZN40_INTERNAL_4440da39_4_k_cu_d085e166_100094cuda3std3__48in_placeE)
_ZN40_INTERNAL_4440da39_4_k_cu_d085e166_100094cuda3std3__48in_placeE:
	.zero		1
	.type		_ZN40_INTERNAL_4440da39_4_k_cu_d085e166_100094cuda3std6ranges3__45__cpo9iter_moveE,@object
	.size		_ZN40_INTERNAL_4440da39_4_k_cu_d085e166_100094cuda3std6ranges3__45__cpo9iter_moveE,(_ZN40_INTERNAL_4440da39_4_k_cu_d085e166_100094cuda3std3__45__cpo5beginE - _ZN40_INTERNAL_4440da39_4_k_cu_d085e166_100094cuda3std6ranges3__45__cpo9iter_moveE)
_ZN40_INTERNAL_4440da39_4_k_cu_d085e166_100094cuda3std6ranges3__45__cpo9iter_moveE:
	.zero		1
	.type		_ZN40_INTERNAL_4440da39_4_k_cu_d085e166_100094cuda3std3__45__cpo5beginE,@object
	.size		_ZN40_INTERNAL_4440da39_4_k_cu_d085e166_100094cuda3std3__45__cpo5beginE,(_ZN40_INTERNAL_4440da39_4_k_cu_d085e166_100094cuda3std3__442_GLOBAL__N__4440da39_4_k_cu_d085e166_100096ignoreE - _ZN40_INTERNAL_4440da39_4_k_cu_d085e166_100094cuda3std3__45__cpo5beginE)
_ZN40_INTERNAL_4440da39_4_k_cu_d085e166_100094cuda3std3__45__cpo5beginE:
	.zero		1
	.type		_ZN40_INTERNAL_4440da39_4_k_cu_d085e166_100094cuda3std3__442_GLOBAL__N__4440da39_4_k_cu_d085e166_100096ignoreE,@object
	.size		_ZN40_INTERNAL_4440da39_4_k_cu_d085e166_100094cuda3std3__442_GLOBAL__N__4440da39_4_k_cu_d085e166_100096ignoreE,(_ZN40_INTERNAL_4440da39_4_k_cu_d085e166_100094cute7productE - _ZN40_INTERNAL_4440da39_4_k_cu_d085e166_100094cuda3std3__442_GLOBAL__N__4440da39_4_k_cu_d085e166_100096ignoreE)
_ZN40_INTERNAL_4440da39_4_k_cu_d085e166_100094cuda3std3__442_GLOBAL__N__4440da39_4_k_cu_d085e166_100096ignoreE:
	.zero		1
	.type		_ZN40_INTERNAL_4440da39_4_k_cu_d085e166_100094cute7productE,@object
	.size		_ZN40_INTERNAL_4440da39_4_k_cu_d085e166_100094cute7productE,(_ZN40_INTERNAL_4440da39_4_k_cu_d085e166_100094cuda3std3__45__cpo3endE - _ZN40_INTERNAL_4440da39_4_k_cu_d085e166_100094cute7productE)
_ZN40_INTERNAL_4440da39_4_k_cu_d085e166_100094cute7productE:
	.zero		1
	.type		_ZN40_INTERNAL_4440da39_4_k_cu_d085e166_100094cuda3std3__45__cpo3endE,@object
	.size		_ZN40_INTERNAL_4440da39_4_k_cu_d085e166_100094cuda3std3__45__cpo3endE,(_ZN40_INTERNAL_4440da39_4_k_cu_d085e166_100094cuda3std3__419piecewise_constructE - _ZN40_INTERNAL_4440da39_4_k_cu_d085e166_100094cuda3std3__45__cpo3endE)
_ZN40_INTERNAL_4440da39_4_k_cu_d085e166_100094cuda3std3__45__cpo3endE:
	.zero		1
	.type		_ZN40_INTERNAL_4440da39_4_k_cu_d085e166_100094cuda3std3__419piecewise_constructE,@object
	.size		_ZN40_INTERNAL_4440da39_4_k_cu_d085e166_100094cuda3std3__419piecewise_constructE,(_ZN40_INTERNAL_4440da39_4_k_cu_d085e166_100094cuda3std3__45__cpo4cendE - _ZN40_INTERNAL_4440da39_4_k_cu_d085e166_100094cuda3std3__419piecewise_constructE)
_ZN40_INTERNAL_4440da39_4_k_cu_d085e166_100094cuda3std3__419piecewise_constructE:
	.zero		1
	.type		_ZN40_INTERNAL_4440da39_4_k_cu_d085e166_100094cuda3std3__45__cpo4cendE,@object
	.size		_ZN40_INTERNAL_4440da39_4_k_cu_d085e166_100094cuda3std3__45__cpo4cendE,(_ZN40_INTERNAL_4440da39_4_k_cu_d085e166_100094cuda3std6ranges3__45__cpo4swapE - _ZN40_INTERNAL_4440da39_4_k_cu_d085e166_100094cuda3std3__45__cpo4cendE)
_ZN40_INTERNAL_4440da39_4_k_cu_d085e166_100094cuda3std3__45__cpo4cendE:
	.zero		1
	.type		_ZN40_INTERNAL_4440da39_4_k_cu_d085e166_100094cuda3std6ranges3__45__cpo4swapE,@object
	.size		_ZN40_INTERNAL_4440da39_4_k_cu_d085e166_100094cuda3std6ranges3__45__cpo4swapE,(.L_10 - _ZN40_INTERNAL_4440da39_4_k_cu_d085e166_100094cuda3std6ranges3__45__cpo4swapE)
_ZN40_INTERNAL_4440da39_4_k_cu_d085e166_100094cuda3std6ranges3__45__cpo4swapE:
	.zero		1
.L_10:


//--------------------- .nv.constant0._ZN7cutlass13device_kernelINS_4gemm6kernel13GemmUniversalIN4cute5tupleIJiiiiEEENS1_10collective13CollectiveMmaINS1_35MainloopSm100TmaUmmaWarpSpecializedILi2ELi2ELi2ENS5_IJNS4_1CILi2EEESB_NSA_ILi1EEEEEEEENS5_IJNSA_ILi256EEESF_NSA_ILi64EEEEEENS_10tfloat32_tENS5_IJlSC_lEEESI_SJ_NS4_8TiledMMAINS4_8MMA_AtomIJNS4_23SM100_MMA_TF32_2x1SM_SSISI_SI_fLi256ELi256ELNS4_4UMMA5MajorE0ELSO_0ELNSN_7ScaleInE0ELSP_0EEEEEENS4_6LayoutINS5_IJSC_SC_SC_EEENS5_IJNSA_ILi0EEESU_SU_EEEEENS5_IJNS4_10UnderscoreESX_SX_EEEEENS4_28SM100_TMA_2SM_LOAD_MULTICASTENS4_14ComposedLayoutINS4_7SwizzleILi3ELi4ELi3EEENS4_18smem_ptr_flag_bitsILi32EEENSS_INS5_IJNSA_ILi8EEENSA_ILi32EEEEEENS5_IJS17_SC_EEEEEEEvNS4_8identityENS4_18SM100_TMA_2SM_LOADES1B_vS1C_EENS_8epilogue10collective18CollectiveEpilogueINS1F_23Sm100TmaWarpSpecializedILi4ELi2ELi32ELb1ELb0EEEJNS5_IJNSA_ILi128EEESF_SG_EEENS5_IJNSS_IS1K_SC_EENSS_IS17_SC_EEEEESI_SJ_SI_SJ_NS1F_6fusion15FusionCallbacksIS1J_NS1P_17LinearCombinationISI_fSI_fLNS_15FloatRoundStyleE2EEES1L_S1O_JEEENS4_5SM1004TMEM4LOAD26SM100_TMEM_LOAD_32dp32b32xENS4_13SM90_TMA_LOADES1B_NS4_39AutoVectorizingCopyWithAssumedAlignmentILi128EEENS4_14SM90_TMA_STOREES1B_S21_S21_EEEvvEEEEvNT_6ParamsE --------------------------
	.section	.nv.constant0._ZN7cutlass13device_kernelINS_4gemm6kernel13GemmUniversalIN4cute5tupleIJiiiiEEENS1_10collective13CollectiveMmaINS1_35MainloopSm100TmaUmmaWarpSpecializedILi2ELi2ELi2ENS5_IJNS4_1CILi2EEESB_NSA_ILi1EEEEEEEENS5_IJNSA_ILi256EEESF_NSA_ILi64EEEEEENS_10tfloat32_tENS5_IJlSC_lEEESI_SJ_NS4_8TiledMMAINS4_8MMA_AtomIJNS4_23SM100_MMA_TF32_2x1SM_SSISI_SI_fLi256ELi256ELNS4_4UMMA5MajorE0ELSO_0ELNSN_7ScaleInE0ELSP_0EEEEEENS4_6LayoutINS5_IJSC_SC_SC_EEENS5_IJNSA_ILi0EEESU_SU_EEEEENS5_IJNS4_10UnderscoreESX_SX_EEEEENS4_28SM100_TMA_2SM_LOAD_MULTICASTENS4_14ComposedLayoutINS4_7SwizzleILi3ELi4ELi3EEENS4_18smem_ptr_flag_bitsILi32EEENSS_INS5_IJNSA_ILi8EEENSA_ILi32EEEEEENS5_IJS17_SC_EEEEEEEvNS4_8identityENS4_18SM100_TMA_2SM_LOADES1B_vS1C_EENS_8epilogue10collective18CollectiveEpilogueINS1F_23Sm100TmaWarpSpecializedILi4ELi2ELi32ELb1ELb0EEEJNS5_IJNSA_ILi128EEESF_SG_EEENS5_IJNSS_IS1K_SC_EENSS_IS17_SC_EEEEESI_SJ_SI_SJ_NS1F_6fusion15FusionCallbacksIS1J_NS1P_17LinearCombinationISI_fSI_fLNS_15FloatRoundStyleE2EEES1L_S1O_JEEENS4_5SM1004TMEM4LOAD26SM100_TMEM_LOAD_32dp32b32xENS4_13SM90_TMA_LOADES1B_NS4_39AutoVectorizingCopyWithAssumedAlignmentILi128EEENS4_14SM90_TMA_STOREES1B_S21_S21_EEEvvEEEEvNT_6ParamsE,"a",@progbits
	.sectionflags	@""
	.align	4
.nv.constant0._ZN7cutlass13device_kernelINS_4gemm6kernel13GemmUniversalIN4cute5tupleIJiiiiEEENS1_10collective13CollectiveMmaINS1_35MainloopSm100TmaUmmaWarpSpecializedILi2ELi2ELi2ENS5_IJNS4_1CILi2EEESB_NSA_ILi1EEEEEEEENS5_IJNSA_ILi256EEESF_NSA_ILi64EEEEEENS_10tfloat32_tENS5_IJlSC_lEEESI_SJ_NS4_8TiledMMAINS4_8MMA_AtomIJNS4_23SM100_MMA_TF32_2x1SM_SSISI_SI_fLi256ELi256ELNS4_4UMMA5MajorE0ELSO_0ELNSN_7ScaleInE0ELSP_0EEEEEENS4_6LayoutINS5_IJSC_SC_SC_EEENS5_IJNSA_ILi0EEESU_SU_EEEEENS5_IJNS4_10UnderscoreESX_SX_EEEEENS4_28SM100_TMA_2SM_LOAD_MULTICASTENS4_14ComposedLayoutINS4_7SwizzleILi3ELi4ELi3EEENS4_18smem_ptr_flag_bitsILi32EEENSS_INS5_IJNSA_ILi8EEENSA_ILi32EEEEEENS5_IJS17_SC_EEEEEEEvNS4_8identityENS4_18SM100_TMA_2SM_LOADES1B_vS1C_EENS_8epilogue10collective18CollectiveEpilogueINS1F_23Sm100TmaWarpSpecializedILi4ELi2ELi32ELb1ELb0EEEJNS5_IJNSA_ILi128EEESF_SG_EEENS5_IJNSS_IS1K_SC_EENSS_IS17_SC_EEEEESI_SJ_SI_SJ_NS1F_6fusion15FusionCallbacksIS1J_NS1P_17LinearCombinationISI_fSI_fLNS_15FloatRoundStyleE2EEES1L_S1O_JEEENS4_5SM1004TMEM4LOAD26SM100_TMEM_LOAD_32dp32b32xENS4_13SM90_TMA_LOADES1B_NS4_39AutoVectorizingCopyWithAssumedAlignmentILi128EEENS4_14SM90_TMA_STOREES1B_S21_S21_EEEvvEEEEvNT_6ParamsE:
	.zero		2944


//--------------------- SYMBOLS --------------------------

	.type		.nv.reservedSmem.offset0,@object
	.size		.nv.reservedSmem.offset0,0x4
	.type		.nv.reservedSmem.cap,@object
	.size		.nv.reservedSmem.cap,0x4
	.type		__assertfail,@function
